//
// Generated by NVIDIA NVVM Compiler
//
// Compiler Build ID: CL-36424714
// Cuda compilation tools, release 13.0, V13.0.88
// Based on NVVM 20.0.0
//

.version 9.0
.target sm_100
.address_size 64

.extern .func  (.param .b32 func_retval0) vprintf
(
	.param .b64 vprintf_param_0,
	.param .b64 vprintf_param_1
)
;
.extern .func  (.param .b64 func_retval0) malloc
(
	.param .b64 malloc_param_0
)
;
.extern .func free
(
	.param .b64 free_param_0
)
;
.global .align 4 .b8 _ZZN34_INTERNAL_850ce659_4_k_cu_2ffcd43215lzcnt64_genericEyE11clz_table_4[64] = {0, 0, 0, 0, 4, 0, 0, 0, 3, 0, 0, 0, 3, 0, 0, 0, 2, 0, 0, 0, 2, 0, 0, 0, 2, 0, 0, 0, 2, 0, 0, 0, 1, 0, 0, 0, 1, 0, 0, 0, 1, 0, 0, 0, 1, 0, 0, 0, 1, 0, 0, 0, 1, 0, 0, 0, 1, 0, 0, 0, 1};
.const .align 8 .b8 fp_prime[80];
// shared_u has been demoted
.shared .align 8 .b8 shared_prime[80];
.shared .align 8 .u64 shared_prime_bn;
// shared_map_u has been demoted
// shared_c has been demoted
.shared .align 8 .u64 shared_coeffs;
.global .align 1 .b8 _ZZ14util_conv_charmE10conv_table[65] = {48, 49, 50, 51, 52, 53, 54, 55, 56, 57, 65, 66, 67, 68, 69, 70, 71, 72, 73, 74, 75, 76, 77, 78, 79, 80, 81, 82, 83, 84, 85, 86, 87, 88, 89, 90, 97, 98, 99, 100, 101, 102, 103, 104, 105, 106, 107, 108, 109, 110, 111, 112, 113, 114, 115, 116, 117, 118, 119, 120, 121, 122, 43, 47};
.global .align 1 .b8 $str$2[31] = {110, 111, 32, 109, 111, 114, 101, 32, 109, 101, 109, 111, 114, 121, 32, 105, 110, 32, 98, 110, 95, 103, 114, 111, 119, 46, 46, 46, 10, 32};
.global .align 1 .b8 $str$3[28] = {43, 43, 43, 43, 43, 43, 43, 43, 43, 32, 69, 114, 114, 111, 114, 32, 43, 43, 43, 43, 43, 43, 43, 43, 43, 32, 10};
.global .align 1 .b8 $str$4[41] = {40, 98, 32, 38, 32, 48, 120, 48, 49, 41, 32, 61, 61, 32, 48, 32, 105, 110, 32, 98, 110, 95, 109, 111, 100, 95, 112, 114, 101, 95, 109, 111, 110, 116, 121, 32, 46, 46, 46, 10};
.global .align 1 .b8 $str$5[30] = {43, 43, 43, 43, 43, 43, 43, 43, 32, 33, 69, 114, 114, 111, 114, 33, 32, 43, 43, 43, 43, 43, 43, 43, 43, 43, 43, 32, 10};
.global .align 1 .b8 $str$8[25] = {100, 105, 103, 105, 116, 115, 32, 60, 32, 48, 32, 105, 110, 32, 98, 110, 95, 109, 97, 107, 101, 46, 46, 46};
.global .align 1 .b8 $str$9[23] = {98, 110, 95, 100, 105, 118, 95, 114, 101, 109, 32, 122, 101, 114, 111, 33, 33, 33, 46, 46, 46, 10};
.global .align 1 .b8 $str$11[31] = {102, 112, 95, 105, 115, 95, 122, 101, 114, 111, 32, 105, 110, 32, 102, 112, 95, 105, 110, 118, 95, 101, 120, 103, 99, 100, 46, 46, 46, 10};
.global .align 1 .b8 $str$12[11] = {49, 46, 32, 97, 32, 46, 46, 46, 32, 10};
.global .align 1 .b8 $str$13[8] = {97, 48, 32, 37, 108, 117, 10};
.global .align 1 .b8 $str$14[8] = {97, 49, 32, 37, 108, 117, 10};
.global .align 1 .b8 $str$15[8] = {97, 50, 32, 37, 108, 117, 10};
.global .align 1 .b8 $str$16[8] = {97, 51, 32, 37, 108, 117, 10};
.global .align 1 .b8 $str$17[8] = {97, 52, 32, 37, 108, 117, 10};
.global .align 1 .b8 $str$18[8] = {97, 53, 32, 37, 108, 117, 10};
.global .align 1 .b8 $str$19[11] = {50, 46, 32, 117, 32, 46, 46, 46, 32, 10};
.global .align 1 .b8 $str$20[8] = {117, 48, 32, 37, 108, 117, 10};
.global .align 1 .b8 $str$21[8] = {117, 49, 32, 37, 108, 117, 10};
.global .align 1 .b8 $str$22[8] = {117, 50, 32, 37, 108, 117, 10};
.global .align 1 .b8 $str$23[8] = {117, 51, 32, 37, 108, 117, 10};
.global .align 1 .b8 $str$24[8] = {117, 52, 32, 37, 108, 117, 10};
.global .align 1 .b8 $str$25[8] = {117, 53, 32, 37, 108, 117, 10};
.global .align 1 .b8 $str$26[11] = {51, 46, 32, 112, 32, 46, 46, 46, 32, 10};
.global .align 1 .b8 $str$27[8] = {112, 48, 32, 37, 108, 117, 10};
.global .align 1 .b8 $str$28[8] = {112, 49, 32, 37, 108, 117, 10};
.global .align 1 .b8 $str$29[8] = {112, 50, 32, 37, 108, 117, 10};
.global .align 1 .b8 $str$30[8] = {112, 51, 32, 37, 108, 117, 10};
.global .align 1 .b8 $str$31[8] = {112, 52, 32, 37, 108, 117, 10};
.global .align 1 .b8 $str$32[8] = {112, 53, 32, 37, 108, 117, 10};
.global .align 1 .b8 $str$33[11] = {52, 46, 32, 114, 32, 46, 46, 46, 32, 10};
.global .align 1 .b8 $str$34[8] = {114, 48, 32, 37, 108, 117, 10};
.global .align 1 .b8 $str$35[8] = {114, 49, 32, 37, 108, 117, 10};
.global .align 1 .b8 $str$36[8] = {114, 50, 32, 37, 108, 117, 10};
.global .align 1 .b8 $str$37[8] = {114, 51, 32, 37, 108, 117, 10};
.global .align 1 .b8 $str$38[8] = {114, 52, 32, 37, 108, 117, 10};
.global .align 1 .b8 $str$39[8] = {114, 53, 32, 37, 108, 117, 10};
.global .align 1 .b8 $str$40[11] = {53, 46, 32, 113, 32, 46, 46, 46, 32, 10};
.global .align 1 .b8 $str$41[8] = {113, 48, 32, 37, 108, 117, 10};
.global .align 1 .b8 $str$42[8] = {113, 49, 32, 37, 108, 117, 10};
.global .align 1 .b8 $str$43[8] = {113, 50, 32, 37, 108, 117, 10};
.global .align 1 .b8 $str$44[8] = {113, 51, 32, 37, 108, 117, 10};
.global .align 1 .b8 $str$45[8] = {113, 52, 32, 37, 108, 117, 10};
.global .align 1 .b8 $str$46[8] = {113, 53, 32, 37, 108, 117, 10};
.global .align 1 .b8 $str$47[11] = {54, 46, 32, 114, 32, 46, 46, 46, 32, 10};
.global .align 1 .b8 $str$48[11] = {55, 46, 32, 99, 32, 46, 46, 46, 32, 10};
.global .align 1 .b8 $str$49[8] = {99, 48, 32, 37, 108, 117, 10};
.global .align 1 .b8 $str$50[8] = {99, 49, 32, 37, 108, 117, 10};
.global .align 1 .b8 $str$51[8] = {99, 50, 32, 37, 108, 117, 10};
.global .align 1 .b8 $str$52[8] = {99, 51, 32, 37, 108, 117, 10};
.global .align 1 .b8 $str$53[8] = {99, 52, 32, 37, 108, 117, 10};
.global .align 1 .b8 $str$54[8] = {99, 53, 32, 37, 108, 117, 10};
.global .align 1 .b8 $str$55[19] = {114, 32, 104, 97, 115, 32, 112, 114, 111, 98, 108, 101, 109, 115, 46, 46, 46, 10};
.global .align 1 .b8 $str$56[31] = {102, 112, 95, 105, 115, 95, 122, 101, 114, 111, 32, 105, 110, 32, 102, 112, 95, 105, 110, 118, 95, 98, 97, 115, 105, 99, 46, 46, 46, 10};
.global .align 1 .b8 $str$57[7] = {37, 46, 49, 54, 108, 88};
.global .align 1 .b8 $str$59[2] = {32};
.global .align 1 .b8 $str$60[2] = {10};
.global .align 1 .b8 $str$61[39] = {80, 114, 111, 98, 108, 101, 109, 32, 105, 110, 32, 115, 113, 117, 97, 114, 105, 110, 103, 32, 102, 105, 101, 108, 100, 32, 101, 108, 101, 109, 101, 110, 116, 115, 46, 46, 46, 10};
.global .align 1 .b8 $str$65[43] = {115, 116, 114, 91, 48, 93, 32, 61, 61, 32, 39, 0, 39, 32, 105, 110, 32, 101, 112, 50, 95, 99, 117, 114, 118, 101, 95, 103, 101, 116, 95, 99, 111, 101, 102, 102, 115, 46, 46, 46, 32, 10};
.global .align 1 .b8 $str$66[16] = {101, 110, 100, 32, 61, 61, 32, 78, 85, 76, 76, 46, 46, 46, 10};
.global .align 1 .b8 $str$67[32] = {100, 101, 103, 114, 101, 101, 32, 61, 61, 32, 82, 76, 67, 95, 69, 80, 88, 95, 67, 84, 77, 65, 80, 95, 77, 65, 88, 46, 46, 46, 10};
.global .align 1 .b8 $str$68[32] = {78, 111, 114, 109, 97, 108, 105, 122, 105, 110, 103, 32, 116, 104, 101, 32, 99, 111, 111, 114, 100, 105, 110, 97, 116, 101, 115, 46, 46, 46, 10};
.global .align 1 .b8 $str$69[30] = {69, 118, 97, 108, 117, 97, 116, 105, 110, 103, 32, 116, 104, 101, 32, 112, 111, 108, 121, 110, 111, 109, 105, 97, 108, 46, 46, 46, 10};
.global .align 1 .b8 $str$70[3] = {45, 50};
.global .align 1 .b8 $str$71[3] = {45, 49};
.global .align 1 .b8 $str$72[42] = {110, 111, 119, 32, 112, 114, 101, 99, 111, 109, 112, 117, 116, 105, 110, 103, 32, 116, 104, 101, 32, 105, 115, 111, 109, 97, 112, 32, 99, 111, 110, 115, 116, 97, 110, 116, 115, 46, 46, 46, 10};
.global .align 1 .b8 $str$73[28] = {67, 111, 109, 112, 117, 116, 105, 110, 103, 32, 116, 104, 101, 32, 83, 83, 87, 85, 32, 109, 97, 112, 32, 46, 46, 46, 10};
.global .align 1 .b8 $str$74[5] = {116, 58, 32, 10};
.global .align 1 .b8 $str$75[7] = {116, 94, 50, 58, 32, 10};
.global .align 1 .b8 $str$76[6] = {117, 58, 32, 32, 10};
.global .align 1 .b8 $str$77[11] = {117, 32, 42, 32, 116, 94, 50, 58, 32, 10};
.global .align 1 .b8 $str$78[13] = {117, 94, 50, 32, 42, 32, 116, 94, 52, 58, 32, 10};
.global .align 1 .b8 $str$79[23] = {117, 94, 50, 32, 42, 32, 116, 94, 52, 32, 43, 32, 117, 32, 42, 32, 116, 94, 50, 58, 32, 10};
.global .align 1 .b8 $str$80[36] = {67, 111, 109, 112, 117, 116, 105, 110, 103, 32, 116, 104, 101, 32, 83, 83, 87, 85, 32, 109, 97, 112, 32, 102, 105, 110, 105, 115, 104, 101, 100, 46, 46, 46, 10};
.global .align 1 .b8 $str$81[23] = {99, 111, 109, 112, 117, 116, 101, 32, 120, 49, 44, 32, 103, 40, 120, 49, 41, 46, 46, 46, 32, 10};
.global .align 1 .b8 $str$82[32] = {99, 111, 109, 112, 117, 116, 101, 32, 120, 49, 44, 32, 103, 40, 120, 49, 41, 32, 102, 105, 110, 105, 115, 104, 101, 100, 46, 46, 46, 32, 10};
.global .align 1 .b8 $str$83[24] = {99, 111, 109, 112, 117, 116, 101, 32, 120, 50, 44, 32, 103, 40, 120, 50, 41, 32, 46, 46, 46, 32, 10};
.global .align 1 .b8 $str$84[32] = {99, 111, 109, 112, 117, 116, 101, 32, 120, 50, 44, 32, 103, 40, 120, 50, 41, 32, 102, 105, 110, 105, 115, 104, 101, 100, 46, 46, 46, 32, 10};
.global .align 1 .b8 $str$85[42] = {33, 102, 112, 50, 95, 115, 114, 116, 40, 112, 45, 62, 121, 44, 32, 116, 51, 41, 32, 105, 110, 32, 77, 65, 80, 32, 99, 97, 108, 99, 117, 108, 97, 116, 105, 111, 110, 46, 46, 46, 10};
.global .align 1 .b8 $str$86[25] = {68, 111, 110, 101, 32, 114, 101, 97, 100, 105, 110, 103, 32, 97, 32, 97, 110, 100, 32, 98, 46, 46, 46, 10};
.global .align 1 .b8 $str$87[40] = {76, 101, 97, 118, 105, 110, 103, 32, 101, 112, 50, 95, 99, 117, 114, 118, 101, 95, 115, 101, 116, 95, 99, 116, 109, 97, 112, 32, 97, 32, 97, 110, 100, 32, 98, 46, 46, 46, 10};
.global .align 1 .b8 $str$88[16] = {115, 101, 113, 117, 101, 110, 99, 101, 58, 32, 32, 37, 100, 32, 10};
.global .align 1 .b8 $str$89[39] = {98, 73, 68, 32, 37, 100, 32, 116, 104, 73, 68, 58, 32, 37, 100, 32, 116, 116, 116, 91, 48, 93, 32, 37, 108, 117, 32, 116, 116, 116, 91, 49, 93, 32, 37, 108, 117, 10};
.global .align 1 .b8 $str$90[29] = {83, 101, 116, 116, 105, 110, 103, 32, 116, 104, 101, 32, 105, 115, 111, 103, 101, 110, 121, 32, 109, 97, 112, 32, 46, 46, 46, 10};
.global .align 1 .b8 $str$91[2] = {48};
.global .align 1 .b8 $str$92[3] = {70, 48};
.global .align 1 .b8 $str$93[4] = {51, 70, 52};
.global .align 1 .b8 $str$94[583] = {53, 99, 55, 53, 57, 53, 48, 55, 101, 56, 101, 51, 51, 51, 101, 98, 98, 53, 98, 55, 97, 57, 97, 52, 55, 100, 55, 101, 100, 56, 53, 51, 50, 99, 53, 50, 100, 51, 57, 102, 100, 51, 97, 48, 52, 50, 97, 56, 56, 98, 53, 56, 52, 50, 51, 99, 53, 48, 97, 101, 49, 53, 100, 53, 99, 50, 54, 51, 56, 101, 51, 52, 51, 100, 57, 99, 55, 49, 99, 54, 50, 51, 56, 97, 97, 97, 97, 97, 97, 97, 97, 57, 55, 100, 54, 44, 53, 99, 55, 53, 57, 53, 48, 55, 101, 56, 101, 51, 51, 51, 101, 98, 98, 53, 98, 55, 97, 57, 97, 52, 55, 100, 55, 101, 100, 56, 53, 51, 50, 99, 53, 50, 100, 51, 57, 102, 100, 51, 97, 48, 52, 50, 97, 56, 56, 98, 53, 56, 52, 50, 51, 99, 53, 48, 97, 101, 49, 53, 100, 53, 99, 50, 54, 51, 56, 101, 51, 52, 51, 100, 57, 99, 55, 49, 99, 54, 50, 51, 56, 97, 97, 97, 97, 97, 97, 97, 97, 57, 55, 100, 54, 59, 48, 44, 49, 49, 53, 54, 48, 98, 102, 49, 55, 98, 97, 97, 57, 57, 98, 99, 51, 50, 49, 50, 54, 102, 99, 101, 100, 55, 56, 55, 99, 56, 56, 102, 57, 56, 52, 102, 56, 55, 97, 100, 102, 55, 97, 101, 48, 99, 55, 102, 57, 97, 50, 48, 56, 99, 54, 98, 52, 102, 50, 48, 97, 52, 49, 56, 49, 52, 55, 50, 97, 97, 97, 57, 99, 98, 56, 100, 53, 53, 53, 53, 50, 54, 97, 57, 102, 102, 102, 102, 102, 102, 102, 102, 99, 55, 49, 97, 59, 49, 49, 53, 54, 48, 98, 102, 49, 55, 98, 97, 97, 57, 57, 98, 99, 51, 50, 49, 50, 54, 102, 99, 101, 100, 55, 56, 55, 99, 56, 56, 102, 57, 56, 52, 102, 56, 55, 97, 100, 102, 55, 97, 101, 48, 99, 55, 102, 57, 97, 50, 48, 56, 99, 54, 98, 52, 102, 50, 48, 97, 52, 49, 56, 49, 52, 55, 50, 97, 97, 97, 57, 99, 98, 56, 100, 53, 53, 53, 53, 50, 54, 97, 57, 102, 102, 102, 102, 102, 102, 102, 102, 99, 55, 49, 101, 44, 56, 97, 98, 48, 53, 102, 56, 98, 100, 100, 53, 52, 99, 100, 101, 49, 57, 48, 57, 51, 55, 101, 55, 54, 98, 99, 51, 101, 52, 52, 55, 99, 99, 50, 55, 99, 51, 100, 54, 102, 98, 100, 55, 48, 54, 51, 102, 99, 100, 49, 48, 52, 54, 51, 53, 97, 55, 57, 48, 53, 50, 48, 99, 48, 97, 51, 57, 53, 53, 53, 52, 101, 53, 99, 54, 97, 97, 97, 97, 57, 51, 53, 52, 102, 102, 102, 102, 102, 102, 102, 102, 101, 51, 56, 100, 59, 49, 55, 49, 100, 54, 53, 52, 49, 102, 97, 51, 56, 99, 99, 102, 97, 101, 100, 54, 100, 101, 97, 54, 57, 49, 102, 53, 102, 98, 54, 49, 52, 99, 98, 49, 52, 98, 52, 101, 55, 102, 52, 101, 56, 49, 48, 97, 97, 50, 50, 100, 54, 49, 48, 56, 102, 49, 52, 50, 98, 56, 53, 55, 53, 55, 48, 57, 56, 101, 51, 56, 100, 48, 102, 54, 55, 49, 99, 55, 49, 56, 56, 101, 50, 97, 97, 97, 97, 97, 97, 97, 97, 53, 101, 100, 49, 44, 48};
.global .align 1 .b8 $str$95[202] = {48, 44, 49, 97, 48, 49, 49, 49, 101, 97, 51, 57, 55, 102, 101, 54, 57, 97, 52, 98, 49, 98, 97, 55, 98, 54, 52, 51, 52, 98, 97, 99, 100, 55, 54, 52, 55, 55, 52, 98, 56, 52, 102, 51, 56, 53, 49, 50, 98, 102, 54, 55, 51, 48, 100, 50, 97, 48, 102, 54, 98, 48, 102, 54, 50, 52, 49, 101, 97, 98, 102, 102, 102, 101, 98, 49, 53, 51, 102, 102, 102, 102, 98, 57, 102, 101, 102, 102, 102, 102, 102, 102, 102, 102, 97, 97, 54, 51, 59, 99, 44, 49, 97, 48, 49, 49, 49, 101, 97, 51, 57, 55, 102, 101, 54, 57, 97, 52, 98, 49, 98, 97, 55, 98, 54, 52, 51, 52, 98, 97, 99, 100, 55, 54, 52, 55, 55, 52, 98, 56, 52, 102, 51, 56, 53, 49, 50, 98, 102, 54, 55, 51, 48, 100, 50, 97, 48, 102, 54, 98, 48, 102, 54, 50, 52, 49, 101, 97, 98, 102, 102, 102, 101, 98, 49, 53, 51, 102, 102, 102, 102, 98, 57, 102, 101, 102, 102, 102, 102, 102, 102, 102, 102, 97, 97, 57, 102, 59, 49, 44, 48};
.global .align 1 .b8 $str$96[584] = {49, 53, 51, 48, 52, 55, 55, 99, 55, 97, 98, 52, 49, 49, 51, 98, 53, 57, 97, 52, 99, 49, 56, 98, 48, 55, 54, 100, 49, 49, 57, 51, 48, 102, 55, 100, 97, 53, 100, 52, 97, 48, 55, 102, 54, 52, 57, 98, 102, 53, 52, 52, 51, 57, 100, 56, 55, 100, 50, 55, 101, 53, 48, 48, 102, 99, 56, 99, 50, 53, 101, 98, 102, 56, 99, 57, 50, 102, 54, 56, 49, 50, 99, 102, 99, 55, 49, 99, 55, 49, 99, 54, 100, 55, 48, 54, 44, 49, 53, 51, 48, 52, 55, 55, 99, 55, 97, 98, 52, 49, 49, 51, 98, 53, 57, 97, 52, 99, 49, 56, 98, 48, 55, 54, 100, 49, 49, 57, 51, 48, 102, 55, 100, 97, 53, 100, 52, 97, 48, 55, 102, 54, 52, 57, 98, 102, 53, 52, 52, 51, 57, 100, 56, 55, 100, 50, 55, 101, 53, 48, 48, 102, 99, 56, 99, 50, 53, 101, 98, 102, 56, 99, 57, 50, 102, 54, 56, 49, 50, 99, 102, 99, 55, 49, 99, 55, 49, 99, 54, 100, 55, 48, 54, 59, 48, 44, 53, 99, 55, 53, 57, 53, 48, 55, 101, 56, 101, 51, 51, 51, 101, 98, 98, 53, 98, 55, 97, 57, 97, 52, 55, 100, 55, 101, 100, 56, 53, 51, 50, 99, 53, 50, 100, 51, 57, 102, 100, 51, 97, 48, 52, 50, 97, 56, 56, 98, 53, 56, 52, 50, 51, 99, 53, 48, 97, 101, 49, 53, 100, 53, 99, 50, 54, 51, 56, 101, 51, 52, 51, 100, 57, 99, 55, 49, 99, 54, 50, 51, 56, 97, 97, 97, 97, 97, 97, 97, 97, 57, 55, 98, 101, 59, 49, 49, 53, 54, 48, 98, 102, 49, 55, 98, 97, 97, 57, 57, 98, 99, 51, 50, 49, 50, 54, 102, 99, 101, 100, 55, 56, 55, 99, 56, 56, 102, 57, 56, 52, 102, 56, 55, 97, 100, 102, 55, 97, 101, 48, 99, 55, 102, 57, 97, 50, 48, 56, 99, 54, 98, 52, 102, 50, 48, 97, 52, 49, 56, 49, 52, 55, 50, 97, 97, 97, 57, 99, 98, 56, 100, 53, 53, 53, 53, 50, 54, 97, 57, 102, 102, 102, 102, 102, 102, 102, 102, 99, 55, 49, 99, 44, 56, 97, 98, 48, 53, 102, 56, 98, 100, 100, 53, 52, 99, 100, 101, 49, 57, 48, 57, 51, 55, 101, 55, 54, 98, 99, 51, 101, 52, 52, 55, 99, 99, 50, 55, 99, 51, 100, 54, 102, 98, 100, 55, 48, 54, 51, 102, 99, 100, 49, 48, 52, 54, 51, 53, 97, 55, 57, 48, 53, 50, 48, 99, 48, 97, 51, 57, 53, 53, 53, 52, 101, 53, 99, 54, 97, 97, 97, 97, 57, 51, 53, 52, 102, 102, 102, 102, 102, 102, 102, 102, 101, 51, 56, 102, 59, 49, 50, 52, 99, 57, 97, 100, 52, 51, 98, 54, 99, 102, 55, 57, 98, 102, 98, 102, 55, 48, 52, 51, 100, 101, 51, 56, 49, 49, 97, 100, 48, 55, 54, 49, 98, 48, 102, 51, 55, 97, 49, 101, 50, 54, 50, 56, 54, 98, 48, 101, 57, 55, 55, 99, 54, 57, 97, 97, 50, 55, 52, 53, 50, 52, 101, 55, 57, 48, 57, 55, 97, 53, 54, 100, 99, 52, 98, 100, 57, 101, 49, 98, 51, 55, 49, 99, 55, 49, 99, 55, 49, 56, 98, 49, 48, 44, 48};
.global .align 1 .b8 $str$97[397] = {49, 97, 48, 49, 49, 49, 101, 97, 51, 57, 55, 102, 101, 54, 57, 97, 52, 98, 49, 98, 97, 55, 98, 54, 52, 51, 52, 98, 97, 99, 100, 55, 54, 52, 55, 55, 52, 98, 56, 52, 102, 51, 56, 53, 49, 50, 98, 102, 54, 55, 51, 48, 100, 50, 97, 48, 102, 54, 98, 48, 102, 54, 50, 52, 49, 101, 97, 98, 102, 102, 102, 101, 98, 49, 53, 51, 102, 102, 102, 102, 98, 57, 102, 101, 102, 102, 102, 102, 102, 102, 102, 102, 97, 56, 102, 98, 44, 49, 97, 48, 49, 49, 49, 101, 97, 51, 57, 55, 102, 101, 54, 57, 97, 52, 98, 49, 98, 97, 55, 98, 54, 52, 51, 52, 98, 97, 99, 100, 55, 54, 52, 55, 55, 52, 98, 56, 52, 102, 51, 56, 53, 49, 50, 98, 102, 54, 55, 51, 48, 100, 50, 97, 48, 102, 54, 98, 48, 102, 54, 50, 52, 49, 101, 97, 98, 102, 102, 102, 101, 98, 49, 53, 51, 102, 102, 102, 102, 98, 57, 102, 101, 102, 102, 102, 102, 102, 102, 102, 102, 97, 56, 102, 98, 59, 48, 44, 49, 97, 48, 49, 49, 49, 101, 97, 51, 57, 55, 102, 101, 54, 57, 97, 52, 98, 49, 98, 97, 55, 98, 54, 52, 51, 52, 98, 97, 99, 100, 55, 54, 52, 55, 55, 52, 98, 56, 52, 102, 51, 56, 53, 49, 50, 98, 102, 54, 55, 51, 48, 100, 50, 97, 48, 102, 54, 98, 48, 102, 54, 50, 52, 49, 101, 97, 98, 102, 102, 102, 101, 98, 49, 53, 51, 102, 102, 102, 102, 98, 57, 102, 101, 102, 102, 102, 102, 102, 102, 102, 102, 97, 57, 100, 51, 59, 49, 50, 44, 49, 97, 48, 49, 49, 49, 101, 97, 51, 57, 55, 102, 101, 54, 57, 97, 52, 98, 49, 98, 97, 55, 98, 54, 52, 51, 52, 98, 97, 99, 100, 55, 54, 52, 55, 55, 52, 98, 56, 52, 102, 51, 56, 53, 49, 50, 98, 102, 54, 55, 51, 48, 100, 50, 97, 48, 102, 54, 98, 48, 102, 54, 50, 52, 49, 101, 97, 98, 102, 102, 102, 101, 98, 49, 53, 51, 102, 102, 102, 102, 98, 57, 102, 101, 102, 102, 102, 102, 102, 102, 102, 102, 97, 97, 57, 57, 59, 49, 44, 48};
.global .align 1 .b8 $str$98[37] = {77, 97, 112, 112, 105, 110, 103, 32, 116, 104, 101, 32, 115, 99, 97, 108, 97, 114, 32, 116, 111, 32, 116, 104, 101, 32, 99, 117, 114, 118, 101, 32, 46, 46, 46, 10};
.global .align 1 .b8 $str$99[46] = {70, 105, 110, 105, 115, 104, 101, 100, 32, 109, 97, 112, 112, 105, 110, 103, 32, 116, 104, 101, 32, 115, 99, 97, 108, 97, 114, 32, 116, 111, 32, 116, 104, 101, 32, 99, 117, 114, 118, 101, 32, 46, 46, 46, 10};
.global .align 1 .b8 $str$100[34] = {78, 111, 119, 32, 97, 112, 112, 108, 121, 105, 110, 103, 32, 116, 104, 101, 32, 105, 115, 111, 103, 101, 110, 121, 32, 109, 97, 112, 46, 46, 46, 32, 10};
.global .align 1 .b8 $str$101[38] = {73, 115, 111, 103, 101, 110, 121, 32, 109, 97, 112, 32, 97, 112, 112, 108, 105, 101, 100, 32, 115, 117, 99, 99, 101, 115, 115, 102, 117, 108, 108, 121, 46, 46, 46, 32, 10};
.global .align 1 .b8 $str$102[40] = {84, 104, 101, 32, 114, 101, 115, 117, 108, 116, 105, 110, 103, 32, 112, 111, 105, 110, 116, 32, 40, 80, 41, 32, 111, 110, 32, 66, 76, 83, 49, 50, 45, 51, 56, 49, 58, 32, 10};
.global .align 1 .b8 $str$103[16] = {120, 32, 99, 111, 111, 114, 100, 105, 110, 97, 116, 101, 58, 32, 10};
.global .align 1 .b8 $str$104[18] = {112, 45, 62, 120, 91, 48, 93, 32, 37, 108, 117, 32, 32, 37, 108, 117, 10};
.global .align 1 .b8 $str$105[18] = {112, 45, 62, 120, 91, 49, 93, 32, 37, 108, 117, 32, 32, 37, 108, 117, 10};
.global .align 1 .b8 $str$106[18] = {112, 45, 62, 120, 91, 50, 93, 32, 37, 108, 117, 32, 32, 37, 108, 117, 10};
.global .align 1 .b8 $str$107[18] = {112, 45, 62, 120, 91, 51, 93, 32, 37, 108, 117, 32, 32, 37, 108, 117, 10};
.global .align 1 .b8 $str$108[18] = {112, 45, 62, 120, 91, 52, 93, 32, 37, 108, 117, 32, 32, 37, 108, 117, 10};
.global .align 1 .b8 $str$109[18] = {112, 45, 62, 120, 91, 53, 93, 32, 37, 108, 117, 32, 32, 37, 108, 117, 10};
.global .align 1 .b8 $str$110[16] = {121, 32, 99, 111, 111, 114, 100, 105, 110, 97, 116, 101, 58, 32, 10};
.global .align 1 .b8 $str$111[18] = {112, 45, 62, 121, 91, 48, 93, 32, 37, 108, 117, 32, 32, 37, 108, 117, 10};
.global .align 1 .b8 $str$112[18] = {112, 45, 62, 121, 91, 49, 93, 32, 37, 108, 117, 32, 32, 37, 108, 117, 10};
.global .align 1 .b8 $str$113[18] = {112, 45, 62, 121, 91, 50, 93, 32, 37, 108, 117, 32, 32, 37, 108, 117, 10};
.global .align 1 .b8 $str$114[18] = {112, 45, 62, 121, 91, 51, 93, 32, 37, 108, 117, 32, 32, 37, 108, 117, 10};
.global .align 1 .b8 $str$115[18] = {112, 45, 62, 121, 91, 52, 93, 32, 37, 108, 117, 32, 32, 37, 108, 117, 10};
.global .align 1 .b8 $str$116[18] = {112, 45, 62, 121, 91, 53, 93, 32, 37, 108, 117, 32, 32, 37, 108, 117, 10};
.global .align 1 .b8 $str$117[16] = {122, 32, 99, 111, 111, 114, 100, 105, 110, 97, 116, 101, 58, 32, 10};
.global .align 1 .b8 $str$118[18] = {112, 45, 62, 122, 91, 48, 93, 32, 37, 108, 117, 32, 32, 37, 108, 117, 10};
.global .align 1 .b8 $str$119[18] = {112, 45, 62, 122, 91, 49, 93, 32, 37, 108, 117, 32, 32, 37, 108, 117, 10};
.global .align 1 .b8 $str$120[18] = {112, 45, 62, 122, 91, 50, 93, 32, 37, 108, 117, 32, 32, 37, 108, 117, 10};
.global .align 1 .b8 $str$121[18] = {112, 45, 62, 122, 91, 51, 93, 32, 37, 108, 117, 32, 32, 37, 108, 117, 10};
.global .align 1 .b8 $str$122[18] = {112, 45, 62, 122, 91, 52, 93, 32, 37, 108, 117, 32, 32, 37, 108, 117, 10};
.global .align 1 .b8 $str$123[18] = {112, 45, 62, 122, 91, 53, 93, 32, 37, 108, 117, 32, 32, 37, 108, 117, 10};
.global .align 1 .b8 $str$124[25] = {68, 101, 97, 108, 108, 111, 99, 97, 116, 105, 110, 103, 32, 109, 101, 109, 111, 114, 121, 32, 46, 46, 46, 10};
.global .align 1 .b8 $str$125[22] = {10, 45, 45, 45, 45, 45, 45, 45, 45, 45, 45, 45, 45, 45, 45, 45, 45, 45, 45, 45, 10};
.global .align 1 .b8 $str$126[5] = {37, 48, 50, 120};

.func  (.param .b32 func_retval0) _ZN34_INTERNAL_850ce659_4_k_cu_2ffcd43215lzcnt64_genericEy(
	.param .b64 _ZN34_INTERNAL_850ce659_4_k_cu_2ffcd43215lzcnt64_genericEy_param_0
)
{
	.reg .pred 	%p<7>;
	.reg .b32 	%r<17>;
	.reg .b64 	%rd<18>;

	ld.param.u64 	%rd1, [_ZN34_INTERNAL_850ce659_4_k_cu_2ffcd43215lzcnt64_genericEy_param_0];
	setp.eq.s64 	%p1, %rd1, 0;
	mov.b32 	%r16, 64;
	@%p1 bra 	$L__BB0_4;
	shr.u64 	%rd2, %rd1, 58;
	and.b64  	%rd3, %rd2, 60;
	mov.u64 	%rd4, _ZZN34_INTERNAL_850ce659_4_k_cu_2ffcd43215lzcnt64_genericEyE11clz_table_4;
	add.s64 	%rd5, %rd4, %rd3;
	ld.global.nc.u32 	%r15, [%rd5];
	setp.ne.s32 	%p2, %r15, 0;
	@%p2 bra 	$L__BB0_3;
	setp.lt.u64 	%p3, %rd1, 4294967296;
	shl.b64 	%rd6, %rd1, 32;
	selp.b32 	%r7, 32, 0, %p3;
	selp.b64 	%rd7, %rd6, %rd1, %p3;
	setp.lt.u64 	%p4, %rd7, 281474976710656;
	or.b32  	%r8, %r7, 16;
	shl.b64 	%rd8, %rd7, 16;
	selp.b32 	%r9, %r8, %r7, %p4;
	selp.b64 	%rd9, %rd8, %rd7, %p4;
	setp.lt.u64 	%p5, %rd9, 72057594037927936;
	or.b32  	%r10, %r9, 8;
	shl.b64 	%rd10, %rd9, 8;
	selp.b32 	%r11, %r10, %r9, %p5;
	selp.b64 	%rd11, %rd10, %rd9, %p5;
	setp.lt.u64 	%p6, %rd11, 1152921504606846976;
	or.b32  	%r12, %r11, 4;
	shl.b64 	%rd12, %rd11, 4;
	selp.b32 	%r13, %r12, %r11, %p6;
	selp.b64 	%rd13, %rd12, %rd11, %p6;
	shr.u64 	%rd14, %rd13, 58;
	and.b64  	%rd15, %rd14, 60;
	add.s64 	%rd17, %rd4, %rd15;
	ld.global.nc.u32 	%r14, [%rd17];
	add.s32 	%r15, %r14, %r13;
$L__BB0_3:
	add.s32 	%r16, %r15, -1;
$L__BB0_4:
	st.param.b32 	[func_retval0], %r16;
	ret;

}
.func  (.param .b32 func_retval0) _Z13util_bits_digm(
	.param .b64 _Z13util_bits_digm_param_0
)
{
	.reg .b32 	%r<4>;
	.reg .b64 	%rd<2>;

	ld.param.u64 	%rd1, [_Z13util_bits_digm_param_0];
	{ // callseq 0, 0
	.param .b64 param0;
	st.param.b64 	[param0], %rd1;
	.param .b32 retval0;
	call.uni (retval0), 
	_ZN34_INTERNAL_850ce659_4_k_cu_2ffcd43215lzcnt64_genericEy, 
	(
	param0
	);
	ld.param.b32 	%r1, [retval0];
	} // callseq 0
	sub.s32 	%r3, 64, %r1;
	st.param.b32 	[func_retval0], %r3;
	ret;

}
.func _Z7dv_copyPmPKmi(
	.param .b64 _Z7dv_copyPmPKmi_param_0,
	.param .b64 _Z7dv_copyPmPKmi_param_1,
	.param .b32 _Z7dv_copyPmPKmi_param_2
)
{
	.reg .pred 	%p<3>;
	.reg .b16 	%rs<2>;
	.reg .b64 	%rd<11>;

	ld.param.u64 	%rd5, [_Z7dv_copyPmPKmi_param_0];
	ld.param.u64 	%rd6, [_Z7dv_copyPmPKmi_param_1];
	ld.param.s32 	%rd1, [_Z7dv_copyPmPKmi_param_2];
	setp.eq.s64 	%p1, %rd1, 0;
	@%p1 bra 	$L__BB2_3;
	shl.b64 	%rd2, %rd1, 3;
	mov.b64 	%rd10, 0;
$L__BB2_2:
	add.s64 	%rd8, %rd6, %rd10;
	ld.u8 	%rs1, [%rd8];
	add.s64 	%rd9, %rd5, %rd10;
	st.u8 	[%rd9], %rs1;
	add.s64 	%rd10, %rd10, 1;
	setp.lt.u64 	%p2, %rd10, %rd2;
	@%p2 bra 	$L__BB2_2;
$L__BB2_3:
	ret;

}
.func  (.param .b64 func_retval0) _Z12cuda_reallociiPm(
	.param .b32 _Z12cuda_reallociiPm_param_0,
	.param .b32 _Z12cuda_reallociiPm_param_1,
	.param .b64 _Z12cuda_reallociiPm_param_2
)
{
	.reg .pred 	%p<6>;
	.reg .b32 	%r<16>;
	.reg .b64 	%rd<27>;

	ld.param.u32 	%r10, [_Z12cuda_reallociiPm_param_0];
	ld.param.u32 	%r11, [_Z12cuda_reallociiPm_param_1];
	ld.param.u64 	%rd14, [_Z12cuda_reallociiPm_param_2];
	mul.wide.s32 	%rd15, %r11, 8;
	{ // callseq 1, 0
	.param .b64 param0;
	st.param.b64 	[param0], %rd15;
	.param .b64 retval0;
	call.uni (retval0), 
	malloc, 
	(
	param0
	);
	ld.param.b64 	%rd16, [retval0];
	} // callseq 1
	setp.lt.s32 	%p1, %r10, 1;
	@%p1 bra 	$L__BB3_7;
	and.b32  	%r1, %r10, 3;
	setp.lt.u32 	%p2, %r10, 4;
	mov.b32 	%r14, 0;
	@%p2 bra 	$L__BB3_4;
	and.b32  	%r14, %r10, 2147483644;
	neg.s32 	%r13, %r14;
	add.s64 	%rd24, %rd14, 16;
	add.s64 	%rd23, %rd16, 16;
$L__BB3_3:
	ld.u64 	%rd17, [%rd24+-16];
	st.u64 	[%rd23+-16], %rd17;
	ld.u64 	%rd18, [%rd24+-8];
	st.u64 	[%rd23+-8], %rd18;
	ld.u64 	%rd19, [%rd24];
	st.u64 	[%rd23], %rd19;
	ld.u64 	%rd20, [%rd24+8];
	st.u64 	[%rd23+8], %rd20;
	add.s32 	%r13, %r13, 4;
	add.s64 	%rd24, %rd24, 32;
	add.s64 	%rd23, %rd23, 32;
	setp.ne.s32 	%p3, %r13, 0;
	@%p3 bra 	$L__BB3_3;
$L__BB3_4:
	setp.eq.s32 	%p4, %r1, 0;
	@%p4 bra 	$L__BB3_7;
	mul.wide.u32 	%rd21, %r14, 8;
	add.s64 	%rd26, %rd16, %rd21;
	add.s64 	%rd25, %rd14, %rd21;
	neg.s32 	%r15, %r1;
$L__BB3_6:
	.pragma "nounroll";
	ld.u64 	%rd22, [%rd25];
	st.u64 	[%rd26], %rd22;
	add.s64 	%rd26, %rd26, 8;
	add.s64 	%rd25, %rd25, 8;
	add.s32 	%r15, %r15, 1;
	setp.ne.s32 	%p5, %r15, 0;
	@%p5 bra 	$L__BB3_6;
$L__BB3_7:
	{ // callseq 2, 0
	.param .b64 param0;
	st.param.b64 	[param0], %rd14;
	call.uni 
	free, 
	(
	param0
	);
	} // callseq 2
	st.param.b64 	[func_retval0], %rd16;
	ret;

}
.func _Z7bn_growP5bn_sti(
	.param .b64 _Z7bn_growP5bn_sti_param_0,
	.param .b32 _Z7bn_growP5bn_sti_param_1
)
{
	.reg .pred 	%p<3>;
	.reg .b32 	%r<11>;
	.reg .b64 	%rd<7>;

	ld.param.u64 	%rd2, [_Z7bn_growP5bn_sti_param_0];
	ld.param.u32 	%r3, [_Z7bn_growP5bn_sti_param_1];
	ld.u32 	%r1, [%rd2];
	setp.ge.s32 	%p1, %r1, %r3;
	@%p1 bra 	$L__BB4_4;
	shr.s32 	%r4, %r3, 31;
	shr.u32 	%r5, %r4, 29;
	add.s32 	%r6, %r3, %r5;
	and.b32  	%r7, %r6, -8;
	add.s32 	%r2, %r7, 16;
	shl.b32 	%r8, %r2, 3;
	ld.u64 	%rd3, [%rd2+16];
	{ // callseq 3, 0
	.param .b32 param0;
	st.param.b32 	[param0], %r1;
	.param .b32 param1;
	st.param.b32 	[param1], %r8;
	.param .b64 param2;
	st.param.b64 	[param2], %rd3;
	.param .b64 retval0;
	call.uni (retval0), 
	_Z12cuda_reallociiPm, 
	(
	param0, 
	param1, 
	param2
	);
	ld.param.b64 	%rd4, [retval0];
	} // callseq 3
	setp.ne.s64 	%p2, %rd4, 0;
	@%p2 bra 	$L__BB4_3;
	mov.u64 	%rd5, $str$2;
	cvta.global.u64 	%rd6, %rd5;
	{ // callseq 4, 0
	.param .b64 param0;
	st.param.b64 	[param0], %rd6;
	.param .b64 param1;
	st.param.b64 	[param1], 0;
	.param .b32 retval0;
	call.uni (retval0), 
	vprintf, 
	(
	param0, 
	param1
	);
	ld.param.b32 	%r9, [retval0];
	} // callseq 4
	bra.uni 	$L__BB4_4;
$L__BB4_3:
	st.u64 	[%rd2+16], %rd4;
	st.u32 	[%rd2], %r2;
$L__BB4_4:
	ret;

}
.func _Z7bn_copyP5bn_stS0_(
	.param .b64 _Z7bn_copyP5bn_stS0__param_0,
	.param .b64 _Z7bn_copyP5bn_stS0__param_1
)
{
	.reg .pred 	%p<2>;
	.reg .b32 	%r<5>;
	.reg .b64 	%rd<7>;

	ld.param.u64 	%rd1, [_Z7bn_copyP5bn_stS0__param_0];
	ld.param.u64 	%rd2, [_Z7bn_copyP5bn_stS0__param_1];
	ld.u64 	%rd3, [%rd1+16];
	ld.u64 	%rd4, [%rd2+16];
	setp.eq.s64 	%p1, %rd3, %rd4;
	@%p1 bra 	$L__BB5_2;
	ld.u32 	%r1, [%rd2+4];
	{ // callseq 5, 0
	.param .b64 param0;
	st.param.b64 	[param0], %rd1;
	.param .b32 param1;
	st.param.b32 	[param1], %r1;
	call.uni 
	_Z7bn_growP5bn_sti, 
	(
	param0, 
	param1
	);
	} // callseq 5
	ld.u64 	%rd5, [%rd1+16];
	ld.u64 	%rd6, [%rd2+16];
	ld.u32 	%r2, [%rd2+4];
	{ // callseq 6, 0
	.param .b64 param0;
	st.param.b64 	[param0], %rd5;
	.param .b64 param1;
	st.param.b64 	[param1], %rd6;
	.param .b32 param2;
	st.param.b32 	[param2], %r2;
	call.uni 
	_Z7dv_copyPmPKmi, 
	(
	param0, 
	param1, 
	param2
	);
	} // callseq 6
	ld.u32 	%r3, [%rd2+4];
	st.u32 	[%rd1+4], %r3;
	ld.u32 	%r4, [%rd2+8];
	st.u32 	[%rd1+8], %r4;
$L__BB5_2:
	ret;

}
.func _Z7dv_lshdPmPKmii(
	.param .b64 _Z7dv_lshdPmPKmii_param_0,
	.param .b64 _Z7dv_lshdPmPKmii_param_1,
	.param .b32 _Z7dv_lshdPmPKmii_param_2,
	.param .b32 _Z7dv_lshdPmPKmii_param_3
)
{
	.reg .pred 	%p<15>;
	.reg .b32 	%r<28>;
	.reg .b64 	%rd<51>;

	ld.param.u64 	%rd47, [_Z7dv_lshdPmPKmii_param_0];
	ld.param.u64 	%rd24, [_Z7dv_lshdPmPKmii_param_1];
	ld.param.u32 	%r18, [_Z7dv_lshdPmPKmii_param_2];
	ld.param.u32 	%r19, [_Z7dv_lshdPmPKmii_param_3];
	sub.s32 	%r1, %r18, %r19;
	setp.lt.s32 	%p1, %r1, 1;
	@%p1 bra 	$L__BB6_7;
	cvt.s64.s32 	%rd25, %r18;
	mul.wide.s32 	%rd26, %r18, 8;
	add.s64 	%rd41, %rd47, %rd26;
	neg.s32 	%r20, %r19;
	cvt.s64.s32 	%rd27, %r20;
	add.s64 	%rd28, %rd25, %rd27;
	shl.b64 	%rd29, %rd28, 3;
	add.s64 	%rd30, %rd24, %rd29;
	add.s64 	%rd44, %rd30, -8;
	and.b32  	%r2, %r1, 3;
	sub.s32 	%r21, %r19, %r18;
	setp.gt.u32 	%p2, %r21, -4;
	@%p2 bra 	$L__BB6_4;
	and.b32  	%r22, %r1, 2147483644;
	neg.s32 	%r25, %r22;
	mov.u64 	%rd45, %rd41;
$L__BB6_3:
	ld.u64 	%rd31, [%rd44];
	st.u64 	[%rd45+-8], %rd31;
	ld.u64 	%rd32, [%rd44+-8];
	st.u64 	[%rd45+-16], %rd32;
	ld.u64 	%rd33, [%rd44+-16];
	st.u64 	[%rd45+-24], %rd33;
	add.s64 	%rd41, %rd45, -32;
	ld.u64 	%rd34, [%rd44+-24];
	st.u64 	[%rd45+-32], %rd34;
	add.s64 	%rd44, %rd44, -32;
	add.s32 	%r25, %r25, 4;
	setp.eq.s32 	%p3, %r25, 0;
	mov.u64 	%rd45, %rd41;
	@%p3 bra 	$L__BB6_4;
	bra.uni 	$L__BB6_3;
$L__BB6_4:
	setp.eq.s32 	%p4, %r2, 0;
	@%p4 bra 	$L__BB6_7;
	add.s64 	%rd42, %rd41, -8;
	neg.s32 	%r24, %r2;
$L__BB6_6:
	.pragma "nounroll";
	ld.u64 	%rd35, [%rd44];
	st.u64 	[%rd42], %rd35;
	add.s64 	%rd44, %rd44, -8;
	add.s64 	%rd42, %rd42, -8;
	add.s32 	%r24, %r24, 1;
	setp.ne.s32 	%p5, %r24, 0;
	@%p5 bra 	$L__BB6_6;
$L__BB6_7:
	setp.lt.s32 	%p6, %r19, 1;
	@%p6 bra 	$L__BB6_20;
	and.b32  	%r7, %r19, 15;
	setp.lt.u32 	%p7, %r19, 16;
	@%p7 bra 	$L__BB6_11;
	and.b32  	%r23, %r19, 2147483632;
	neg.s32 	%r26, %r23;
$L__BB6_10:
	.pragma "nounroll";
	mov.b64 	%rd36, 0;
	st.u64 	[%rd47], %rd36;
	st.u64 	[%rd47+8], %rd36;
	st.u64 	[%rd47+16], %rd36;
	st.u64 	[%rd47+24], %rd36;
	st.u64 	[%rd47+32], %rd36;
	st.u64 	[%rd47+40], %rd36;
	st.u64 	[%rd47+48], %rd36;
	st.u64 	[%rd47+56], %rd36;
	st.u64 	[%rd47+64], %rd36;
	st.u64 	[%rd47+72], %rd36;
	st.u64 	[%rd47+80], %rd36;
	st.u64 	[%rd47+88], %rd36;
	st.u64 	[%rd47+96], %rd36;
	st.u64 	[%rd47+104], %rd36;
	st.u64 	[%rd47+112], %rd36;
	st.u64 	[%rd47+120], %rd36;
	add.s64 	%rd47, %rd47, 128;
	add.s32 	%r26, %r26, 16;
	setp.ne.s32 	%p8, %r26, 0;
	@%p8 bra 	$L__BB6_10;
$L__BB6_11:
	setp.eq.s32 	%p9, %r7, 0;
	@%p9 bra 	$L__BB6_20;
	and.b32  	%r13, %r19, 7;
	setp.lt.u32 	%p10, %r7, 8;
	@%p10 bra 	$L__BB6_14;
	mov.b64 	%rd37, 0;
	st.u64 	[%rd47], %rd37;
	st.u64 	[%rd47+8], %rd37;
	st.u64 	[%rd47+16], %rd37;
	st.u64 	[%rd47+24], %rd37;
	st.u64 	[%rd47+32], %rd37;
	st.u64 	[%rd47+40], %rd37;
	st.u64 	[%rd47+48], %rd37;
	st.u64 	[%rd47+56], %rd37;
	add.s64 	%rd47, %rd47, 64;
$L__BB6_14:
	setp.eq.s32 	%p11, %r13, 0;
	@%p11 bra 	$L__BB6_20;
	and.b32  	%r14, %r19, 3;
	setp.lt.u32 	%p12, %r13, 4;
	@%p12 bra 	$L__BB6_17;
	mov.b64 	%rd38, 0;
	st.u64 	[%rd47], %rd38;
	st.u64 	[%rd47+8], %rd38;
	st.u64 	[%rd47+16], %rd38;
	st.u64 	[%rd47+24], %rd38;
	add.s64 	%rd47, %rd47, 32;
$L__BB6_17:
	setp.eq.s32 	%p13, %r14, 0;
	@%p13 bra 	$L__BB6_20;
	neg.s32 	%r27, %r14;
$L__BB6_19:
	.pragma "nounroll";
	mov.b64 	%rd39, 0;
	st.u64 	[%rd47], %rd39;
	add.s64 	%rd47, %rd47, 8;
	add.s32 	%r27, %r27, 1;
	setp.ne.s32 	%p14, %r27, 0;
	@%p14 bra 	$L__BB6_19;
$L__BB6_20:
	ret;

}
.func  (.param .b64 func_retval0) _Z11bn_lshb_lowPmPKmii(
	.param .b64 _Z11bn_lshb_lowPmPKmii_param_0,
	.param .b64 _Z11bn_lshb_lowPmPKmii_param_1,
	.param .b32 _Z11bn_lshb_lowPmPKmii_param_2,
	.param .b32 _Z11bn_lshb_lowPmPKmii_param_3
)
{
	.reg .pred 	%p<7>;
	.reg .b32 	%r<19>;
	.reg .b64 	%rd<64>;

	ld.param.u64 	%rd58, [_Z11bn_lshb_lowPmPKmii_param_0];
	ld.param.u64 	%rd59, [_Z11bn_lshb_lowPmPKmii_param_1];
	ld.param.u32 	%r8, [_Z11bn_lshb_lowPmPKmii_param_2];
	ld.param.u32 	%r9, [_Z11bn_lshb_lowPmPKmii_param_3];
	setp.gt.u32 	%p1, %r9, 63;
	and.b32  	%r10, %r9, 63;
	mov.b64 	%rd24, -1;
	shl.b64 	%rd25, %rd24, %r10;
	not.b64 	%rd26, %rd25;
	selp.b64 	%rd1, -1, %rd26, %p1;
	setp.lt.s32 	%p2, %r8, 1;
	mov.b64 	%rd56, 0;
	@%p2 bra 	$L__BB7_7;
	sub.s32 	%r11, 64, %r9;
	cvt.u64.u32 	%rd2, %r11;
	cvt.u64.u32 	%rd3, %r9;
	and.b32  	%r1, %r8, 3;
	setp.lt.u32 	%p3, %r8, 4;
	mov.b64 	%rd56, 0;
	@%p3 bra 	$L__BB7_4;
	and.b32  	%r12, %r8, 2147483644;
	neg.s32 	%r17, %r12;
	mov.b64 	%rd56, 0;
	cvt.u32.u64 	%r13, %rd2;
	cvt.u32.u64 	%r14, %rd3;
$L__BB7_3:
	ld.u64 	%rd30, [%rd59];
	shr.u64 	%rd31, %rd30, %r13;
	and.b64  	%rd32, %rd31, %rd1;
	shl.b64 	%rd33, %rd30, %r14;
	or.b64  	%rd34, %rd33, %rd56;
	st.u64 	[%rd58], %rd34;
	ld.u64 	%rd35, [%rd59+8];
	shr.u64 	%rd36, %rd35, %r13;
	and.b64  	%rd37, %rd36, %rd1;
	shl.b64 	%rd38, %rd35, %r14;
	or.b64  	%rd39, %rd38, %rd32;
	st.u64 	[%rd58+8], %rd39;
	ld.u64 	%rd40, [%rd59+16];
	shr.u64 	%rd41, %rd40, %r13;
	and.b64  	%rd42, %rd41, %rd1;
	shl.b64 	%rd43, %rd40, %r14;
	or.b64  	%rd44, %rd43, %rd37;
	st.u64 	[%rd58+16], %rd44;
	ld.u64 	%rd45, [%rd59+24];
	shr.u64 	%rd46, %rd45, %r13;
	and.b64  	%rd56, %rd46, %rd1;
	shl.b64 	%rd47, %rd45, %r14;
	or.b64  	%rd48, %rd47, %rd42;
	st.u64 	[%rd58+24], %rd48;
	add.s64 	%rd59, %rd59, 32;
	add.s64 	%rd58, %rd58, 32;
	add.s32 	%r17, %r17, 4;
	setp.ne.s32 	%p4, %r17, 0;
	@%p4 bra 	$L__BB7_3;
$L__BB7_4:
	setp.eq.s32 	%p5, %r1, 0;
	@%p5 bra 	$L__BB7_7;
	neg.s32 	%r18, %r1;
	cvt.u32.u64 	%r15, %rd2;
	cvt.u32.u64 	%r16, %rd3;
	mov.u64 	%rd60, %rd56;
$L__BB7_6:
	.pragma "nounroll";
	ld.u64 	%rd49, [%rd59];
	shr.u64 	%rd50, %rd49, %r15;
	and.b64  	%rd56, %rd50, %rd1;
	shl.b64 	%rd51, %rd49, %r16;
	or.b64  	%rd52, %rd51, %rd60;
	st.u64 	[%rd58], %rd52;
	add.s64 	%rd59, %rd59, 8;
	add.s64 	%rd58, %rd58, 8;
	add.s32 	%r18, %r18, 1;
	setp.ne.s32 	%p6, %r18, 0;
	mov.u64 	%rd60, %rd56;
	@%p6 bra 	$L__BB7_6;
$L__BB7_7:
	st.param.b64 	[func_retval0], %rd56;
	ret;

}
.func _Z7bn_trimP5bn_st(
	.param .b64 _Z7bn_trimP5bn_st_param_0
)
{
	.reg .pred 	%p<6>;
	.reg .b32 	%r<11>;
	.reg .b64 	%rd<10>;

	ld.param.u64 	%rd4, [_Z7bn_trimP5bn_st_param_0];
	ld.v2.u32 	{%r5, %r9}, [%rd4];
	setp.gt.s32 	%p1, %r9, %r5;
	@%p1 bra 	$L__BB8_8;
	setp.gt.s32 	%p2, %r9, 0;
	@%p2 bra 	$L__BB8_3;
	ld.u64 	%rd9, [%rd4+16];
	bra.uni 	$L__BB8_7;
$L__BB8_3:
	ld.u64 	%rd9, [%rd4+16];
$L__BB8_4:
	add.s32 	%r3, %r9, -1;
	mul.wide.u32 	%rd5, %r3, 8;
	add.s64 	%rd6, %rd9, %rd5;
	ld.u64 	%rd7, [%rd6];
	setp.ne.s64 	%p3, %rd7, 0;
	mov.u32 	%r10, %r9;
	@%p3 bra 	$L__BB8_6;
	st.u32 	[%rd4+4], %r3;
	setp.gt.u32 	%p4, %r9, 1;
	mov.b32 	%r10, 0;
	mov.u32 	%r9, %r3;
	@%p4 bra 	$L__BB8_4;
$L__BB8_6:
	setp.ne.s32 	%p5, %r10, 0;
	@%p5 bra 	$L__BB8_8;
$L__BB8_7:
	mov.b32 	%r7, 1;
	st.u32 	[%rd4+4], %r7;
	mov.b64 	%rd8, 0;
	st.u64 	[%rd9], %rd8;
	mov.b32 	%r8, 0;
	st.u32 	[%rd4+8], %r8;
$L__BB8_8:
	ret;

}
.func _Z6bn_lshP5bn_stS0_i(
	.param .b64 _Z6bn_lshP5bn_stS0_i_param_0,
	.param .b64 _Z6bn_lshP5bn_stS0_i_param_1,
	.param .b32 _Z6bn_lshP5bn_stS0_i_param_2
)
{
	.reg .pred 	%p<6>;
	.reg .b32 	%r<17>;
	.reg .b64 	%rd<21>;

	ld.param.u64 	%rd4, [_Z6bn_lshP5bn_stS0_i_param_0];
	ld.param.u64 	%rd5, [_Z6bn_lshP5bn_stS0_i_param_1];
	ld.param.u32 	%r4, [_Z6bn_lshP5bn_stS0_i_param_2];
	{ // callseq 7, 0
	.param .b64 param0;
	st.param.b64 	[param0], %rd4;
	.param .b64 param1;
	st.param.b64 	[param1], %rd5;
	call.uni 
	_Z7bn_copyP5bn_stS0_, 
	(
	param0, 
	param1
	);
	} // callseq 7
	shr.u32 	%r1, %r4, 6;
	and.b32  	%r2, %r4, 63;
	ld.u32 	%r5, [%rd4+4];
	setp.ne.s32 	%p1, %r2, 0;
	selp.u32 	%r6, 1, 0, %p1;
	add.s32 	%r7, %r1, %r6;
	add.s32 	%r8, %r7, %r5;
	{ // callseq 8, 0
	.param .b64 param0;
	st.param.b64 	[param0], %rd4;
	.param .b32 param1;
	st.param.b32 	[param1], %r8;
	call.uni 
	_Z7bn_growP5bn_sti, 
	(
	param0, 
	param1
	);
	} // callseq 8
	ld.u32 	%r9, [%rd5+4];
	add.s32 	%r3, %r9, %r1;
	st.u32 	[%rd4+4], %r3;
	ld.u32 	%r10, [%rd5+8];
	st.u32 	[%rd4+8], %r10;
	setp.lt.u32 	%p2, %r4, 64;
	@%p2 bra 	$L__BB9_2;
	ld.u64 	%rd6, [%rd4+16];
	ld.u64 	%rd7, [%rd5+16];
	{ // callseq 9, 0
	.param .b64 param0;
	st.param.b64 	[param0], %rd6;
	.param .b64 param1;
	st.param.b64 	[param1], %rd7;
	.param .b32 param2;
	st.param.b32 	[param2], %r3;
	.param .b32 param3;
	st.param.b32 	[param3], %r1;
	call.uni 
	_Z7dv_lshdPmPKmii, 
	(
	param0, 
	param1, 
	param2, 
	param3
	);
	} // callseq 9
$L__BB9_2:
	setp.eq.s32 	%p3, %r2, 0;
	@%p3 bra 	$L__BB9_8;
	setp.eq.s64 	%p4, %rd4, %rd5;
	@%p4 bra 	$L__BB9_5;
	ld.u64 	%rd8, [%rd4+16];
	mul.wide.u32 	%rd9, %r1, 8;
	add.s64 	%rd10, %rd8, %rd9;
	ld.u64 	%rd11, [%rd5+16];
	ld.u32 	%r11, [%rd5+4];
	{ // callseq 10, 0
	.param .b64 param0;
	st.param.b64 	[param0], %rd10;
	.param .b64 param1;
	st.param.b64 	[param1], %rd11;
	.param .b32 param2;
	st.param.b32 	[param2], %r11;
	.param .b32 param3;
	st.param.b32 	[param3], %r2;
	.param .b64 retval0;
	call.uni (retval0), 
	_Z11bn_lshb_lowPmPKmii, 
	(
	param0, 
	param1, 
	param2, 
	param3
	);
	ld.param.b64 	%rd20, [retval0];
	} // callseq 10
	bra.uni 	$L__BB9_6;
$L__BB9_5:
	ld.u64 	%rd13, [%rd4+16];
	mul.wide.u32 	%rd14, %r1, 8;
	add.s64 	%rd15, %rd13, %rd14;
	ld.u32 	%r12, [%rd4+4];
	sub.s32 	%r13, %r12, %r1;
	{ // callseq 11, 0
	.param .b64 param0;
	st.param.b64 	[param0], %rd15;
	.param .b64 param1;
	st.param.b64 	[param1], %rd15;
	.param .b32 param2;
	st.param.b32 	[param2], %r13;
	.param .b32 param3;
	st.param.b32 	[param3], %r2;
	.param .b64 retval0;
	call.uni (retval0), 
	_Z11bn_lshb_lowPmPKmii, 
	(
	param0, 
	param1, 
	param2, 
	param3
	);
	ld.param.b64 	%rd20, [retval0];
	} // callseq 11
$L__BB9_6:
	setp.eq.s64 	%p5, %rd20, 0;
	@%p5 bra 	$L__BB9_8;
	ld.u64 	%rd17, [%rd4+16];
	ld.u32 	%r14, [%rd4+4];
	mul.wide.s32 	%rd18, %r14, 8;
	add.s64 	%rd19, %rd17, %rd18;
	st.u64 	[%rd19], %rd20;
	ld.u32 	%r15, [%rd4+4];
	add.s32 	%r16, %r15, 1;
	st.u32 	[%rd4+4], %r16;
$L__BB9_8:
	{ // callseq 12, 0
	.param .b64 param0;
	st.param.b64 	[param0], %rd4;
	call.uni 
	_Z7bn_trimP5bn_st, 
	(
	param0
	);
	} // callseq 12
	ret;

}
.func  (.param .b64 func_retval0) _Z11fp_addn_lowPmPKmS1_(
	.param .b64 _Z11fp_addn_lowPmPKmS1__param_0,
	.param .b64 _Z11fp_addn_lowPmPKmS1__param_1,
	.param .b64 _Z11fp_addn_lowPmPKmS1__param_2
)
{
	.reg .pred 	%p<17>;
	.reg .b64 	%rd<33>;

	ld.param.u64 	%rd1, [_Z11fp_addn_lowPmPKmS1__param_0];
	ld.param.u64 	%rd2, [_Z11fp_addn_lowPmPKmS1__param_1];
	ld.param.u64 	%rd3, [_Z11fp_addn_lowPmPKmS1__param_2];
	ld.u64 	%rd4, [%rd2];
	ld.u64 	%rd5, [%rd3];
	add.s64 	%rd6, %rd5, %rd4;
	setp.lt.u64 	%p1, %rd6, %rd5;
	selp.u64 	%rd7, 1, 0, %p1;
	st.u64 	[%rd1], %rd6;
	ld.u64 	%rd8, [%rd2+8];
	ld.u64 	%rd9, [%rd3+8];
	add.s64 	%rd10, %rd9, %rd8;
	setp.lt.u64 	%p2, %rd10, %rd9;
	add.s64 	%rd11, %rd10, %rd7;
	setp.lt.u64 	%p3, %rd11, %rd10;
	or.pred  	%p4, %p2, %p3;
	selp.u64 	%rd12, 1, 0, %p4;
	st.u64 	[%rd1+8], %rd11;
	ld.u64 	%rd13, [%rd2+16];
	ld.u64 	%rd14, [%rd3+16];
	add.s64 	%rd15, %rd14, %rd13;
	setp.lt.u64 	%p5, %rd15, %rd14;
	add.s64 	%rd16, %rd15, %rd12;
	setp.lt.u64 	%p6, %rd16, %rd15;
	or.pred  	%p7, %p5, %p6;
	selp.u64 	%rd17, 1, 0, %p7;
	st.u64 	[%rd1+16], %rd16;
	ld.u64 	%rd18, [%rd2+24];
	ld.u64 	%rd19, [%rd3+24];
	add.s64 	%rd20, %rd19, %rd18;
	setp.lt.u64 	%p8, %rd20, %rd19;
	add.s64 	%rd21, %rd20, %rd17;
	setp.lt.u64 	%p9, %rd21, %rd20;
	or.pred  	%p10, %p8, %p9;
	selp.u64 	%rd22, 1, 0, %p10;
	st.u64 	[%rd1+24], %rd21;
	ld.u64 	%rd23, [%rd2+32];
	ld.u64 	%rd24, [%rd3+32];
	add.s64 	%rd25, %rd24, %rd23;
	setp.lt.u64 	%p11, %rd25, %rd24;
	add.s64 	%rd26, %rd25, %rd22;
	setp.lt.u64 	%p12, %rd26, %rd25;
	or.pred  	%p13, %p11, %p12;
	selp.u64 	%rd27, 1, 0, %p13;
	st.u64 	[%rd1+32], %rd26;
	ld.u64 	%rd28, [%rd2+40];
	ld.u64 	%rd29, [%rd3+40];
	add.s64 	%rd30, %rd29, %rd28;
	setp.lt.u64 	%p14, %rd30, %rd29;
	add.s64 	%rd31, %rd30, %rd27;
	setp.lt.u64 	%p15, %rd31, %rd30;
	or.pred  	%p16, %p14, %p15;
	selp.u64 	%rd32, 1, 0, %p16;
	st.u64 	[%rd1+40], %rd31;
	st.param.b64 	[func_retval0], %rd32;
	ret;

}
.func _Z11fp_subm_lowPmPKmS1_(
	.param .b64 _Z11fp_subm_lowPmPKmS1__param_0,
	.param .b64 _Z11fp_subm_lowPmPKmS1__param_1,
	.param .b64 _Z11fp_subm_lowPmPKmS1__param_2
)
{
	.reg .pred 	%p<28>;
	.reg .b32 	%r<2>;
	.reg .b64 	%rd<36>;

	ld.param.u64 	%rd1, [_Z11fp_subm_lowPmPKmS1__param_0];
	ld.param.u64 	%rd2, [_Z11fp_subm_lowPmPKmS1__param_1];
	ld.param.u64 	%rd3, [_Z11fp_subm_lowPmPKmS1__param_2];
	ld.u64 	%rd4, [%rd2];
	ld.u64 	%rd5, [%rd3];
	sub.s64 	%rd6, %rd4, %rd5;
	setp.lt.u64 	%p1, %rd4, %rd5;
	selp.s64 	%rd7, -1, 0, %p1;
	st.u64 	[%rd1], %rd6;
	ld.u64 	%rd8, [%rd2+8];
	ld.u64 	%rd9, [%rd3+8];
	sub.s64 	%rd10, %rd8, %rd9;
	add.s64 	%rd11, %rd10, %rd7;
	setp.lt.u64 	%p2, %rd8, %rd9;
	setp.eq.s64 	%p3, %rd10, 0;
	and.pred  	%p4, %p1, %p3;
	or.pred  	%p6, %p2, %p4;
	selp.s64 	%rd12, -1, 0, %p6;
	st.u64 	[%rd1+8], %rd11;
	ld.u64 	%rd13, [%rd2+16];
	ld.u64 	%rd14, [%rd3+16];
	sub.s64 	%rd15, %rd13, %rd14;
	add.s64 	%rd16, %rd15, %rd12;
	setp.lt.u64 	%p7, %rd13, %rd14;
	setp.eq.s64 	%p8, %rd15, 0;
	and.pred  	%p9, %p6, %p8;
	or.pred  	%p11, %p7, %p9;
	selp.s64 	%rd17, -1, 0, %p11;
	st.u64 	[%rd1+16], %rd16;
	ld.u64 	%rd18, [%rd2+24];
	ld.u64 	%rd19, [%rd3+24];
	sub.s64 	%rd20, %rd18, %rd19;
	add.s64 	%rd21, %rd20, %rd17;
	setp.lt.u64 	%p12, %rd18, %rd19;
	setp.eq.s64 	%p13, %rd20, 0;
	and.pred  	%p14, %p11, %p13;
	or.pred  	%p16, %p12, %p14;
	selp.s64 	%rd22, -1, 0, %p16;
	st.u64 	[%rd1+24], %rd21;
	ld.u64 	%rd23, [%rd2+32];
	ld.u64 	%rd24, [%rd3+32];
	sub.s64 	%rd25, %rd23, %rd24;
	add.s64 	%rd26, %rd25, %rd22;
	setp.lt.u64 	%p17, %rd23, %rd24;
	setp.eq.s64 	%p18, %rd25, 0;
	and.pred  	%p19, %p16, %p18;
	or.pred  	%p21, %p17, %p19;
	selp.s64 	%rd27, -1, 0, %p21;
	st.u64 	[%rd1+32], %rd26;
	ld.u64 	%rd28, [%rd2+40];
	ld.u64 	%rd29, [%rd3+40];
	sub.s64 	%rd30, %rd28, %rd29;
	add.s64 	%rd31, %rd30, %rd27;
	setp.ge.u64 	%p22, %rd28, %rd29;
	setp.eq.s64 	%p23, %rd30, 0;
	and.pred  	%p24, %p21, %p23;
	not.pred 	%p26, %p24;
	st.u64 	[%rd1+40], %rd31;
	and.pred  	%p27, %p22, %p26;
	@%p27 bra 	$L__BB11_2;
	mov.u32 	%r1, shared_prime;
	cvt.u64.u32 	%rd32, %r1;
	cvta.shared.u64 	%rd33, %rd32;
	{ // callseq 13, 0
	.param .b64 param0;
	st.param.b64 	[param0], %rd1;
	.param .b64 param1;
	st.param.b64 	[param1], %rd1;
	.param .b64 param2;
	st.param.b64 	[param2], %rd33;
	.param .b64 retval0;
	call.uni (retval0), 
	_Z11fp_addn_lowPmPKmS1_, 
	(
	param0, 
	param1, 
	param2
	);
	ld.param.b64 	%rd34, [retval0];
	} // callseq 13
$L__BB11_2:
	ret;

}
.func _Z6fp_subPmS_S_(
	.param .b64 _Z6fp_subPmS_S__param_0,
	.param .b64 _Z6fp_subPmS_S__param_1,
	.param .b64 _Z6fp_subPmS_S__param_2
)
{
	.reg .b64 	%rd<4>;

	ld.param.u64 	%rd1, [_Z6fp_subPmS_S__param_0];
	ld.param.u64 	%rd2, [_Z6fp_subPmS_S__param_1];
	ld.param.u64 	%rd3, [_Z6fp_subPmS_S__param_2];
	{ // callseq 14, 0
	.param .b64 param0;
	st.param.b64 	[param0], %rd1;
	.param .b64 param1;
	st.param.b64 	[param1], %rd2;
	.param .b64 param2;
	st.param.b64 	[param2], %rd3;
	call.uni 
	_Z11fp_subm_lowPmPKmS1_, 
	(
	param0, 
	param1, 
	param2
	);
	} // callseq 14
	ret;

}
.func _Z11fp_subn_lowPmPKmS1_(
	.param .b64 _Z11fp_subn_lowPmPKmS1__param_0,
	.param .b64 _Z11fp_subn_lowPmPKmS1__param_1,
	.param .b64 _Z11fp_subn_lowPmPKmS1__param_2
)
{
	.reg .pred 	%p<22>;
	.reg .b64 	%rd<32>;

	ld.param.u64 	%rd1, [_Z11fp_subn_lowPmPKmS1__param_0];
	ld.param.u64 	%rd2, [_Z11fp_subn_lowPmPKmS1__param_1];
	ld.param.u64 	%rd3, [_Z11fp_subn_lowPmPKmS1__param_2];
	ld.u64 	%rd4, [%rd2];
	ld.u64 	%rd5, [%rd3];
	sub.s64 	%rd6, %rd4, %rd5;
	setp.lt.u64 	%p1, %rd4, %rd5;
	selp.s64 	%rd7, -1, 0, %p1;
	st.u64 	[%rd1], %rd6;
	ld.u64 	%rd8, [%rd2+8];
	ld.u64 	%rd9, [%rd3+8];
	sub.s64 	%rd10, %rd8, %rd9;
	add.s64 	%rd11, %rd10, %rd7;
	setp.lt.u64 	%p2, %rd8, %rd9;
	setp.eq.s64 	%p3, %rd10, 0;
	and.pred  	%p4, %p1, %p3;
	or.pred  	%p6, %p2, %p4;
	selp.s64 	%rd12, -1, 0, %p6;
	st.u64 	[%rd1+8], %rd11;
	ld.u64 	%rd13, [%rd2+16];
	ld.u64 	%rd14, [%rd3+16];
	sub.s64 	%rd15, %rd13, %rd14;
	add.s64 	%rd16, %rd15, %rd12;
	setp.lt.u64 	%p7, %rd13, %rd14;
	setp.eq.s64 	%p8, %rd15, 0;
	and.pred  	%p9, %p6, %p8;
	or.pred  	%p11, %p7, %p9;
	selp.s64 	%rd17, -1, 0, %p11;
	st.u64 	[%rd1+16], %rd16;
	ld.u64 	%rd18, [%rd2+24];
	ld.u64 	%rd19, [%rd3+24];
	sub.s64 	%rd20, %rd18, %rd19;
	add.s64 	%rd21, %rd20, %rd17;
	setp.lt.u64 	%p12, %rd18, %rd19;
	setp.eq.s64 	%p13, %rd20, 0;
	and.pred  	%p14, %p11, %p13;
	or.pred  	%p16, %p12, %p14;
	selp.s64 	%rd22, -1, 0, %p16;
	st.u64 	[%rd1+24], %rd21;
	ld.u64 	%rd23, [%rd2+32];
	ld.u64 	%rd24, [%rd3+32];
	sub.s64 	%rd25, %rd23, %rd24;
	add.s64 	%rd26, %rd25, %rd22;
	setp.lt.u64 	%p17, %rd23, %rd24;
	setp.eq.s64 	%p18, %rd25, 0;
	and.pred  	%p19, %p16, %p18;
	or.pred  	%p21, %p17, %p19;
	selp.s64 	%rd27, -1, 0, %p21;
	st.u64 	[%rd1+32], %rd26;
	ld.u64 	%rd28, [%rd2+40];
	ld.u64 	%rd29, [%rd3+40];
	sub.s64 	%rd30, %rd28, %rd29;
	add.s64 	%rd31, %rd30, %rd27;
	st.u64 	[%rd1+40], %rd31;
	ret;

}
.func  (.param .b32 func_retval0) _Z6dv_cmpPKmS0_i(
	.param .b64 _Z6dv_cmpPKmS0_i_param_0,
	.param .b64 _Z6dv_cmpPKmS0_i_param_1,
	.param .b32 _Z6dv_cmpPKmS0_i_param_2
)
{
	.reg .pred 	%p<56>;
	.reg .b32 	%r<87>;
	.reg .b64 	%rd<58>;

	ld.param.u64 	%rd19, [_Z6dv_cmpPKmS0_i_param_0];
	ld.param.u64 	%rd20, [_Z6dv_cmpPKmS0_i_param_1];
	ld.param.u32 	%r18, [_Z6dv_cmpPKmS0_i_param_2];
	setp.lt.s32 	%p1, %r18, 1;
	mov.b32 	%r86, 0;
	@%p1 bra 	$L__BB14_13;
	add.s32 	%r22, %r18, -1;
	mul.wide.s32 	%rd21, %r22, 8;
	add.s64 	%rd52, %rd19, %rd21;
	add.s64 	%rd53, %rd20, %rd21;
	and.b32  	%r1, %r18, 7;
	setp.lt.u32 	%p2, %r18, 8;
	mov.b32 	%r86, 0;
	@%p2 bra 	$L__BB14_4;
	and.b32  	%r24, %r18, 2147483640;
	neg.s32 	%r78, %r24;
	mov.b32 	%r86, 0;
$L__BB14_3:
	.pragma "nounroll";
	ld.u64 	%rd22, [%rd52];
	ld.u64 	%rd23, [%rd53];
	setp.ne.s64 	%p3, %rd22, %rd23;
	setp.eq.s32 	%p4, %r86, 0;
	setp.gt.u64 	%p5, %rd22, %rd23;
	selp.b32 	%r25, 1, -1, %p5;
	selp.b32 	%r26, %r25, %r86, %p4;
	selp.b32 	%r27, %r26, %r86, %p3;
	ld.u64 	%rd24, [%rd52+-8];
	ld.u64 	%rd25, [%rd53+-8];
	setp.ne.s64 	%p6, %rd24, %rd25;
	setp.eq.s32 	%p7, %r27, 0;
	setp.gt.u64 	%p8, %rd24, %rd25;
	selp.b32 	%r29, 1, -1, %p8;
	selp.b32 	%r30, %r29, %r27, %p7;
	selp.b32 	%r31, %r30, %r27, %p6;
	ld.u64 	%rd26, [%rd52+-16];
	ld.u64 	%rd27, [%rd53+-16];
	setp.ne.s64 	%p9, %rd26, %rd27;
	setp.eq.s32 	%p10, %r31, 0;
	setp.gt.u64 	%p11, %rd26, %rd27;
	selp.b32 	%r33, 1, -1, %p11;
	selp.b32 	%r34, %r33, %r31, %p10;
	selp.b32 	%r35, %r34, %r31, %p9;
	ld.u64 	%rd28, [%rd52+-24];
	ld.u64 	%rd29, [%rd53+-24];
	setp.ne.s64 	%p12, %rd28, %rd29;
	setp.eq.s32 	%p13, %r35, 0;
	setp.gt.u64 	%p14, %rd28, %rd29;
	selp.b32 	%r37, 1, -1, %p14;
	selp.b32 	%r38, %r37, %r35, %p13;
	selp.b32 	%r39, %r38, %r35, %p12;
	ld.u64 	%rd30, [%rd52+-32];
	ld.u64 	%rd31, [%rd53+-32];
	setp.ne.s64 	%p15, %rd30, %rd31;
	setp.eq.s32 	%p16, %r39, 0;
	setp.gt.u64 	%p17, %rd30, %rd31;
	selp.b32 	%r41, 1, -1, %p17;
	selp.b32 	%r42, %r41, %r39, %p16;
	selp.b32 	%r43, %r42, %r39, %p15;
	ld.u64 	%rd32, [%rd52+-40];
	ld.u64 	%rd33, [%rd53+-40];
	setp.ne.s64 	%p18, %rd32, %rd33;
	setp.eq.s32 	%p19, %r43, 0;
	setp.gt.u64 	%p20, %rd32, %rd33;
	selp.b32 	%r45, 1, -1, %p20;
	selp.b32 	%r46, %r45, %r43, %p19;
	selp.b32 	%r47, %r46, %r43, %p18;
	ld.u64 	%rd34, [%rd52+-48];
	ld.u64 	%rd35, [%rd53+-48];
	setp.ne.s64 	%p21, %rd34, %rd35;
	setp.eq.s32 	%p22, %r47, 0;
	setp.gt.u64 	%p23, %rd34, %rd35;
	selp.b32 	%r49, 1, -1, %p23;
	selp.b32 	%r50, %r49, %r47, %p22;
	selp.b32 	%r51, %r50, %r47, %p21;
	ld.u64 	%rd36, [%rd52+-56];
	ld.u64 	%rd37, [%rd53+-56];
	setp.ne.s64 	%p24, %rd36, %rd37;
	setp.eq.s32 	%p25, %r51, 0;
	setp.gt.u64 	%p26, %rd36, %rd37;
	selp.b32 	%r53, 1, -1, %p26;
	selp.b32 	%r54, %r53, %r51, %p25;
	selp.b32 	%r86, %r54, %r51, %p24;
	add.s64 	%rd52, %rd52, -64;
	add.s64 	%rd53, %rd53, -64;
	add.s32 	%r78, %r78, 8;
	setp.ne.s32 	%p27, %r78, 0;
	@%p27 bra 	$L__BB14_3;
$L__BB14_4:
	setp.eq.s32 	%p28, %r1, 0;
	@%p28 bra 	$L__BB14_13;
	and.b32  	%r9, %r18, 3;
	setp.lt.u32 	%p29, %r1, 4;
	@%p29 bra 	$L__BB14_7;
	ld.u64 	%rd38, [%rd52];
	ld.u64 	%rd39, [%rd53];
	setp.ne.s64 	%p30, %rd38, %rd39;
	setp.eq.s32 	%p31, %r86, 0;
	setp.gt.u64 	%p32, %rd38, %rd39;
	selp.b32 	%r56, 1, -1, %p32;
	selp.b32 	%r57, %r56, %r86, %p31;
	selp.b32 	%r58, %r57, %r86, %p30;
	ld.u64 	%rd40, [%rd52+-8];
	ld.u64 	%rd41, [%rd53+-8];
	setp.ne.s64 	%p33, %rd40, %rd41;
	setp.eq.s32 	%p34, %r58, 0;
	setp.gt.u64 	%p35, %rd40, %rd41;
	selp.b32 	%r60, 1, -1, %p35;
	selp.b32 	%r61, %r60, %r58, %p34;
	selp.b32 	%r62, %r61, %r58, %p33;
	ld.u64 	%rd42, [%rd52+-16];
	ld.u64 	%rd43, [%rd53+-16];
	setp.ne.s64 	%p36, %rd42, %rd43;
	setp.eq.s32 	%p37, %r62, 0;
	setp.gt.u64 	%p38, %rd42, %rd43;
	selp.b32 	%r64, 1, -1, %p38;
	selp.b32 	%r65, %r64, %r62, %p37;
	selp.b32 	%r66, %r65, %r62, %p36;
	ld.u64 	%rd44, [%rd52+-24];
	ld.u64 	%rd45, [%rd53+-24];
	setp.ne.s64 	%p39, %rd44, %rd45;
	setp.eq.s32 	%p40, %r66, 0;
	setp.gt.u64 	%p41, %rd44, %rd45;
	selp.b32 	%r68, 1, -1, %p41;
	selp.b32 	%r69, %r68, %r66, %p40;
	selp.b32 	%r86, %r69, %r66, %p39;
	add.s64 	%rd53, %rd53, -32;
	add.s64 	%rd52, %rd52, -32;
$L__BB14_7:
	setp.eq.s32 	%p42, %r9, 0;
	@%p42 bra 	$L__BB14_13;
	setp.eq.s32 	%p43, %r9, 1;
	@%p43 bra 	$L__BB14_10;
	ld.u64 	%rd46, [%rd52];
	ld.u64 	%rd47, [%rd53];
	setp.ne.s64 	%p44, %rd46, %rd47;
	setp.eq.s32 	%p45, %r86, 0;
	setp.gt.u64 	%p46, %rd46, %rd47;
	selp.b32 	%r71, 1, -1, %p46;
	selp.b32 	%r72, %r71, %r86, %p45;
	selp.b32 	%r73, %r72, %r86, %p44;
	ld.u64 	%rd48, [%rd52+-8];
	ld.u64 	%rd49, [%rd53+-8];
	setp.ne.s64 	%p47, %rd48, %rd49;
	setp.eq.s32 	%p48, %r73, 0;
	setp.gt.u64 	%p49, %rd48, %rd49;
	selp.b32 	%r75, 1, -1, %p49;
	selp.b32 	%r76, %r75, %r73, %p48;
	selp.b32 	%r86, %r76, %r73, %p47;
	add.s64 	%rd53, %rd53, -16;
	add.s64 	%rd52, %rd52, -16;
$L__BB14_10:
	and.b32  	%r77, %r18, 1;
	setp.eq.b32 	%p50, %r77, 1;
	not.pred 	%p51, %p50;
	@%p51 bra 	$L__BB14_13;
	ld.u64 	%rd17, [%rd52];
	ld.u64 	%rd18, [%rd53];
	setp.eq.s64 	%p52, %rd17, %rd18;
	setp.ne.s32 	%p53, %r86, 0;
	or.pred  	%p54, %p52, %p53;
	@%p54 bra 	$L__BB14_13;
	setp.gt.u64 	%p55, %rd17, %rd18;
	selp.b32 	%r86, 1, -1, %p55;
$L__BB14_13:
	st.param.b32 	[func_retval0], %r86;
	ret;

}
.func _Z7dv_zeroPmi(
	.param .b64 _Z7dv_zeroPmi_param_0,
	.param .b32 _Z7dv_zeroPmi_param_1
)
{
	.reg .pred 	%p<10>;
	.reg .b32 	%r<14>;
	.reg .b64 	%rd<20>;

	ld.param.u64 	%rd16, [_Z7dv_zeroPmi_param_0];
	ld.param.u32 	%r10, [_Z7dv_zeroPmi_param_1];
	setp.lt.s32 	%p1, %r10, 1;
	@%p1 bra 	$L__BB15_13;
	and.b32  	%r1, %r10, 15;
	setp.lt.u32 	%p2, %r10, 16;
	@%p2 bra 	$L__BB15_4;
	and.b32  	%r11, %r10, 2147483632;
	neg.s32 	%r12, %r11;
$L__BB15_3:
	.pragma "nounroll";
	mov.b64 	%rd11, 0;
	st.u64 	[%rd16], %rd11;
	st.u64 	[%rd16+8], %rd11;
	st.u64 	[%rd16+16], %rd11;
	st.u64 	[%rd16+24], %rd11;
	st.u64 	[%rd16+32], %rd11;
	st.u64 	[%rd16+40], %rd11;
	st.u64 	[%rd16+48], %rd11;
	st.u64 	[%rd16+56], %rd11;
	st.u64 	[%rd16+64], %rd11;
	st.u64 	[%rd16+72], %rd11;
	st.u64 	[%rd16+80], %rd11;
	st.u64 	[%rd16+88], %rd11;
	st.u64 	[%rd16+96], %rd11;
	st.u64 	[%rd16+104], %rd11;
	st.u64 	[%rd16+112], %rd11;
	st.u64 	[%rd16+120], %rd11;
	add.s64 	%rd16, %rd16, 128;
	add.s32 	%r12, %r12, 16;
	setp.ne.s32 	%p3, %r12, 0;
	@%p3 bra 	$L__BB15_3;
$L__BB15_4:
	setp.eq.s32 	%p4, %r1, 0;
	@%p4 bra 	$L__BB15_13;
	and.b32  	%r5, %r10, 7;
	setp.lt.u32 	%p5, %r1, 8;
	@%p5 bra 	$L__BB15_7;
	mov.b64 	%rd12, 0;
	st.u64 	[%rd16], %rd12;
	st.u64 	[%rd16+8], %rd12;
	st.u64 	[%rd16+16], %rd12;
	st.u64 	[%rd16+24], %rd12;
	st.u64 	[%rd16+32], %rd12;
	st.u64 	[%rd16+40], %rd12;
	st.u64 	[%rd16+48], %rd12;
	st.u64 	[%rd16+56], %rd12;
	add.s64 	%rd16, %rd16, 64;
$L__BB15_7:
	setp.eq.s32 	%p6, %r5, 0;
	@%p6 bra 	$L__BB15_13;
	and.b32  	%r6, %r10, 3;
	setp.lt.u32 	%p7, %r5, 4;
	@%p7 bra 	$L__BB15_10;
	mov.b64 	%rd13, 0;
	st.u64 	[%rd16], %rd13;
	st.u64 	[%rd16+8], %rd13;
	st.u64 	[%rd16+16], %rd13;
	st.u64 	[%rd16+24], %rd13;
	add.s64 	%rd16, %rd16, 32;
$L__BB15_10:
	setp.eq.s32 	%p8, %r6, 0;
	@%p8 bra 	$L__BB15_13;
	neg.s32 	%r13, %r6;
$L__BB15_12:
	.pragma "nounroll";
	mov.b64 	%rd14, 0;
	st.u64 	[%rd16], %rd14;
	add.s64 	%rd16, %rd16, 8;
	add.s32 	%r13, %r13, 1;
	setp.ne.s32 	%p9, %r13, 0;
	@%p9 bra 	$L__BB15_12;
$L__BB15_13:
	ret;

}
.func _Z7bn_zeroP5bn_st(
	.param .b64 _Z7bn_zeroP5bn_st_param_0
)
{
	.reg .b32 	%r<4>;
	.reg .b64 	%rd<3>;

	ld.param.u64 	%rd1, [_Z7bn_zeroP5bn_st_param_0];
	mov.b32 	%r1, 0;
	st.u32 	[%rd1+8], %r1;
	mov.b32 	%r2, 1;
	st.u32 	[%rd1+4], %r2;
	ld.u64 	%rd2, [%rd1+16];
	ld.u32 	%r3, [%rd1];
	{ // callseq 15, 0
	.param .b64 param0;
	st.param.b64 	[param0], %rd2;
	.param .b32 param1;
	st.param.b32 	[param1], %r3;
	call.uni 
	_Z7dv_zeroPmi, 
	(
	param0, 
	param1
	);
	} // callseq 15
	ret;

}
.func _Z10bn_set_digP5bn_stm(
	.param .b64 _Z10bn_set_digP5bn_stm_param_0,
	.param .b64 _Z10bn_set_digP5bn_stm_param_1
)
{
	.reg .b32 	%r<3>;
	.reg .b64 	%rd<4>;

	ld.param.u64 	%rd1, [_Z10bn_set_digP5bn_stm_param_0];
	ld.param.u64 	%rd2, [_Z10bn_set_digP5bn_stm_param_1];
	{ // callseq 16, 0
	.param .b64 param0;
	st.param.b64 	[param0], %rd1;
	call.uni 
	_Z7bn_zeroP5bn_st, 
	(
	param0
	);
	} // callseq 16
	ld.u64 	%rd3, [%rd1+16];
	st.u64 	[%rd3], %rd2;
	mov.b32 	%r1, 1;
	st.u32 	[%rd1+4], %r1;
	mov.b32 	%r2, 0;
	st.u32 	[%rd1+8], %r2;
	ret;

}
.func _Z16bn_mod_pre_montyP5bn_stS0_(
	.param .b64 _Z16bn_mod_pre_montyP5bn_stS0__param_0,
	.param .b64 _Z16bn_mod_pre_montyP5bn_stS0__param_1
)
{
	.reg .pred 	%p<2>;
	.reg .b32 	%r<7>;
	.reg .b64 	%rd<25>;

	ld.param.u64 	%rd1, [_Z16bn_mod_pre_montyP5bn_stS0__param_0];
	ld.param.u64 	%rd2, [_Z16bn_mod_pre_montyP5bn_stS0__param_1];
	and.b64  	%rd3, %rd2, 1;
	setp.eq.b64 	%p1, %rd3, 1;
	@%p1 bra 	$L__BB18_2;
	mov.u64 	%rd19, $str$3;
	cvta.global.u64 	%rd20, %rd19;
	{ // callseq 18, 0
	.param .b64 param0;
	st.param.b64 	[param0], %rd20;
	.param .b64 param1;
	st.param.b64 	[param1], 0;
	.param .b32 retval0;
	call.uni (retval0), 
	vprintf, 
	(
	param0, 
	param1
	);
	ld.param.b32 	%r1, [retval0];
	} // callseq 18
	mov.u64 	%rd21, $str$4;
	cvta.global.u64 	%rd22, %rd21;
	{ // callseq 19, 0
	.param .b64 param0;
	st.param.b64 	[param0], %rd22;
	.param .b64 param1;
	st.param.b64 	[param1], 0;
	.param .b32 retval0;
	call.uni (retval0), 
	vprintf, 
	(
	param0, 
	param1
	);
	ld.param.b32 	%r3, [retval0];
	} // callseq 19
	mov.u64 	%rd23, $str$5;
	cvta.global.u64 	%rd24, %rd23;
	{ // callseq 20, 0
	.param .b64 param0;
	st.param.b64 	[param0], %rd24;
	.param .b64 param1;
	st.param.b64 	[param1], 0;
	.param .b32 retval0;
	call.uni (retval0), 
	vprintf, 
	(
	param0, 
	param1
	);
	ld.param.b32 	%r5, [retval0];
	} // callseq 20
	bra.uni 	$L__BB18_3;
$L__BB18_2:
	shl.b64 	%rd4, %rd2, 1;
	add.s64 	%rd5, %rd4, 4;
	and.b64  	%rd6, %rd5, 8;
	add.s64 	%rd7, %rd6, %rd2;
	mul.lo.s64 	%rd8, %rd7, %rd2;
	sub.s64 	%rd9, 2, %rd8;
	mul.lo.s64 	%rd10, %rd9, %rd7;
	mul.lo.s64 	%rd11, %rd10, %rd2;
	sub.s64 	%rd12, 2, %rd11;
	mul.lo.s64 	%rd13, %rd12, %rd10;
	mul.lo.s64 	%rd14, %rd13, %rd2;
	sub.s64 	%rd15, 2, %rd14;
	mul.lo.s64 	%rd16, %rd15, %rd13;
	mad.lo.s64 	%rd17, %rd16, %rd2, -2;
	mul.lo.s64 	%rd18, %rd17, %rd16;
	{ // callseq 17, 0
	.param .b64 param0;
	st.param.b64 	[param0], %rd1;
	.param .b64 param1;
	st.param.b64 	[param1], %rd18;
	call.uni 
	_Z10bn_set_digP5bn_stm, 
	(
	param0, 
	param1
	);
	} // callseq 17
$L__BB18_3:
	ret;

}
.func _Z11fp_muln_lowPmPKmS1_(
	.param .b64 _Z11fp_muln_lowPmPKmS1__param_0,
	.param .b64 _Z11fp_muln_lowPmPKmS1__param_1,
	.param .b64 _Z11fp_muln_lowPmPKmS1__param_2
)
{
	.reg .pred 	%p<94>;
	.reg .b64 	%rd<394>;

	ld.param.u64 	%rd1, [_Z11fp_muln_lowPmPKmS1__param_0];
	ld.param.u64 	%rd2, [_Z11fp_muln_lowPmPKmS1__param_1];
	ld.param.u64 	%rd3, [_Z11fp_muln_lowPmPKmS1__param_2];
	ld.u64 	%rd4, [%rd2];
	ld.u64 	%rd5, [%rd3];
	mul.hi.u64 	%rd6, %rd5, %rd4;
	mul.lo.s64 	%rd7, %rd4, %rd5;
	st.u64 	[%rd1], %rd7;
	ld.u64 	%rd8, [%rd2];
	ld.u64 	%rd9, [%rd3+8];
	mul.hi.u64 	%rd10, %rd9, %rd8;
	mul.lo.s64 	%rd11, %rd8, %rd9;
	add.s64 	%rd12, %rd11, %rd6;
	setp.lt.u64 	%p1, %rd12, %rd11;
	selp.u64 	%rd13, 1, 0, %p1;
	add.s64 	%rd14, %rd13, %rd10;
	ld.u64 	%rd15, [%rd2+8];
	ld.u64 	%rd16, [%rd3];
	mul.hi.u64 	%rd17, %rd16, %rd15;
	mul.lo.s64 	%rd18, %rd15, %rd16;
	add.s64 	%rd19, %rd18, %rd12;
	setp.lt.u64 	%p2, %rd19, %rd18;
	selp.u64 	%rd20, 1, 0, %p2;
	add.s64 	%rd21, %rd14, %rd20;
	setp.lt.u64 	%p3, %rd21, %rd14;
	selp.u64 	%rd22, 1, 0, %p3;
	add.s64 	%rd23, %rd21, %rd17;
	setp.lt.u64 	%p4, %rd23, %rd21;
	selp.u64 	%rd24, 1, 0, %p4;
	add.s64 	%rd25, %rd22, %rd24;
	st.u64 	[%rd1+8], %rd19;
	ld.u64 	%rd26, [%rd2];
	ld.u64 	%rd27, [%rd3+16];
	mul.hi.u64 	%rd28, %rd27, %rd26;
	mul.lo.s64 	%rd29, %rd26, %rd27;
	add.s64 	%rd30, %rd29, %rd23;
	setp.lt.u64 	%p5, %rd30, %rd29;
	selp.u64 	%rd31, 1, 0, %p5;
	add.s64 	%rd32, %rd25, %rd31;
	add.s64 	%rd33, %rd32, %rd28;
	setp.lt.u64 	%p6, %rd33, %rd32;
	selp.u64 	%rd34, 1, 0, %p6;
	ld.u64 	%rd35, [%rd2+8];
	ld.u64 	%rd36, [%rd3+8];
	mul.hi.u64 	%rd37, %rd36, %rd35;
	mul.lo.s64 	%rd38, %rd35, %rd36;
	add.s64 	%rd39, %rd38, %rd30;
	setp.lt.u64 	%p7, %rd39, %rd38;
	selp.u64 	%rd40, 1, 0, %p7;
	add.s64 	%rd41, %rd33, %rd40;
	setp.lt.u64 	%p8, %rd41, %rd33;
	selp.u64 	%rd42, 1, 0, %p8;
	add.s64 	%rd43, %rd34, %rd42;
	add.s64 	%rd44, %rd41, %rd37;
	setp.lt.u64 	%p9, %rd44, %rd41;
	selp.u64 	%rd45, 1, 0, %p9;
	add.s64 	%rd46, %rd43, %rd45;
	ld.u64 	%rd47, [%rd2+16];
	ld.u64 	%rd48, [%rd3];
	mul.hi.u64 	%rd49, %rd48, %rd47;
	mul.lo.s64 	%rd50, %rd47, %rd48;
	add.s64 	%rd51, %rd50, %rd39;
	setp.lt.u64 	%p10, %rd51, %rd50;
	selp.u64 	%rd52, 1, 0, %p10;
	add.s64 	%rd53, %rd44, %rd52;
	setp.lt.u64 	%p11, %rd53, %rd44;
	selp.u64 	%rd54, 1, 0, %p11;
	add.s64 	%rd55, %rd46, %rd54;
	add.s64 	%rd56, %rd53, %rd49;
	setp.lt.u64 	%p12, %rd56, %rd53;
	selp.u64 	%rd57, 1, 0, %p12;
	add.s64 	%rd58, %rd55, %rd57;
	st.u64 	[%rd1+16], %rd51;
	ld.u64 	%rd59, [%rd2];
	ld.u64 	%rd60, [%rd3+24];
	mul.hi.u64 	%rd61, %rd60, %rd59;
	mul.lo.s64 	%rd62, %rd59, %rd60;
	add.s64 	%rd63, %rd62, %rd56;
	setp.lt.u64 	%p13, %rd63, %rd62;
	selp.u64 	%rd64, 1, 0, %p13;
	add.s64 	%rd65, %rd58, %rd64;
	add.s64 	%rd66, %rd65, %rd61;
	setp.lt.u64 	%p14, %rd66, %rd65;
	selp.u64 	%rd67, 1, 0, %p14;
	ld.u64 	%rd68, [%rd2+8];
	ld.u64 	%rd69, [%rd3+16];
	mul.hi.u64 	%rd70, %rd69, %rd68;
	mul.lo.s64 	%rd71, %rd68, %rd69;
	add.s64 	%rd72, %rd71, %rd63;
	setp.lt.u64 	%p15, %rd72, %rd71;
	selp.u64 	%rd73, 1, 0, %p15;
	add.s64 	%rd74, %rd66, %rd73;
	setp.lt.u64 	%p16, %rd74, %rd66;
	selp.u64 	%rd75, 1, 0, %p16;
	add.s64 	%rd76, %rd67, %rd75;
	add.s64 	%rd77, %rd74, %rd70;
	setp.lt.u64 	%p17, %rd77, %rd74;
	selp.u64 	%rd78, 1, 0, %p17;
	add.s64 	%rd79, %rd76, %rd78;
	ld.u64 	%rd80, [%rd2+16];
	ld.u64 	%rd81, [%rd3+8];
	mul.hi.u64 	%rd82, %rd81, %rd80;
	mul.lo.s64 	%rd83, %rd80, %rd81;
	add.s64 	%rd84, %rd83, %rd72;
	setp.lt.u64 	%p18, %rd84, %rd83;
	selp.u64 	%rd85, 1, 0, %p18;
	add.s64 	%rd86, %rd77, %rd85;
	setp.lt.u64 	%p19, %rd86, %rd77;
	selp.u64 	%rd87, 1, 0, %p19;
	add.s64 	%rd88, %rd79, %rd87;
	add.s64 	%rd89, %rd86, %rd82;
	setp.lt.u64 	%p20, %rd89, %rd86;
	selp.u64 	%rd90, 1, 0, %p20;
	add.s64 	%rd91, %rd88, %rd90;
	ld.u64 	%rd92, [%rd2+24];
	ld.u64 	%rd93, [%rd3];
	mul.hi.u64 	%rd94, %rd93, %rd92;
	mul.lo.s64 	%rd95, %rd92, %rd93;
	add.s64 	%rd96, %rd95, %rd84;
	setp.lt.u64 	%p21, %rd96, %rd95;
	selp.u64 	%rd97, 1, 0, %p21;
	add.s64 	%rd98, %rd89, %rd97;
	setp.lt.u64 	%p22, %rd98, %rd89;
	selp.u64 	%rd99, 1, 0, %p22;
	add.s64 	%rd100, %rd91, %rd99;
	add.s64 	%rd101, %rd98, %rd94;
	setp.lt.u64 	%p23, %rd101, %rd98;
	selp.u64 	%rd102, 1, 0, %p23;
	add.s64 	%rd103, %rd100, %rd102;
	st.u64 	[%rd1+24], %rd96;
	ld.u64 	%rd104, [%rd2];
	ld.u64 	%rd105, [%rd3+32];
	mul.hi.u64 	%rd106, %rd105, %rd104;
	mul.lo.s64 	%rd107, %rd104, %rd105;
	add.s64 	%rd108, %rd107, %rd101;
	setp.lt.u64 	%p24, %rd108, %rd107;
	selp.u64 	%rd109, 1, 0, %p24;
	add.s64 	%rd110, %rd103, %rd109;
	add.s64 	%rd111, %rd110, %rd106;
	setp.lt.u64 	%p25, %rd111, %rd110;
	selp.u64 	%rd112, 1, 0, %p25;
	ld.u64 	%rd113, [%rd2+8];
	ld.u64 	%rd114, [%rd3+24];
	mul.hi.u64 	%rd115, %rd114, %rd113;
	mul.lo.s64 	%rd116, %rd113, %rd114;
	add.s64 	%rd117, %rd116, %rd108;
	setp.lt.u64 	%p26, %rd117, %rd116;
	selp.u64 	%rd118, 1, 0, %p26;
	add.s64 	%rd119, %rd111, %rd118;
	setp.lt.u64 	%p27, %rd119, %rd111;
	selp.u64 	%rd120, 1, 0, %p27;
	add.s64 	%rd121, %rd112, %rd120;
	add.s64 	%rd122, %rd119, %rd115;
	setp.lt.u64 	%p28, %rd122, %rd119;
	selp.u64 	%rd123, 1, 0, %p28;
	add.s64 	%rd124, %rd121, %rd123;
	ld.u64 	%rd125, [%rd2+16];
	ld.u64 	%rd126, [%rd3+16];
	mul.hi.u64 	%rd127, %rd126, %rd125;
	mul.lo.s64 	%rd128, %rd125, %rd126;
	add.s64 	%rd129, %rd128, %rd117;
	setp.lt.u64 	%p29, %rd129, %rd128;
	selp.u64 	%rd130, 1, 0, %p29;
	add.s64 	%rd131, %rd122, %rd130;
	setp.lt.u64 	%p30, %rd131, %rd122;
	selp.u64 	%rd132, 1, 0, %p30;
	add.s64 	%rd133, %rd124, %rd132;
	add.s64 	%rd134, %rd131, %rd127;
	setp.lt.u64 	%p31, %rd134, %rd131;
	selp.u64 	%rd135, 1, 0, %p31;
	add.s64 	%rd136, %rd133, %rd135;
	ld.u64 	%rd137, [%rd2+24];
	ld.u64 	%rd138, [%rd3+8];
	mul.hi.u64 	%rd139, %rd138, %rd137;
	mul.lo.s64 	%rd140, %rd137, %rd138;
	add.s64 	%rd141, %rd140, %rd129;
	setp.lt.u64 	%p32, %rd141, %rd140;
	selp.u64 	%rd142, 1, 0, %p32;
	add.s64 	%rd143, %rd134, %rd142;
	setp.lt.u64 	%p33, %rd143, %rd134;
	selp.u64 	%rd144, 1, 0, %p33;
	add.s64 	%rd145, %rd136, %rd144;
	add.s64 	%rd146, %rd143, %rd139;
	setp.lt.u64 	%p34, %rd146, %rd143;
	selp.u64 	%rd147, 1, 0, %p34;
	add.s64 	%rd148, %rd145, %rd147;
	ld.u64 	%rd149, [%rd2+32];
	ld.u64 	%rd150, [%rd3];
	mul.hi.u64 	%rd151, %rd150, %rd149;
	mul.lo.s64 	%rd152, %rd149, %rd150;
	add.s64 	%rd153, %rd152, %rd141;
	setp.lt.u64 	%p35, %rd153, %rd152;
	selp.u64 	%rd154, 1, 0, %p35;
	add.s64 	%rd155, %rd146, %rd154;
	setp.lt.u64 	%p36, %rd155, %rd146;
	selp.u64 	%rd156, 1, 0, %p36;
	add.s64 	%rd157, %rd148, %rd156;
	add.s64 	%rd158, %rd155, %rd151;
	setp.lt.u64 	%p37, %rd158, %rd155;
	selp.u64 	%rd159, 1, 0, %p37;
	add.s64 	%rd160, %rd157, %rd159;
	st.u64 	[%rd1+32], %rd153;
	ld.u64 	%rd161, [%rd2];
	ld.u64 	%rd162, [%rd3+40];
	mul.hi.u64 	%rd163, %rd162, %rd161;
	mul.lo.s64 	%rd164, %rd161, %rd162;
	add.s64 	%rd165, %rd164, %rd158;
	setp.lt.u64 	%p38, %rd165, %rd164;
	selp.u64 	%rd166, 1, 0, %p38;
	add.s64 	%rd167, %rd160, %rd166;
	add.s64 	%rd168, %rd167, %rd163;
	setp.lt.u64 	%p39, %rd168, %rd167;
	selp.u64 	%rd169, 1, 0, %p39;
	ld.u64 	%rd170, [%rd2+8];
	ld.u64 	%rd171, [%rd3+32];
	mul.hi.u64 	%rd172, %rd171, %rd170;
	mul.lo.s64 	%rd173, %rd170, %rd171;
	add.s64 	%rd174, %rd173, %rd165;
	setp.lt.u64 	%p40, %rd174, %rd173;
	selp.u64 	%rd175, 1, 0, %p40;
	add.s64 	%rd176, %rd168, %rd175;
	setp.lt.u64 	%p41, %rd176, %rd168;
	selp.u64 	%rd177, 1, 0, %p41;
	add.s64 	%rd178, %rd169, %rd177;
	add.s64 	%rd179, %rd176, %rd172;
	setp.lt.u64 	%p42, %rd179, %rd176;
	selp.u64 	%rd180, 1, 0, %p42;
	add.s64 	%rd181, %rd178, %rd180;
	ld.u64 	%rd182, [%rd2+16];
	ld.u64 	%rd183, [%rd3+24];
	mul.hi.u64 	%rd184, %rd183, %rd182;
	mul.lo.s64 	%rd185, %rd182, %rd183;
	add.s64 	%rd186, %rd185, %rd174;
	setp.lt.u64 	%p43, %rd186, %rd185;
	selp.u64 	%rd187, 1, 0, %p43;
	add.s64 	%rd188, %rd179, %rd187;
	setp.lt.u64 	%p44, %rd188, %rd179;
	selp.u64 	%rd189, 1, 0, %p44;
	add.s64 	%rd190, %rd181, %rd189;
	add.s64 	%rd191, %rd188, %rd184;
	setp.lt.u64 	%p45, %rd191, %rd188;
	selp.u64 	%rd192, 1, 0, %p45;
	add.s64 	%rd193, %rd190, %rd192;
	ld.u64 	%rd194, [%rd2+24];
	ld.u64 	%rd195, [%rd3+16];
	mul.hi.u64 	%rd196, %rd195, %rd194;
	mul.lo.s64 	%rd197, %rd194, %rd195;
	add.s64 	%rd198, %rd197, %rd186;
	setp.lt.u64 	%p46, %rd198, %rd197;
	selp.u64 	%rd199, 1, 0, %p46;
	add.s64 	%rd200, %rd191, %rd199;
	setp.lt.u64 	%p47, %rd200, %rd191;
	selp.u64 	%rd201, 1, 0, %p47;
	add.s64 	%rd202, %rd193, %rd201;
	add.s64 	%rd203, %rd200, %rd196;
	setp.lt.u64 	%p48, %rd203, %rd200;
	selp.u64 	%rd204, 1, 0, %p48;
	add.s64 	%rd205, %rd202, %rd204;
	ld.u64 	%rd206, [%rd2+32];
	ld.u64 	%rd207, [%rd3+8];
	mul.hi.u64 	%rd208, %rd207, %rd206;
	mul.lo.s64 	%rd209, %rd206, %rd207;
	add.s64 	%rd210, %rd209, %rd198;
	setp.lt.u64 	%p49, %rd210, %rd209;
	selp.u64 	%rd211, 1, 0, %p49;
	add.s64 	%rd212, %rd203, %rd211;
	setp.lt.u64 	%p50, %rd212, %rd203;
	selp.u64 	%rd213, 1, 0, %p50;
	add.s64 	%rd214, %rd205, %rd213;
	add.s64 	%rd215, %rd212, %rd208;
	setp.lt.u64 	%p51, %rd215, %rd212;
	selp.u64 	%rd216, 1, 0, %p51;
	add.s64 	%rd217, %rd214, %rd216;
	ld.u64 	%rd218, [%rd2+40];
	ld.u64 	%rd219, [%rd3];
	mul.hi.u64 	%rd220, %rd219, %rd218;
	mul.lo.s64 	%rd221, %rd218, %rd219;
	add.s64 	%rd222, %rd221, %rd210;
	setp.lt.u64 	%p52, %rd222, %rd221;
	selp.u64 	%rd223, 1, 0, %p52;
	add.s64 	%rd224, %rd215, %rd223;
	setp.lt.u64 	%p53, %rd224, %rd215;
	selp.u64 	%rd225, 1, 0, %p53;
	add.s64 	%rd226, %rd217, %rd225;
	add.s64 	%rd227, %rd224, %rd220;
	setp.lt.u64 	%p54, %rd227, %rd224;
	selp.u64 	%rd228, 1, 0, %p54;
	add.s64 	%rd229, %rd226, %rd228;
	st.u64 	[%rd1+40], %rd222;
	ld.u64 	%rd230, [%rd2+8];
	ld.u64 	%rd231, [%rd3+40];
	mul.hi.u64 	%rd232, %rd231, %rd230;
	mul.lo.s64 	%rd233, %rd230, %rd231;
	add.s64 	%rd234, %rd233, %rd227;
	setp.lt.u64 	%p55, %rd234, %rd233;
	selp.u64 	%rd235, 1, 0, %p55;
	add.s64 	%rd236, %rd229, %rd235;
	add.s64 	%rd237, %rd236, %rd232;
	setp.lt.u64 	%p56, %rd237, %rd236;
	selp.u64 	%rd238, 1, 0, %p56;
	ld.u64 	%rd239, [%rd2+16];
	ld.u64 	%rd240, [%rd3+32];
	mul.hi.u64 	%rd241, %rd240, %rd239;
	mul.lo.s64 	%rd242, %rd239, %rd240;
	add.s64 	%rd243, %rd242, %rd234;
	setp.lt.u64 	%p57, %rd243, %rd242;
	selp.u64 	%rd244, 1, 0, %p57;
	add.s64 	%rd245, %rd237, %rd244;
	setp.lt.u64 	%p58, %rd245, %rd237;
	selp.u64 	%rd246, 1, 0, %p58;
	add.s64 	%rd247, %rd238, %rd246;
	add.s64 	%rd248, %rd245, %rd241;
	setp.lt.u64 	%p59, %rd248, %rd245;
	selp.u64 	%rd249, 1, 0, %p59;
	add.s64 	%rd250, %rd247, %rd249;
	ld.u64 	%rd251, [%rd2+24];
	ld.u64 	%rd252, [%rd3+24];
	mul.hi.u64 	%rd253, %rd252, %rd251;
	mul.lo.s64 	%rd254, %rd251, %rd252;
	add.s64 	%rd255, %rd254, %rd243;
	setp.lt.u64 	%p60, %rd255, %rd254;
	selp.u64 	%rd256, 1, 0, %p60;
	add.s64 	%rd257, %rd248, %rd256;
	setp.lt.u64 	%p61, %rd257, %rd248;
	selp.u64 	%rd258, 1, 0, %p61;
	add.s64 	%rd259, %rd250, %rd258;
	add.s64 	%rd260, %rd257, %rd253;
	setp.lt.u64 	%p62, %rd260, %rd257;
	selp.u64 	%rd261, 1, 0, %p62;
	add.s64 	%rd262, %rd259, %rd261;
	ld.u64 	%rd263, [%rd2+32];
	ld.u64 	%rd264, [%rd3+16];
	mul.hi.u64 	%rd265, %rd264, %rd263;
	mul.lo.s64 	%rd266, %rd263, %rd264;
	add.s64 	%rd267, %rd266, %rd255;
	setp.lt.u64 	%p63, %rd267, %rd266;
	selp.u64 	%rd268, 1, 0, %p63;
	add.s64 	%rd269, %rd260, %rd268;
	setp.lt.u64 	%p64, %rd269, %rd260;
	selp.u64 	%rd270, 1, 0, %p64;
	add.s64 	%rd271, %rd262, %rd270;
	add.s64 	%rd272, %rd269, %rd265;
	setp.lt.u64 	%p65, %rd272, %rd269;
	selp.u64 	%rd273, 1, 0, %p65;
	add.s64 	%rd274, %rd271, %rd273;
	ld.u64 	%rd275, [%rd2+40];
	ld.u64 	%rd276, [%rd3+8];
	mul.hi.u64 	%rd277, %rd276, %rd275;
	mul.lo.s64 	%rd278, %rd275, %rd276;
	add.s64 	%rd279, %rd278, %rd267;
	setp.lt.u64 	%p66, %rd279, %rd278;
	selp.u64 	%rd280, 1, 0, %p66;
	add.s64 	%rd281, %rd272, %rd280;
	setp.lt.u64 	%p67, %rd281, %rd272;
	selp.u64 	%rd282, 1, 0, %p67;
	add.s64 	%rd283, %rd274, %rd282;
	add.s64 	%rd284, %rd281, %rd277;
	setp.lt.u64 	%p68, %rd284, %rd281;
	selp.u64 	%rd285, 1, 0, %p68;
	add.s64 	%rd286, %rd283, %rd285;
	st.u64 	[%rd1+48], %rd279;
	ld.u64 	%rd287, [%rd2+16];
	ld.u64 	%rd288, [%rd3+40];
	mul.hi.u64 	%rd289, %rd288, %rd287;
	mul.lo.s64 	%rd290, %rd287, %rd288;
	add.s64 	%rd291, %rd290, %rd284;
	setp.lt.u64 	%p69, %rd291, %rd290;
	selp.u64 	%rd292, 1, 0, %p69;
	add.s64 	%rd293, %rd286, %rd292;
	add.s64 	%rd294, %rd293, %rd289;
	setp.lt.u64 	%p70, %rd294, %rd293;
	selp.u64 	%rd295, 1, 0, %p70;
	ld.u64 	%rd296, [%rd2+24];
	ld.u64 	%rd297, [%rd3+32];
	mul.hi.u64 	%rd298, %rd297, %rd296;
	mul.lo.s64 	%rd299, %rd296, %rd297;
	add.s64 	%rd300, %rd299, %rd291;
	setp.lt.u64 	%p71, %rd300, %rd299;
	selp.u64 	%rd301, 1, 0, %p71;
	add.s64 	%rd302, %rd294, %rd301;
	setp.lt.u64 	%p72, %rd302, %rd294;
	selp.u64 	%rd303, 1, 0, %p72;
	add.s64 	%rd304, %rd295, %rd303;
	add.s64 	%rd305, %rd302, %rd298;
	setp.lt.u64 	%p73, %rd305, %rd302;
	selp.u64 	%rd306, 1, 0, %p73;
	add.s64 	%rd307, %rd304, %rd306;
	ld.u64 	%rd308, [%rd2+32];
	ld.u64 	%rd309, [%rd3+24];
	mul.hi.u64 	%rd310, %rd309, %rd308;
	mul.lo.s64 	%rd311, %rd308, %rd309;
	add.s64 	%rd312, %rd311, %rd300;
	setp.lt.u64 	%p74, %rd312, %rd311;
	selp.u64 	%rd313, 1, 0, %p74;
	add.s64 	%rd314, %rd305, %rd313;
	setp.lt.u64 	%p75, %rd314, %rd305;
	selp.u64 	%rd315, 1, 0, %p75;
	add.s64 	%rd316, %rd307, %rd315;
	add.s64 	%rd317, %rd314, %rd310;
	setp.lt.u64 	%p76, %rd317, %rd314;
	selp.u64 	%rd318, 1, 0, %p76;
	add.s64 	%rd319, %rd316, %rd318;
	ld.u64 	%rd320, [%rd2+40];
	ld.u64 	%rd321, [%rd3+16];
	mul.hi.u64 	%rd322, %rd321, %rd320;
	mul.lo.s64 	%rd323, %rd320, %rd321;
	add.s64 	%rd324, %rd323, %rd312;
	setp.lt.u64 	%p77, %rd324, %rd323;
	selp.u64 	%rd325, 1, 0, %p77;
	add.s64 	%rd326, %rd317, %rd325;
	setp.lt.u64 	%p78, %rd326, %rd317;
	selp.u64 	%rd327, 1, 0, %p78;
	add.s64 	%rd328, %rd319, %rd327;
	add.s64 	%rd329, %rd326, %rd322;
	setp.lt.u64 	%p79, %rd329, %rd326;
	selp.u64 	%rd330, 1, 0, %p79;
	add.s64 	%rd331, %rd328, %rd330;
	st.u64 	[%rd1+56], %rd324;
	ld.u64 	%rd332, [%rd2+24];
	ld.u64 	%rd333, [%rd3+40];
	mul.hi.u64 	%rd334, %rd333, %rd332;
	mul.lo.s64 	%rd335, %rd332, %rd333;
	add.s64 	%rd336, %rd335, %rd329;
	setp.lt.u64 	%p80, %rd336, %rd335;
	selp.u64 	%rd337, 1, 0, %p80;
	add.s64 	%rd338, %rd331, %rd337;
	add.s64 	%rd339, %rd338, %rd334;
	setp.lt.u64 	%p81, %rd339, %rd338;
	selp.u64 	%rd340, 1, 0, %p81;
	ld.u64 	%rd341, [%rd2+32];
	ld.u64 	%rd342, [%rd3+32];
	mul.hi.u64 	%rd343, %rd342, %rd341;
	mul.lo.s64 	%rd344, %rd341, %rd342;
	add.s64 	%rd345, %rd344, %rd336;
	setp.lt.u64 	%p82, %rd345, %rd344;
	selp.u64 	%rd346, 1, 0, %p82;
	add.s64 	%rd347, %rd339, %rd346;
	setp.lt.u64 	%p83, %rd347, %rd339;
	selp.u64 	%rd348, 1, 0, %p83;
	add.s64 	%rd349, %rd340, %rd348;
	add.s64 	%rd350, %rd347, %rd343;
	setp.lt.u64 	%p84, %rd350, %rd347;
	selp.u64 	%rd351, 1, 0, %p84;
	add.s64 	%rd352, %rd349, %rd351;
	ld.u64 	%rd353, [%rd2+40];
	ld.u64 	%rd354, [%rd3+24];
	mul.hi.u64 	%rd355, %rd354, %rd353;
	mul.lo.s64 	%rd356, %rd353, %rd354;
	add.s64 	%rd357, %rd356, %rd345;
	setp.lt.u64 	%p85, %rd357, %rd356;
	selp.u64 	%rd358, 1, 0, %p85;
	add.s64 	%rd359, %rd350, %rd358;
	setp.lt.u64 	%p86, %rd359, %rd350;
	selp.u64 	%rd360, 1, 0, %p86;
	add.s64 	%rd361, %rd352, %rd360;
	add.s64 	%rd362, %rd359, %rd355;
	setp.lt.u64 	%p87, %rd362, %rd359;
	selp.u64 	%rd363, 1, 0, %p87;
	add.s64 	%rd364, %rd361, %rd363;
	st.u64 	[%rd1+64], %rd357;
	ld.u64 	%rd365, [%rd2+32];
	ld.u64 	%rd366, [%rd3+40];
	mul.hi.u64 	%rd367, %rd366, %rd365;
	mul.lo.s64 	%rd368, %rd365, %rd366;
	add.s64 	%rd369, %rd368, %rd362;
	setp.lt.u64 	%p88, %rd369, %rd368;
	selp.u64 	%rd370, 1, 0, %p88;
	add.s64 	%rd371, %rd364, %rd370;
	add.s64 	%rd372, %rd371, %rd367;
	setp.lt.u64 	%p89, %rd372, %rd371;
	selp.u64 	%rd373, 1, 0, %p89;
	ld.u64 	%rd374, [%rd2+40];
	ld.u64 	%rd375, [%rd3+32];
	mul.hi.u64 	%rd376, %rd375, %rd374;
	mul.lo.s64 	%rd377, %rd374, %rd375;
	add.s64 	%rd378, %rd377, %rd369;
	setp.lt.u64 	%p90, %rd378, %rd377;
	selp.u64 	%rd379, 1, 0, %p90;
	add.s64 	%rd380, %rd372, %rd379;
	setp.lt.u64 	%p91, %rd380, %rd372;
	selp.u64 	%rd381, 1, 0, %p91;
	add.s64 	%rd382, %rd373, %rd381;
	add.s64 	%rd383, %rd380, %rd376;
	setp.lt.u64 	%p92, %rd383, %rd380;
	selp.u64 	%rd384, 1, 0, %p92;
	add.s64 	%rd385, %rd382, %rd384;
	st.u64 	[%rd1+72], %rd378;
	ld.u64 	%rd386, [%rd2+40];
	ld.u64 	%rd387, [%rd3+40];
	mul.hi.u64 	%rd388, %rd387, %rd386;
	mul.lo.s64 	%rd389, %rd386, %rd387;
	add.s64 	%rd390, %rd389, %rd383;
	setp.lt.u64 	%p93, %rd390, %rd389;
	selp.u64 	%rd391, 1, 0, %p93;
	add.s64 	%rd392, %rd385, %rd391;
	add.s64 	%rd393, %rd392, %rd388;
	st.u64 	[%rd1+80], %rd390;
	st.u64 	[%rd1+88], %rd393;
	ret;

}
.func _Z11bn_rshb_lowPmPKmii(
	.param .b64 _Z11bn_rshb_lowPmPKmii_param_0,
	.param .b64 _Z11bn_rshb_lowPmPKmii_param_1,
	.param .b32 _Z11bn_rshb_lowPmPKmii_param_2,
	.param .b32 _Z11bn_rshb_lowPmPKmii_param_3
)
{
	.reg .pred 	%p<7>;
	.reg .b32 	%r<25>;
	.reg .b64 	%rd<61>;

	ld.param.u64 	%rd21, [_Z11bn_rshb_lowPmPKmii_param_0];
	ld.param.u64 	%rd22, [_Z11bn_rshb_lowPmPKmii_param_1];
	ld.param.u32 	%r8, [_Z11bn_rshb_lowPmPKmii_param_2];
	ld.param.u32 	%r9, [_Z11bn_rshb_lowPmPKmii_param_3];
	setp.gt.u32 	%p1, %r9, 63;
	and.b32  	%r10, %r9, 63;
	mov.b64 	%rd23, -1;
	shl.b64 	%rd24, %rd23, %r10;
	not.b64 	%rd25, %rd24;
	selp.b64 	%rd1, -1, %rd25, %p1;
	setp.lt.s32 	%p2, %r8, 1;
	@%p2 bra 	$L__BB20_7;
	add.s32 	%r11, %r8, -1;
	mul.wide.s32 	%rd27, %r11, 8;
	add.s64 	%rd56, %rd21, %rd27;
	add.s64 	%rd57, %rd22, %rd27;
	sub.s32 	%r12, 64, %r9;
	shr.s32 	%r13, %r12, 31;
	shr.u32 	%r14, %r13, 26;
	add.s32 	%r15, %r12, %r14;
	and.b32  	%r16, %r15, -64;
	sub.s32 	%r17, %r12, %r16;
	cvt.u64.u32 	%rd4, %r9;
	cvt.u64.u32 	%rd5, %r17;
	and.b32  	%r1, %r8, 3;
	setp.lt.u32 	%p3, %r8, 4;
	mov.b64 	%rd55, 0;
	@%p3 bra 	$L__BB20_4;
	and.b32  	%r18, %r8, 2147483644;
	neg.s32 	%r23, %r18;
	mov.b64 	%rd55, 0;
	cvt.u32.u64 	%r19, %rd4;
$L__BB20_3:
	ld.u64 	%rd29, [%rd57];
	and.b64  	%rd30, %rd29, %rd1;
	shr.u64 	%rd31, %rd29, %r19;
	cvt.u32.u64 	%r20, %rd5;
	shl.b64 	%rd32, %rd55, %r20;
	or.b64  	%rd33, %rd31, %rd32;
	st.u64 	[%rd56], %rd33;
	ld.u64 	%rd34, [%rd57+-8];
	and.b64  	%rd35, %rd34, %rd1;
	shr.u64 	%rd36, %rd34, %r19;
	shl.b64 	%rd37, %rd30, %r20;
	or.b64  	%rd38, %rd36, %rd37;
	st.u64 	[%rd56+-8], %rd38;
	ld.u64 	%rd39, [%rd57+-16];
	and.b64  	%rd40, %rd39, %rd1;
	shr.u64 	%rd41, %rd39, %r19;
	shl.b64 	%rd42, %rd35, %r20;
	or.b64  	%rd43, %rd41, %rd42;
	st.u64 	[%rd56+-16], %rd43;
	ld.u64 	%rd44, [%rd57+-24];
	and.b64  	%rd55, %rd44, %rd1;
	shr.u64 	%rd45, %rd44, %r19;
	shl.b64 	%rd46, %rd40, %r20;
	or.b64  	%rd47, %rd45, %rd46;
	st.u64 	[%rd56+-24], %rd47;
	add.s64 	%rd57, %rd57, -32;
	add.s64 	%rd56, %rd56, -32;
	add.s32 	%r23, %r23, 4;
	setp.ne.s32 	%p4, %r23, 0;
	@%p4 bra 	$L__BB20_3;
$L__BB20_4:
	setp.eq.s32 	%p5, %r1, 0;
	@%p5 bra 	$L__BB20_7;
	neg.s32 	%r24, %r1;
	cvt.u32.u64 	%r21, %rd4;
	cvt.u32.u64 	%r22, %rd5;
$L__BB20_6:
	.pragma "nounroll";
	ld.u64 	%rd48, [%rd57];
	and.b64  	%rd18, %rd48, %rd1;
	shr.u64 	%rd49, %rd48, %r21;
	shl.b64 	%rd50, %rd55, %r22;
	or.b64  	%rd51, %rd49, %rd50;
	st.u64 	[%rd56], %rd51;
	add.s64 	%rd57, %rd57, -8;
	add.s64 	%rd56, %rd56, -8;
	add.s32 	%r24, %r24, 1;
	setp.ne.s32 	%p6, %r24, 0;
	mov.u64 	%rd55, %rd18;
	@%p6 bra 	$L__BB20_6;
$L__BB20_7:
	ret;

}
.func  (.param .b64 func_retval0) _Z11bn_subn_lowPmPKmS1_i(
	.param .b64 _Z11bn_subn_lowPmPKmS1_i_param_0,
	.param .b64 _Z11bn_subn_lowPmPKmS1_i_param_1,
	.param .b64 _Z11bn_subn_lowPmPKmS1_i_param_2,
	.param .b32 _Z11bn_subn_lowPmPKmS1_i_param_3
)
{
	.reg .pred 	%p<31>;
	.reg .b32 	%r<12>;
	.reg .b64 	%rd<69>;

	ld.param.u64 	%rd61, [_Z11bn_subn_lowPmPKmS1_i_param_0];
	ld.param.u64 	%rd62, [_Z11bn_subn_lowPmPKmS1_i_param_1];
	ld.param.u64 	%rd63, [_Z11bn_subn_lowPmPKmS1_i_param_2];
	ld.param.u32 	%r8, [_Z11bn_subn_lowPmPKmS1_i_param_3];
	setp.lt.s32 	%p1, %r8, 1;
	mov.b64 	%rd68, 0;
	@%p1 bra 	$L__BB21_7;
	and.b32  	%r1, %r8, 3;
	setp.lt.u32 	%p2, %r8, 4;
	mov.b64 	%rd68, 0;
	@%p2 bra 	$L__BB21_4;
	and.b32  	%r9, %r8, 2147483644;
	neg.s32 	%r10, %r9;
	mov.b64 	%rd68, 0;
$L__BB21_3:
	ld.u64 	%rd30, [%rd62];
	ld.u64 	%rd31, [%rd63];
	sub.s64 	%rd32, %rd30, %rd31;
	sub.s64 	%rd34, %rd32, %rd68;
	setp.lt.u64 	%p3, %rd30, %rd31;
	setp.ne.s64 	%p4, %rd68, 0;
	setp.eq.s64 	%p5, %rd32, 0;
	and.pred  	%p6, %p4, %p5;
	or.pred  	%p7, %p3, %p6;
	selp.s64 	%rd35, -1, 0, %p7;
	st.u64 	[%rd61], %rd34;
	ld.u64 	%rd36, [%rd62+8];
	ld.u64 	%rd37, [%rd63+8];
	sub.s64 	%rd38, %rd36, %rd37;
	add.s64 	%rd39, %rd38, %rd35;
	setp.lt.u64 	%p8, %rd36, %rd37;
	setp.eq.s64 	%p9, %rd38, 0;
	and.pred  	%p10, %p7, %p9;
	or.pred  	%p12, %p8, %p10;
	selp.s64 	%rd40, -1, 0, %p12;
	st.u64 	[%rd61+8], %rd39;
	ld.u64 	%rd41, [%rd62+16];
	ld.u64 	%rd42, [%rd63+16];
	sub.s64 	%rd43, %rd41, %rd42;
	add.s64 	%rd44, %rd43, %rd40;
	setp.lt.u64 	%p13, %rd41, %rd42;
	setp.eq.s64 	%p14, %rd43, 0;
	and.pred  	%p15, %p12, %p14;
	or.pred  	%p17, %p13, %p15;
	selp.s64 	%rd45, -1, 0, %p17;
	st.u64 	[%rd61+16], %rd44;
	ld.u64 	%rd46, [%rd62+24];
	ld.u64 	%rd47, [%rd63+24];
	sub.s64 	%rd48, %rd46, %rd47;
	add.s64 	%rd49, %rd48, %rd45;
	setp.lt.u64 	%p18, %rd46, %rd47;
	setp.eq.s64 	%p19, %rd48, 0;
	and.pred  	%p20, %p17, %p19;
	or.pred  	%p22, %p18, %p20;
	selp.u64 	%rd68, 1, 0, %p22;
	st.u64 	[%rd61+24], %rd49;
	add.s64 	%rd62, %rd62, 32;
	add.s64 	%rd63, %rd63, 32;
	add.s64 	%rd61, %rd61, 32;
	add.s32 	%r10, %r10, 4;
	setp.ne.s32 	%p23, %r10, 0;
	@%p23 bra 	$L__BB21_3;
$L__BB21_4:
	setp.eq.s32 	%p24, %r1, 0;
	@%p24 bra 	$L__BB21_7;
	neg.s32 	%r11, %r1;
$L__BB21_6:
	.pragma "nounroll";
	ld.u64 	%rd50, [%rd62];
	ld.u64 	%rd51, [%rd63];
	sub.s64 	%rd52, %rd50, %rd51;
	sub.s64 	%rd54, %rd52, %rd68;
	setp.lt.u64 	%p25, %rd50, %rd51;
	setp.ne.s64 	%p26, %rd68, 0;
	setp.eq.s64 	%p27, %rd52, 0;
	and.pred  	%p28, %p26, %p27;
	or.pred  	%p29, %p25, %p28;
	selp.u64 	%rd68, 1, 0, %p29;
	st.u64 	[%rd61], %rd54;
	add.s64 	%rd62, %rd62, 8;
	add.s64 	%rd63, %rd63, 8;
	add.s64 	%rd61, %rd61, 8;
	add.s32 	%r11, %r11, 1;
	setp.ne.s32 	%p30, %r11, 0;
	@%p30 bra 	$L__BB21_6;
$L__BB21_7:
	st.param.b64 	[func_retval0], %rd68;
	ret;

}
.func  (.param .b32 func_retval0) _Z10bn_is_zeroP5bn_st(
	.param .b64 _Z10bn_is_zeroP5bn_st_param_0
)
{
	.reg .pred 	%p<4>;
	.reg .b32 	%r<7>;
	.reg .b64 	%rd<4>;

	ld.param.u64 	%rd1, [_Z10bn_is_zeroP5bn_st_param_0];
	ld.u32 	%r4, [%rd1+4];
	mov.b32 	%r6, 1;
	setp.eq.s32 	%p1, %r4, 0;
	@%p1 bra 	$L__BB22_4;
	setp.ne.s32 	%p2, %r4, 1;
	@%p2 bra 	$L__BB22_3;
	ld.u64 	%rd2, [%rd1+16];
	ld.u64 	%rd3, [%rd2];
	setp.eq.s64 	%p3, %rd3, 0;
	selp.u32 	%r6, 1, 0, %p3;
	bra.uni 	$L__BB22_4;
$L__BB22_3:
	mov.b32 	%r6, 0;
$L__BB22_4:
	st.param.b32 	[func_retval0], %r6;
	ret;

}
.func  (.param .b32 func_retval0) _Z10bn_cmp_absP5bn_stS0_(
	.param .b64 _Z10bn_cmp_absP5bn_stS0__param_0,
	.param .b64 _Z10bn_cmp_absP5bn_stS0__param_1
)
{
	.reg .pred 	%p<5>;
	.reg .b32 	%r<14>;
	.reg .b64 	%rd<5>;

	ld.param.u64 	%rd1, [_Z10bn_cmp_absP5bn_stS0__param_0];
	ld.param.u64 	%rd2, [_Z10bn_cmp_absP5bn_stS0__param_1];
	{ // callseq 21, 0
	.param .b64 param0;
	st.param.b64 	[param0], %rd1;
	.param .b32 retval0;
	call.uni (retval0), 
	_Z10bn_is_zeroP5bn_st, 
	(
	param0
	);
	ld.param.b32 	%r5, [retval0];
	} // callseq 21
	setp.eq.s32 	%p1, %r5, 0;
	@%p1 bra 	$L__BB23_2;
	{ // callseq 22, 0
	.param .b64 param0;
	st.param.b64 	[param0], %rd2;
	.param .b32 retval0;
	call.uni (retval0), 
	_Z10bn_is_zeroP5bn_st, 
	(
	param0
	);
	ld.param.b32 	%r8, [retval0];
	} // callseq 22
	setp.ne.s32 	%p2, %r8, 0;
	mov.b32 	%r13, 0;
	@%p2 bra 	$L__BB23_5;
$L__BB23_2:
	ld.u32 	%r1, [%rd1+4];
	ld.u32 	%r2, [%rd2+4];
	setp.gt.s32 	%p3, %r1, %r2;
	mov.b32 	%r13, 1;
	@%p3 bra 	$L__BB23_5;
	setp.lt.s32 	%p4, %r1, %r2;
	mov.b32 	%r13, -1;
	@%p4 bra 	$L__BB23_5;
	ld.u64 	%rd3, [%rd1+16];
	ld.u64 	%rd4, [%rd2+16];
	{ // callseq 23, 0
	.param .b64 param0;
	st.param.b64 	[param0], %rd3;
	.param .b64 param1;
	st.param.b64 	[param1], %rd4;
	.param .b32 param2;
	st.param.b32 	[param2], %r1;
	.param .b32 retval0;
	call.uni (retval0), 
	_Z6dv_cmpPKmS0_i, 
	(
	param0, 
	param1, 
	param2
	);
	ld.param.b32 	%r13, [retval0];
	} // callseq 23
$L__BB23_5:
	st.param.b32 	[func_retval0], %r13;
	ret;

}
.func _Z7bn_makeP5bn_sti(
	.param .b64 _Z7bn_makeP5bn_sti_param_0,
	.param .b32 _Z7bn_makeP5bn_sti_param_1
)
{
	.reg .pred 	%p<3>;
	.reg .b32 	%r<7>;
	.reg .b64 	%rd<6>;

	ld.param.u64 	%rd1, [_Z7bn_makeP5bn_sti_param_0];
	ld.param.u32 	%r1, [_Z7bn_makeP5bn_sti_param_1];
	setp.gt.s32 	%p1, %r1, -1;
	@%p1 bra 	$L__BB24_2;
	mov.u64 	%rd2, $str$8;
	cvta.global.u64 	%rd3, %rd2;
	{ // callseq 24, 0
	.param .b64 param0;
	st.param.b64 	[param0], %rd3;
	.param .b64 param1;
	st.param.b64 	[param1], 0;
	.param .b32 retval0;
	call.uni (retval0), 
	vprintf, 
	(
	param0, 
	param1
	);
	ld.param.b32 	%r2, [retval0];
	} // callseq 24
$L__BB24_2:
	setp.eq.s64 	%p2, %rd1, 0;
	@%p2 bra 	$L__BB24_4;
	max.s32 	%r4, %r1, 1;
	mov.b32 	%r5, 1;
	st.u32 	[%rd1+4], %r5;
	ld.u64 	%rd4, [%rd1+16];
	mov.b64 	%rd5, 0;
	st.u64 	[%rd4], %rd5;
	st.u32 	[%rd1], %r4;
	mov.b32 	%r6, 0;
	st.u32 	[%rd1+8], %r6;
$L__BB24_4:
	ret;

}
.func _Z6bn_newP5bn_st(
	.param .b64 _Z6bn_newP5bn_st_param_0
)
{
	.reg .b64 	%rd<2>;

	ld.param.u64 	%rd1, [_Z6bn_newP5bn_st_param_0];
	{ // callseq 25, 0
	.param .b64 param0;
	st.param.b64 	[param0], %rd1;
	.param .b32 param1;
	st.param.b32 	[param1], 8;
	call.uni 
	_Z7bn_makeP5bn_sti, 
	(
	param0, 
	param1
	);
	} // callseq 25
	ret;

}
.func _Z6bn_absP5bn_stS0_(
	.param .b64 _Z6bn_absP5bn_stS0__param_0,
	.param .b64 _Z6bn_absP5bn_stS0__param_1
)
{
	.reg .pred 	%p<2>;
	.reg .b32 	%r<2>;
	.reg .b64 	%rd<5>;

	ld.param.u64 	%rd1, [_Z6bn_absP5bn_stS0__param_0];
	ld.param.u64 	%rd2, [_Z6bn_absP5bn_stS0__param_1];
	ld.u64 	%rd3, [%rd1+16];
	ld.u64 	%rd4, [%rd2+16];
	setp.eq.s64 	%p1, %rd3, %rd4;
	@%p1 bra 	$L__BB26_2;
	{ // callseq 26, 0
	.param .b64 param0;
	st.param.b64 	[param0], %rd1;
	.param .b64 param1;
	st.param.b64 	[param1], %rd2;
	call.uni 
	_Z7bn_copyP5bn_stS0_, 
	(
	param0, 
	param1
	);
	} // callseq 26
$L__BB26_2:
	mov.b32 	%r1, 0;
	st.u32 	[%rd1+8], %r1;
	ret;

}
.func  (.param .b32 func_retval0) _Z7bn_signP5bn_st(
	.param .b32 _Z7bn_signP5bn_st_param_0
)
{
	.reg .b32 	%r<2>;

	ld.param.u32 	%r1, [_Z7bn_signP5bn_st_param_0];
	st.param.b32 	[func_retval0], %r1;
	ret;

}
.func  (.param .b64 func_retval0) _Z11bn_addn_lowPmPKmS1_i(
	.param .b64 _Z11bn_addn_lowPmPKmS1_i_param_0,
	.param .b64 _Z11bn_addn_lowPmPKmS1_i_param_1,
	.param .b64 _Z11bn_addn_lowPmPKmS1_i_param_2,
	.param .b32 _Z11bn_addn_lowPmPKmS1_i_param_3
)
{
	.reg .pred 	%p<21>;
	.reg .b32 	%r<12>;
	.reg .b64 	%rd<67>;

	ld.param.u64 	%rd59, [_Z11bn_addn_lowPmPKmS1_i_param_0];
	ld.param.u64 	%rd60, [_Z11bn_addn_lowPmPKmS1_i_param_1];
	ld.param.u64 	%rd61, [_Z11bn_addn_lowPmPKmS1_i_param_2];
	ld.param.u32 	%r8, [_Z11bn_addn_lowPmPKmS1_i_param_3];
	setp.lt.s32 	%p1, %r8, 1;
	mov.b64 	%rd66, 0;
	@%p1 bra 	$L__BB28_7;
	and.b32  	%r1, %r8, 3;
	setp.lt.u32 	%p2, %r8, 4;
	mov.b64 	%rd66, 0;
	@%p2 bra 	$L__BB28_4;
	and.b32  	%r9, %r8, 2147483644;
	neg.s32 	%r10, %r9;
	mov.b64 	%rd66, 0;
$L__BB28_3:
	ld.u64 	%rd30, [%rd60];
	ld.u64 	%rd31, [%rd61];
	add.s64 	%rd32, %rd31, %rd30;
	setp.lt.u64 	%p3, %rd32, %rd31;
	add.s64 	%rd33, %rd32, %rd66;
	setp.lt.u64 	%p4, %rd33, %rd32;
	or.pred  	%p5, %p3, %p4;
	selp.u64 	%rd34, 1, 0, %p5;
	st.u64 	[%rd59], %rd33;
	ld.u64 	%rd35, [%rd60+8];
	ld.u64 	%rd36, [%rd61+8];
	add.s64 	%rd37, %rd36, %rd35;
	setp.lt.u64 	%p6, %rd37, %rd36;
	add.s64 	%rd38, %rd37, %rd34;
	setp.lt.u64 	%p7, %rd38, %rd37;
	or.pred  	%p8, %p6, %p7;
	selp.u64 	%rd39, 1, 0, %p8;
	st.u64 	[%rd59+8], %rd38;
	ld.u64 	%rd40, [%rd60+16];
	ld.u64 	%rd41, [%rd61+16];
	add.s64 	%rd42, %rd41, %rd40;
	setp.lt.u64 	%p9, %rd42, %rd41;
	add.s64 	%rd43, %rd42, %rd39;
	setp.lt.u64 	%p10, %rd43, %rd42;
	or.pred  	%p11, %p9, %p10;
	selp.u64 	%rd44, 1, 0, %p11;
	st.u64 	[%rd59+16], %rd43;
	ld.u64 	%rd45, [%rd60+24];
	ld.u64 	%rd46, [%rd61+24];
	add.s64 	%rd47, %rd46, %rd45;
	setp.lt.u64 	%p12, %rd47, %rd46;
	add.s64 	%rd48, %rd47, %rd44;
	setp.lt.u64 	%p13, %rd48, %rd47;
	or.pred  	%p14, %p12, %p13;
	selp.u64 	%rd66, 1, 0, %p14;
	st.u64 	[%rd59+24], %rd48;
	add.s64 	%rd60, %rd60, 32;
	add.s64 	%rd61, %rd61, 32;
	add.s64 	%rd59, %rd59, 32;
	add.s32 	%r10, %r10, 4;
	setp.ne.s32 	%p15, %r10, 0;
	@%p15 bra 	$L__BB28_3;
$L__BB28_4:
	setp.eq.s32 	%p16, %r1, 0;
	@%p16 bra 	$L__BB28_7;
	neg.s32 	%r11, %r1;
$L__BB28_6:
	.pragma "nounroll";
	ld.u64 	%rd49, [%rd60];
	ld.u64 	%rd50, [%rd61];
	add.s64 	%rd51, %rd50, %rd49;
	setp.lt.u64 	%p17, %rd51, %rd50;
	add.s64 	%rd52, %rd51, %rd66;
	setp.lt.u64 	%p18, %rd52, %rd51;
	or.pred  	%p19, %p17, %p18;
	selp.u64 	%rd66, 1, 0, %p19;
	st.u64 	[%rd59], %rd52;
	add.s64 	%rd60, %rd60, 8;
	add.s64 	%rd61, %rd61, 8;
	add.s64 	%rd59, %rd59, 8;
	add.s32 	%r11, %r11, 1;
	setp.ne.s32 	%p20, %r11, 0;
	@%p20 bra 	$L__BB28_6;
$L__BB28_7:
	st.param.b64 	[func_retval0], %rd66;
	ret;

}
.func  (.param .b64 func_retval0) _Z11bn_add1_lowPmPKmmi(
	.param .b64 _Z11bn_add1_lowPmPKmmi_param_0,
	.param .b64 _Z11bn_add1_lowPmPKmmi_param_1,
	.param .b64 _Z11bn_add1_lowPmPKmmi_param_2,
	.param .b32 _Z11bn_add1_lowPmPKmmi_param_3
)
{
	.reg .pred 	%p<13>;
	.reg .b32 	%r<23>;
	.reg .b64 	%rd<43>;

	ld.param.u64 	%rd36, [_Z11bn_add1_lowPmPKmmi_param_0];
	ld.param.u64 	%rd37, [_Z11bn_add1_lowPmPKmmi_param_1];
	ld.param.u64 	%rd38, [_Z11bn_add1_lowPmPKmmi_param_2];
	ld.param.u32 	%r13, [_Z11bn_add1_lowPmPKmmi_param_3];
	setp.lt.s32 	%p1, %r13, 1;
	setp.eq.s64 	%p2, %rd38, 0;
	mov.b32 	%r21, 0;
	or.pred  	%p3, %p1, %p2;
	@%p3 bra 	$L__BB29_3;
	mov.b32 	%r21, 0;
$L__BB29_2:
	ld.u64 	%rd24, [%rd37];
	add.s64 	%rd25, %rd24, %rd38;
	setp.lt.u64 	%p4, %rd25, %rd24;
	selp.u64 	%rd38, 1, 0, %p4;
	st.u64 	[%rd36], %rd25;
	add.s32 	%r21, %r21, 1;
	add.s64 	%rd37, %rd37, 8;
	add.s64 	%rd36, %rd36, 8;
	setp.lt.s32 	%p6, %r21, %r13;
	and.pred  	%p7, %p6, %p4;
	@%p7 bra 	$L__BB29_2;
$L__BB29_3:
	setp.ge.s32 	%p8, %r21, %r13;
	@%p8 bra 	$L__BB29_10;
	sub.s32 	%r16, %r13, %r21;
	and.b32  	%r2, %r16, 3;
	setp.eq.s32 	%p9, %r2, 0;
	mov.u32 	%r20, %r21;
	@%p9 bra 	$L__BB29_7;
	neg.s32 	%r19, %r2;
	add.s32 	%r20, %r21, %r2;
$L__BB29_6:
	.pragma "nounroll";
	ld.u64 	%rd26, [%rd37];
	st.u64 	[%rd36], %rd26;
	add.s64 	%rd37, %rd37, 8;
	add.s64 	%rd36, %rd36, 8;
	add.s32 	%r19, %r19, 1;
	setp.ne.s32 	%p10, %r19, 0;
	@%p10 bra 	$L__BB29_6;
$L__BB29_7:
	sub.s32 	%r17, %r21, %r13;
	setp.gt.u32 	%p11, %r17, -4;
	@%p11 bra 	$L__BB29_10;
	sub.s32 	%r22, %r20, %r13;
$L__BB29_9:
	ld.u64 	%rd27, [%rd37];
	st.u64 	[%rd36], %rd27;
	ld.u64 	%rd28, [%rd37+8];
	st.u64 	[%rd36+8], %rd28;
	ld.u64 	%rd29, [%rd37+16];
	st.u64 	[%rd36+16], %rd29;
	ld.u64 	%rd30, [%rd37+24];
	st.u64 	[%rd36+24], %rd30;
	add.s64 	%rd37, %rd37, 32;
	add.s64 	%rd36, %rd36, 32;
	add.s32 	%r22, %r22, 4;
	setp.ne.s32 	%p12, %r22, 0;
	@%p12 bra 	$L__BB29_9;
$L__BB29_10:
	st.param.b64 	[func_retval0], %rd38;
	ret;

}
.func _ZN34_INTERNAL_850ce659_4_k_cu_2ffcd43210bn_add_impEP5bn_stS1_S1_(
	.param .b64 _ZN34_INTERNAL_850ce659_4_k_cu_2ffcd43210bn_add_impEP5bn_stS1_S1__param_0,
	.param .b64 _ZN34_INTERNAL_850ce659_4_k_cu_2ffcd43210bn_add_impEP5bn_stS1_S1__param_1,
	.param .b64 _ZN34_INTERNAL_850ce659_4_k_cu_2ffcd43210bn_add_impEP5bn_stS1_S1__param_2
)
{
	.reg .pred 	%p<4>;
	.reg .b32 	%r<9>;
	.reg .b64 	%rd<26>;

	ld.param.u64 	%rd4, [_ZN34_INTERNAL_850ce659_4_k_cu_2ffcd43210bn_add_impEP5bn_stS1_S1__param_0];
	ld.param.u64 	%rd5, [_ZN34_INTERNAL_850ce659_4_k_cu_2ffcd43210bn_add_impEP5bn_stS1_S1__param_1];
	ld.param.u64 	%rd6, [_ZN34_INTERNAL_850ce659_4_k_cu_2ffcd43210bn_add_impEP5bn_stS1_S1__param_2];
	ld.u32 	%r1, [%rd5+4];
	ld.u32 	%r2, [%rd6+4];
	setp.ne.s32 	%p1, %r2, 0;
	@%p1 bra 	$L__BB30_2;
	{ // callseq 33, 0
	.param .b64 param0;
	st.param.b64 	[param0], %rd4;
	.param .b64 param1;
	st.param.b64 	[param1], %rd5;
	call.uni 
	_Z7bn_copyP5bn_stS0_, 
	(
	param0, 
	param1
	);
	} // callseq 33
	bra.uni 	$L__BB30_8;
$L__BB30_2:
	{ // callseq 27, 0
	.param .b64 param0;
	st.param.b64 	[param0], %rd4;
	.param .b32 param1;
	st.param.b32 	[param1], %r1;
	call.uni 
	_Z7bn_growP5bn_sti, 
	(
	param0, 
	param1
	);
	} // callseq 27
	ld.u32 	%r3, [%rd5+4];
	ld.u32 	%r4, [%rd6+4];
	setp.ne.s32 	%p2, %r3, %r4;
	@%p2 bra 	$L__BB30_4;
	ld.u64 	%rd18, [%rd4+16];
	ld.u64 	%rd19, [%rd5+16];
	ld.u64 	%rd20, [%rd6+16];
	{ // callseq 30, 0
	.param .b64 param0;
	st.param.b64 	[param0], %rd18;
	.param .b64 param1;
	st.param.b64 	[param1], %rd19;
	.param .b64 param2;
	st.param.b64 	[param2], %rd20;
	.param .b32 param3;
	st.param.b32 	[param3], %r1;
	.param .b64 retval0;
	call.uni (retval0), 
	_Z11bn_addn_lowPmPKmS1_i, 
	(
	param0, 
	param1, 
	param2, 
	param3
	);
	ld.param.b64 	%rd25, [retval0];
	} // callseq 30
	bra.uni 	$L__BB30_5;
$L__BB30_4:
	ld.u64 	%rd7, [%rd4+16];
	ld.u64 	%rd8, [%rd5+16];
	ld.u64 	%rd9, [%rd6+16];
	{ // callseq 28, 0
	.param .b64 param0;
	st.param.b64 	[param0], %rd7;
	.param .b64 param1;
	st.param.b64 	[param1], %rd8;
	.param .b64 param2;
	st.param.b64 	[param2], %rd9;
	.param .b32 param3;
	st.param.b32 	[param3], %r2;
	.param .b64 retval0;
	call.uni (retval0), 
	_Z11bn_addn_lowPmPKmS1_i, 
	(
	param0, 
	param1, 
	param2, 
	param3
	);
	ld.param.b64 	%rd10, [retval0];
	} // callseq 28
	ld.u64 	%rd12, [%rd4+16];
	mul.wide.s32 	%rd13, %r2, 8;
	add.s64 	%rd14, %rd12, %rd13;
	ld.u64 	%rd15, [%rd5+16];
	add.s64 	%rd16, %rd15, %rd13;
	sub.s32 	%r5, %r1, %r2;
	{ // callseq 29, 0
	.param .b64 param0;
	st.param.b64 	[param0], %rd14;
	.param .b64 param1;
	st.param.b64 	[param1], %rd16;
	.param .b64 param2;
	st.param.b64 	[param2], %rd10;
	.param .b32 param3;
	st.param.b32 	[param3], %r5;
	.param .b64 retval0;
	call.uni (retval0), 
	_Z11bn_add1_lowPmPKmmi, 
	(
	param0, 
	param1, 
	param2, 
	param3
	);
	ld.param.b64 	%rd25, [retval0];
	} // callseq 29
$L__BB30_5:
	setp.eq.s64 	%p3, %rd25, 0;
	@%p3 bra 	$L__BB30_7;
	add.s32 	%r6, %r1, 1;
	{ // callseq 31, 0
	.param .b64 param0;
	st.param.b64 	[param0], %rd4;
	.param .b32 param1;
	st.param.b32 	[param1], %r6;
	call.uni 
	_Z7bn_growP5bn_sti, 
	(
	param0, 
	param1
	);
	} // callseq 31
	ld.u64 	%rd22, [%rd4+16];
	mul.wide.s32 	%rd23, %r1, 8;
	add.s64 	%rd24, %rd22, %rd23;
	st.u64 	[%rd24], %rd25;
$L__BB30_7:
	cvt.u32.u64 	%r7, %rd25;
	add.s32 	%r8, %r1, %r7;
	st.u32 	[%rd4+4], %r8;
	{ // callseq 32, 0
	.param .b64 param0;
	st.param.b64 	[param0], %rd4;
	call.uni 
	_Z7bn_trimP5bn_st, 
	(
	param0
	);
	} // callseq 32
$L__BB30_8:
	ret;

}
.func  (.param .b64 func_retval0) _Z11bn_sub1_lowPmPKmmi(
	.param .b64 _Z11bn_sub1_lowPmPKmmi_param_0,
	.param .b64 _Z11bn_sub1_lowPmPKmmi_param_1,
	.param .b64 _Z11bn_sub1_lowPmPKmmi_param_2,
	.param .b32 _Z11bn_sub1_lowPmPKmmi_param_3
)
{
	.reg .pred 	%p<13>;
	.reg .b32 	%r<23>;
	.reg .b64 	%rd<43>;

	ld.param.u64 	%rd36, [_Z11bn_sub1_lowPmPKmmi_param_0];
	ld.param.u64 	%rd37, [_Z11bn_sub1_lowPmPKmmi_param_1];
	ld.param.u64 	%rd38, [_Z11bn_sub1_lowPmPKmmi_param_2];
	ld.param.u32 	%r13, [_Z11bn_sub1_lowPmPKmmi_param_3];
	setp.lt.s32 	%p1, %r13, 1;
	setp.eq.s64 	%p2, %rd38, 0;
	mov.b32 	%r21, 0;
	or.pred  	%p3, %p1, %p2;
	@%p3 bra 	$L__BB31_3;
	mov.b32 	%r21, 0;
$L__BB31_2:
	ld.u64 	%rd24, [%rd37];
	sub.s64 	%rd25, %rd24, %rd38;
	setp.lt.u64 	%p4, %rd24, %rd38;
	selp.u64 	%rd38, 1, 0, %p4;
	st.u64 	[%rd36], %rd25;
	add.s32 	%r21, %r21, 1;
	add.s64 	%rd36, %rd36, 8;
	add.s64 	%rd37, %rd37, 8;
	setp.lt.s32 	%p6, %r21, %r13;
	and.pred  	%p7, %p6, %p4;
	@%p7 bra 	$L__BB31_2;
$L__BB31_3:
	setp.ge.s32 	%p8, %r21, %r13;
	@%p8 bra 	$L__BB31_10;
	sub.s32 	%r16, %r13, %r21;
	and.b32  	%r2, %r16, 3;
	setp.eq.s32 	%p9, %r2, 0;
	mov.u32 	%r20, %r21;
	@%p9 bra 	$L__BB31_7;
	neg.s32 	%r19, %r2;
	add.s32 	%r20, %r21, %r2;
$L__BB31_6:
	.pragma "nounroll";
	ld.u64 	%rd26, [%rd37];
	st.u64 	[%rd36], %rd26;
	add.s64 	%rd37, %rd37, 8;
	add.s64 	%rd36, %rd36, 8;
	add.s32 	%r19, %r19, 1;
	setp.ne.s32 	%p10, %r19, 0;
	@%p10 bra 	$L__BB31_6;
$L__BB31_7:
	sub.s32 	%r17, %r21, %r13;
	setp.gt.u32 	%p11, %r17, -4;
	@%p11 bra 	$L__BB31_10;
	sub.s32 	%r22, %r20, %r13;
$L__BB31_9:
	ld.u64 	%rd27, [%rd37];
	st.u64 	[%rd36], %rd27;
	ld.u64 	%rd28, [%rd37+8];
	st.u64 	[%rd36+8], %rd28;
	ld.u64 	%rd29, [%rd37+16];
	st.u64 	[%rd36+16], %rd29;
	ld.u64 	%rd30, [%rd37+24];
	st.u64 	[%rd36+24], %rd30;
	add.s64 	%rd37, %rd37, 32;
	add.s64 	%rd36, %rd36, 32;
	add.s32 	%r22, %r22, 4;
	setp.ne.s32 	%p12, %r22, 0;
	@%p12 bra 	$L__BB31_9;
$L__BB31_10:
	st.param.b64 	[func_retval0], %rd38;
	ret;

}
.func _ZN34_INTERNAL_850ce659_4_k_cu_2ffcd43210bn_sub_impEP5bn_stS1_S1_(
	.param .b64 _ZN34_INTERNAL_850ce659_4_k_cu_2ffcd43210bn_sub_impEP5bn_stS1_S1__param_0,
	.param .b64 _ZN34_INTERNAL_850ce659_4_k_cu_2ffcd43210bn_sub_impEP5bn_stS1_S1__param_1,
	.param .b64 _ZN34_INTERNAL_850ce659_4_k_cu_2ffcd43210bn_sub_impEP5bn_stS1_S1__param_2
)
{
	.reg .pred 	%p<3>;
	.reg .b32 	%r<6>;
	.reg .b64 	%rd<21>;

	ld.param.u64 	%rd1, [_ZN34_INTERNAL_850ce659_4_k_cu_2ffcd43210bn_sub_impEP5bn_stS1_S1__param_0];
	ld.param.u64 	%rd2, [_ZN34_INTERNAL_850ce659_4_k_cu_2ffcd43210bn_sub_impEP5bn_stS1_S1__param_1];
	ld.param.u64 	%rd3, [_ZN34_INTERNAL_850ce659_4_k_cu_2ffcd43210bn_sub_impEP5bn_stS1_S1__param_2];
	ld.u32 	%r1, [%rd2+4];
	ld.u32 	%r2, [%rd3+4];
	setp.ne.s32 	%p1, %r2, 0;
	@%p1 bra 	$L__BB32_2;
	{ // callseq 39, 0
	.param .b64 param0;
	st.param.b64 	[param0], %rd1;
	.param .b64 param1;
	st.param.b64 	[param1], %rd2;
	call.uni 
	_Z7bn_copyP5bn_stS0_, 
	(
	param0, 
	param1
	);
	} // callseq 39
	bra.uni 	$L__BB32_6;
$L__BB32_2:
	{ // callseq 34, 0
	.param .b64 param0;
	st.param.b64 	[param0], %rd1;
	.param .b32 param1;
	st.param.b32 	[param1], %r1;
	call.uni 
	_Z7bn_growP5bn_sti, 
	(
	param0, 
	param1
	);
	} // callseq 34
	ld.u32 	%r3, [%rd2+4];
	ld.u32 	%r4, [%rd3+4];
	setp.ne.s32 	%p2, %r3, %r4;
	@%p2 bra 	$L__BB32_4;
	ld.u64 	%rd16, [%rd1+16];
	ld.u64 	%rd17, [%rd2+16];
	ld.u64 	%rd18, [%rd3+16];
	{ // callseq 37, 0
	.param .b64 param0;
	st.param.b64 	[param0], %rd16;
	.param .b64 param1;
	st.param.b64 	[param1], %rd17;
	.param .b64 param2;
	st.param.b64 	[param2], %rd18;
	.param .b32 param3;
	st.param.b32 	[param3], %r2;
	.param .b64 retval0;
	call.uni (retval0), 
	_Z11bn_subn_lowPmPKmS1_i, 
	(
	param0, 
	param1, 
	param2, 
	param3
	);
	ld.param.b64 	%rd19, [retval0];
	} // callseq 37
	bra.uni 	$L__BB32_5;
$L__BB32_4:
	ld.u64 	%rd4, [%rd1+16];
	ld.u64 	%rd5, [%rd2+16];
	ld.u64 	%rd6, [%rd3+16];
	{ // callseq 35, 0
	.param .b64 param0;
	st.param.b64 	[param0], %rd4;
	.param .b64 param1;
	st.param.b64 	[param1], %rd5;
	.param .b64 param2;
	st.param.b64 	[param2], %rd6;
	.param .b32 param3;
	st.param.b32 	[param3], %r2;
	.param .b64 retval0;
	call.uni (retval0), 
	_Z11bn_subn_lowPmPKmS1_i, 
	(
	param0, 
	param1, 
	param2, 
	param3
	);
	ld.param.b64 	%rd7, [retval0];
	} // callseq 35
	ld.u64 	%rd9, [%rd1+16];
	mul.wide.s32 	%rd10, %r2, 8;
	add.s64 	%rd11, %rd9, %rd10;
	ld.u64 	%rd12, [%rd2+16];
	add.s64 	%rd13, %rd12, %rd10;
	sub.s32 	%r5, %r1, %r2;
	{ // callseq 36, 0
	.param .b64 param0;
	st.param.b64 	[param0], %rd11;
	.param .b64 param1;
	st.param.b64 	[param1], %rd13;
	.param .b64 param2;
	st.param.b64 	[param2], %rd7;
	.param .b32 param3;
	st.param.b32 	[param3], %r5;
	.param .b64 retval0;
	call.uni (retval0), 
	_Z11bn_sub1_lowPmPKmmi, 
	(
	param0, 
	param1, 
	param2, 
	param3
	);
	ld.param.b64 	%rd14, [retval0];
	} // callseq 36
$L__BB32_5:
	st.u32 	[%rd1+4], %r1;
	{ // callseq 38, 0
	.param .b64 param0;
	st.param.b64 	[param0], %rd1;
	call.uni 
	_Z7bn_trimP5bn_st, 
	(
	param0
	);
	} // callseq 38
$L__BB32_6:
	ret;

}
.func _Z6bn_subP5bn_stS0_S0_(
	.param .b64 _Z6bn_subP5bn_stS0_S0__param_0,
	.param .b64 _Z6bn_subP5bn_stS0_S0__param_1,
	.param .b64 _Z6bn_subP5bn_stS0_S0__param_2
)
{
	.reg .pred 	%p<5>;
	.reg .b32 	%r<8>;
	.reg .b64 	%rd<4>;

	ld.param.u64 	%rd1, [_Z6bn_subP5bn_stS0_S0__param_0];
	ld.param.u64 	%rd2, [_Z6bn_subP5bn_stS0_S0__param_1];
	ld.param.u64 	%rd3, [_Z6bn_subP5bn_stS0_S0__param_2];
	ld.u32 	%r1, [%rd2+8];
	ld.u32 	%r2, [%rd3+8];
	setp.eq.s32 	%p1, %r1, %r2;
	@%p1 bra 	$L__BB33_4;
	st.u32 	[%rd1+8], %r1;
	{ // callseq 40, 0
	.param .b64 param0;
	st.param.b64 	[param0], %rd2;
	.param .b64 param1;
	st.param.b64 	[param1], %rd3;
	.param .b32 retval0;
	call.uni (retval0), 
	_Z10bn_cmp_absP5bn_stS0_, 
	(
	param0, 
	param1
	);
	ld.param.b32 	%r3, [retval0];
	} // callseq 40
	setp.ne.s32 	%p2, %r3, -1;
	@%p2 bra 	$L__BB33_3;
	{ // callseq 42, 0
	.param .b64 param0;
	st.param.b64 	[param0], %rd1;
	.param .b64 param1;
	st.param.b64 	[param1], %rd3;
	.param .b64 param2;
	st.param.b64 	[param2], %rd2;
	call.uni 
	_ZN34_INTERNAL_850ce659_4_k_cu_2ffcd43210bn_add_impEP5bn_stS1_S1_, 
	(
	param0, 
	param1, 
	param2
	);
	} // callseq 42
	bra.uni 	$L__BB33_7;
$L__BB33_3:
	{ // callseq 41, 0
	.param .b64 param0;
	st.param.b64 	[param0], %rd1;
	.param .b64 param1;
	st.param.b64 	[param1], %rd2;
	.param .b64 param2;
	st.param.b64 	[param2], %rd3;
	call.uni 
	_ZN34_INTERNAL_850ce659_4_k_cu_2ffcd43210bn_add_impEP5bn_stS1_S1_, 
	(
	param0, 
	param1, 
	param2
	);
	} // callseq 41
	bra.uni 	$L__BB33_7;
$L__BB33_4:
	{ // callseq 43, 0
	.param .b64 param0;
	st.param.b64 	[param0], %rd2;
	.param .b64 param1;
	st.param.b64 	[param1], %rd3;
	.param .b32 retval0;
	call.uni (retval0), 
	_Z10bn_cmp_absP5bn_stS0_, 
	(
	param0, 
	param1
	);
	ld.param.b32 	%r5, [retval0];
	} // callseq 43
	setp.eq.s32 	%p3, %r5, -1;
	@%p3 bra 	$L__BB33_6;
	{ // callseq 44, 0
	.param .b64 param0;
	st.param.b64 	[param0], %rd1;
	.param .b64 param1;
	st.param.b64 	[param1], %rd2;
	.param .b64 param2;
	st.param.b64 	[param2], %rd3;
	call.uni 
	_ZN34_INTERNAL_850ce659_4_k_cu_2ffcd43210bn_sub_impEP5bn_stS1_S1_, 
	(
	param0, 
	param1, 
	param2
	);
	} // callseq 44
	st.u32 	[%rd1+8], %r1;
	bra.uni 	$L__BB33_7;
$L__BB33_6:
	{ // callseq 45, 0
	.param .b64 param0;
	st.param.b64 	[param0], %rd1;
	.param .b64 param1;
	st.param.b64 	[param1], %rd3;
	.param .b64 param2;
	st.param.b64 	[param2], %rd2;
	call.uni 
	_ZN34_INTERNAL_850ce659_4_k_cu_2ffcd43210bn_sub_impEP5bn_stS1_S1_, 
	(
	param0, 
	param1, 
	param2
	);
	} // callseq 45
	setp.eq.s32 	%p4, %r1, 0;
	selp.u32 	%r7, 1, 0, %p4;
	st.u32 	[%rd1+8], %r7;
$L__BB33_7:
	ret;

}
.func _Z6bn_negP5bn_stS0_(
	.param .b64 _Z6bn_negP5bn_stS0__param_0,
	.param .b64 _Z6bn_negP5bn_stS0__param_1
)
{
	.reg .pred 	%p<3>;
	.reg .b32 	%r<5>;
	.reg .b64 	%rd<5>;

	ld.param.u64 	%rd1, [_Z6bn_negP5bn_stS0__param_0];
	ld.param.u64 	%rd2, [_Z6bn_negP5bn_stS0__param_1];
	ld.u64 	%rd3, [%rd1+16];
	ld.u64 	%rd4, [%rd2+16];
	setp.eq.s64 	%p1, %rd3, %rd4;
	@%p1 bra 	$L__BB34_2;
	{ // callseq 46, 0
	.param .b64 param0;
	st.param.b64 	[param0], %rd1;
	.param .b64 param1;
	st.param.b64 	[param1], %rd2;
	call.uni 
	_Z7bn_copyP5bn_stS0_, 
	(
	param0, 
	param1
	);
	} // callseq 46
$L__BB34_2:
	{ // callseq 47, 0
	.param .b64 param0;
	st.param.b64 	[param0], %rd1;
	.param .b32 retval0;
	call.uni (retval0), 
	_Z10bn_is_zeroP5bn_st, 
	(
	param0
	);
	ld.param.b32 	%r1, [retval0];
	} // callseq 47
	setp.ne.s32 	%p2, %r1, 0;
	@%p2 bra 	$L__BB34_4;
	ld.u32 	%r3, [%rd2+8];
	xor.b32  	%r4, %r3, 1;
	st.u32 	[%rd1+8], %r4;
$L__BB34_4:
	ret;

}
.func _Z6bn_addP5bn_stS0_S0_(
	.param .b64 _Z6bn_addP5bn_stS0_S0__param_0,
	.param .b64 _Z6bn_addP5bn_stS0_S0__param_1,
	.param .b64 _Z6bn_addP5bn_stS0_S0__param_2
)
{
	.reg .pred 	%p<4>;
	.reg .b32 	%r<7>;
	.reg .b64 	%rd<4>;

	ld.param.u64 	%rd1, [_Z6bn_addP5bn_stS0_S0__param_0];
	ld.param.u64 	%rd2, [_Z6bn_addP5bn_stS0_S0__param_1];
	ld.param.u64 	%rd3, [_Z6bn_addP5bn_stS0_S0__param_2];
	ld.u32 	%r1, [%rd2+8];
	ld.u32 	%r2, [%rd3+8];
	setp.ne.s32 	%p1, %r1, %r2;
	@%p1 bra 	$L__BB35_4;
	st.u32 	[%rd1+8], %r1;
	{ // callseq 51, 0
	.param .b64 param0;
	st.param.b64 	[param0], %rd2;
	.param .b64 param1;
	st.param.b64 	[param1], %rd3;
	.param .b32 retval0;
	call.uni (retval0), 
	_Z10bn_cmp_absP5bn_stS0_, 
	(
	param0, 
	param1
	);
	ld.param.b32 	%r5, [retval0];
	} // callseq 51
	setp.ne.s32 	%p3, %r5, -1;
	@%p3 bra 	$L__BB35_3;
	{ // callseq 53, 0
	.param .b64 param0;
	st.param.b64 	[param0], %rd1;
	.param .b64 param1;
	st.param.b64 	[param1], %rd3;
	.param .b64 param2;
	st.param.b64 	[param2], %rd2;
	call.uni 
	_ZN34_INTERNAL_850ce659_4_k_cu_2ffcd43210bn_add_impEP5bn_stS1_S1_, 
	(
	param0, 
	param1, 
	param2
	);
	} // callseq 53
	bra.uni 	$L__BB35_7;
$L__BB35_3:
	{ // callseq 52, 0
	.param .b64 param0;
	st.param.b64 	[param0], %rd1;
	.param .b64 param1;
	st.param.b64 	[param1], %rd2;
	.param .b64 param2;
	st.param.b64 	[param2], %rd3;
	call.uni 
	_ZN34_INTERNAL_850ce659_4_k_cu_2ffcd43210bn_add_impEP5bn_stS1_S1_, 
	(
	param0, 
	param1, 
	param2
	);
	} // callseq 52
	bra.uni 	$L__BB35_7;
$L__BB35_4:
	{ // callseq 48, 0
	.param .b64 param0;
	st.param.b64 	[param0], %rd2;
	.param .b64 param1;
	st.param.b64 	[param1], %rd3;
	.param .b32 retval0;
	call.uni (retval0), 
	_Z10bn_cmp_absP5bn_stS0_, 
	(
	param0, 
	param1
	);
	ld.param.b32 	%r3, [retval0];
	} // callseq 48
	setp.ne.s32 	%p2, %r3, -1;
	@%p2 bra 	$L__BB35_6;
	{ // callseq 50, 0
	.param .b64 param0;
	st.param.b64 	[param0], %rd1;
	.param .b64 param1;
	st.param.b64 	[param1], %rd3;
	.param .b64 param2;
	st.param.b64 	[param2], %rd2;
	call.uni 
	_ZN34_INTERNAL_850ce659_4_k_cu_2ffcd43210bn_sub_impEP5bn_stS1_S1_, 
	(
	param0, 
	param1, 
	param2
	);
	} // callseq 50
	st.u32 	[%rd1+8], %r2;
	bra.uni 	$L__BB35_7;
$L__BB35_6:
	{ // callseq 49, 0
	.param .b64 param0;
	st.param.b64 	[param0], %rd1;
	.param .b64 param1;
	st.param.b64 	[param1], %rd2;
	.param .b64 param2;
	st.param.b64 	[param2], %rd3;
	call.uni 
	_ZN34_INTERNAL_850ce659_4_k_cu_2ffcd43210bn_sub_impEP5bn_stS1_S1_, 
	(
	param0, 
	param1, 
	param2
	);
	} // callseq 49
	st.u32 	[%rd1+8], %r1;
$L__BB35_7:
	ret;

}
.func _Z7dv_rshdPmPKmii(
	.param .b64 _Z7dv_rshdPmPKmii_param_0,
	.param .b64 _Z7dv_rshdPmPKmii_param_1,
	.param .b32 _Z7dv_rshdPmPKmii_param_2,
	.param .b32 _Z7dv_rshdPmPKmii_param_3
)
{
	.reg .pred 	%p<15>;
	.reg .b32 	%r<32>;
	.reg .b64 	%rd<49>;

	ld.param.u64 	%rd41, [_Z7dv_rshdPmPKmii_param_0];
	ld.param.u64 	%rd24, [_Z7dv_rshdPmPKmii_param_1];
	ld.param.u32 	%r20, [_Z7dv_rshdPmPKmii_param_2];
	ld.param.u32 	%r21, [_Z7dv_rshdPmPKmii_param_3];
	sub.s32 	%r1, %r20, %r21;
	setp.lt.s32 	%p1, %r1, 1;
	mov.b32 	%r28, 0;
	@%p1 bra 	$L__BB36_7;
	mul.wide.s32 	%rd26, %r21, 8;
	add.s64 	%rd43, %rd24, %rd26;
	and.b32  	%r2, %r1, 3;
	sub.s32 	%r23, %r21, %r20;
	setp.gt.u32 	%p2, %r23, -4;
	@%p2 bra 	$L__BB36_4;
	and.b32  	%r24, %r1, 2147483644;
	neg.s32 	%r29, %r24;
$L__BB36_3:
	ld.u64 	%rd27, [%rd43];
	st.u64 	[%rd41], %rd27;
	ld.u64 	%rd28, [%rd43+8];
	st.u64 	[%rd41+8], %rd28;
	ld.u64 	%rd29, [%rd43+16];
	st.u64 	[%rd41+16], %rd29;
	ld.u64 	%rd30, [%rd43+24];
	st.u64 	[%rd41+24], %rd30;
	add.s64 	%rd43, %rd43, 32;
	add.s64 	%rd41, %rd41, 32;
	add.s32 	%r29, %r29, 4;
	setp.eq.s32 	%p3, %r29, 0;
	@%p3 bra 	$L__BB36_4;
	bra.uni 	$L__BB36_3;
$L__BB36_4:
	setp.eq.s32 	%p4, %r2, 0;
	mov.u32 	%r28, %r1;
	@%p4 bra 	$L__BB36_7;
	neg.s32 	%r27, %r2;
$L__BB36_6:
	.pragma "nounroll";
	ld.u64 	%rd31, [%rd43];
	st.u64 	[%rd41], %rd31;
	add.s64 	%rd43, %rd43, 8;
	add.s64 	%rd41, %rd41, 8;
	add.s32 	%r27, %r27, 1;
	setp.ne.s32 	%p5, %r27, 0;
	mov.u32 	%r28, %r1;
	@%p5 bra 	$L__BB36_6;
$L__BB36_7:
	setp.ge.s32 	%p6, %r28, %r20;
	@%p6 bra 	$L__BB36_20;
	sub.s32 	%r8, %r20, %r28;
	and.b32  	%r9, %r8, 15;
	sub.s32 	%r25, %r28, %r20;
	setp.gt.u32 	%p7, %r25, -16;
	@%p7 bra 	$L__BB36_11;
	and.b32  	%r26, %r8, -16;
	neg.s32 	%r30, %r26;
$L__BB36_10:
	.pragma "nounroll";
	mov.b64 	%rd32, 0;
	st.u64 	[%rd41], %rd32;
	st.u64 	[%rd41+8], %rd32;
	st.u64 	[%rd41+16], %rd32;
	st.u64 	[%rd41+24], %rd32;
	st.u64 	[%rd41+32], %rd32;
	st.u64 	[%rd41+40], %rd32;
	st.u64 	[%rd41+48], %rd32;
	st.u64 	[%rd41+56], %rd32;
	st.u64 	[%rd41+64], %rd32;
	st.u64 	[%rd41+72], %rd32;
	st.u64 	[%rd41+80], %rd32;
	st.u64 	[%rd41+88], %rd32;
	st.u64 	[%rd41+96], %rd32;
	st.u64 	[%rd41+104], %rd32;
	st.u64 	[%rd41+112], %rd32;
	st.u64 	[%rd41+120], %rd32;
	add.s64 	%rd41, %rd41, 128;
	add.s32 	%r30, %r30, 16;
	setp.ne.s32 	%p8, %r30, 0;
	@%p8 bra 	$L__BB36_10;
$L__BB36_11:
	setp.eq.s32 	%p9, %r9, 0;
	@%p9 bra 	$L__BB36_20;
	and.b32  	%r15, %r8, 7;
	setp.lt.u32 	%p10, %r9, 8;
	@%p10 bra 	$L__BB36_14;
	mov.b64 	%rd33, 0;
	st.u64 	[%rd41], %rd33;
	st.u64 	[%rd41+8], %rd33;
	st.u64 	[%rd41+16], %rd33;
	st.u64 	[%rd41+24], %rd33;
	st.u64 	[%rd41+32], %rd33;
	st.u64 	[%rd41+40], %rd33;
	st.u64 	[%rd41+48], %rd33;
	st.u64 	[%rd41+56], %rd33;
	add.s64 	%rd41, %rd41, 64;
$L__BB36_14:
	setp.eq.s32 	%p11, %r15, 0;
	@%p11 bra 	$L__BB36_20;
	and.b32  	%r16, %r8, 3;
	setp.lt.u32 	%p12, %r15, 4;
	@%p12 bra 	$L__BB36_17;
	mov.b64 	%rd34, 0;
	st.u64 	[%rd41], %rd34;
	st.u64 	[%rd41+8], %rd34;
	st.u64 	[%rd41+16], %rd34;
	st.u64 	[%rd41+24], %rd34;
	add.s64 	%rd41, %rd41, 32;
$L__BB36_17:
	setp.eq.s32 	%p13, %r16, 0;
	@%p13 bra 	$L__BB36_20;
	neg.s32 	%r31, %r16;
$L__BB36_19:
	.pragma "nounroll";
	mov.b64 	%rd35, 0;
	st.u64 	[%rd41], %rd35;
	add.s64 	%rd41, %rd41, 8;
	add.s32 	%r31, %r31, 1;
	setp.ne.s32 	%p14, %r31, 0;
	@%p14 bra 	$L__BB36_19;
$L__BB36_20:
	ret;

}
.func  (.param .b64 func_retval0) _Z11bn_mul1_lowPmPKmmi(
	.param .b64 _Z11bn_mul1_lowPmPKmmi_param_0,
	.param .b64 _Z11bn_mul1_lowPmPKmmi_param_1,
	.param .b64 _Z11bn_mul1_lowPmPKmmi_param_2,
	.param .b32 _Z11bn_mul1_lowPmPKmmi_param_3
)
{
	.reg .pred 	%p<11>;
	.reg .b32 	%r<12>;
	.reg .b64 	%rd<64>;

	ld.param.u64 	%rd57, [_Z11bn_mul1_lowPmPKmmi_param_0];
	ld.param.u64 	%rd58, [_Z11bn_mul1_lowPmPKmmi_param_1];
	ld.param.u64 	%rd20, [_Z11bn_mul1_lowPmPKmmi_param_2];
	ld.param.u32 	%r8, [_Z11bn_mul1_lowPmPKmmi_param_3];
	setp.lt.s32 	%p1, %r8, 1;
	mov.b64 	%rd63, 0;
	@%p1 bra 	$L__BB37_7;
	and.b32  	%r1, %r8, 3;
	setp.lt.u32 	%p2, %r8, 4;
	mov.b64 	%rd63, 0;
	@%p2 bra 	$L__BB37_4;
	and.b32  	%r9, %r8, 2147483644;
	neg.s32 	%r10, %r9;
	mov.b64 	%rd63, 0;
$L__BB37_3:
	ld.u64 	%rd25, [%rd58];
	mul.hi.u64 	%rd26, %rd25, %rd20;
	mul.lo.s64 	%rd27, %rd25, %rd20;
	add.s64 	%rd28, %rd27, %rd63;
	setp.lt.u64 	%p3, %rd28, %rd27;
	st.u64 	[%rd57], %rd28;
	selp.u64 	%rd29, 1, 0, %p3;
	add.s64 	%rd30, %rd26, %rd29;
	ld.u64 	%rd31, [%rd58+8];
	mul.hi.u64 	%rd32, %rd31, %rd20;
	mul.lo.s64 	%rd33, %rd31, %rd20;
	add.s64 	%rd34, %rd33, %rd30;
	setp.lt.u64 	%p4, %rd34, %rd33;
	st.u64 	[%rd57+8], %rd34;
	selp.u64 	%rd35, 1, 0, %p4;
	add.s64 	%rd36, %rd32, %rd35;
	ld.u64 	%rd37, [%rd58+16];
	mul.hi.u64 	%rd38, %rd37, %rd20;
	mul.lo.s64 	%rd39, %rd37, %rd20;
	add.s64 	%rd40, %rd39, %rd36;
	setp.lt.u64 	%p5, %rd40, %rd39;
	st.u64 	[%rd57+16], %rd40;
	selp.u64 	%rd41, 1, 0, %p5;
	add.s64 	%rd42, %rd38, %rd41;
	ld.u64 	%rd43, [%rd58+24];
	mul.hi.u64 	%rd44, %rd43, %rd20;
	mul.lo.s64 	%rd45, %rd43, %rd20;
	add.s64 	%rd46, %rd45, %rd42;
	setp.lt.u64 	%p6, %rd46, %rd45;
	st.u64 	[%rd57+24], %rd46;
	selp.u64 	%rd47, 1, 0, %p6;
	add.s64 	%rd63, %rd44, %rd47;
	add.s64 	%rd58, %rd58, 32;
	add.s64 	%rd57, %rd57, 32;
	add.s32 	%r10, %r10, 4;
	setp.ne.s32 	%p7, %r10, 0;
	@%p7 bra 	$L__BB37_3;
$L__BB37_4:
	setp.eq.s32 	%p8, %r1, 0;
	@%p8 bra 	$L__BB37_7;
	neg.s32 	%r11, %r1;
$L__BB37_6:
	.pragma "nounroll";
	ld.u64 	%rd48, [%rd58];
	mul.hi.u64 	%rd49, %rd48, %rd20;
	mul.lo.s64 	%rd50, %rd48, %rd20;
	add.s64 	%rd51, %rd50, %rd63;
	setp.lt.u64 	%p9, %rd51, %rd50;
	st.u64 	[%rd57], %rd51;
	selp.u64 	%rd52, 1, 0, %p9;
	add.s64 	%rd63, %rd49, %rd52;
	add.s64 	%rd58, %rd58, 8;
	add.s64 	%rd57, %rd57, 8;
	add.s32 	%r11, %r11, 1;
	setp.ne.s32 	%p10, %r11, 0;
	@%p10 bra 	$L__BB37_6;
$L__BB37_7:
	st.param.b64 	[func_retval0], %rd63;
	ret;

}
.func _Z11bn_divn_lowPmS_S_iS_i(
	.param .b64 _Z11bn_divn_lowPmS_S_iS_i_param_0,
	.param .b64 _Z11bn_divn_lowPmS_S_iS_i_param_1,
	.param .b64 _Z11bn_divn_lowPmS_S_iS_i_param_2,
	.param .b32 _Z11bn_divn_lowPmS_S_iS_i_param_3,
	.param .b64 _Z11bn_divn_lowPmS_S_iS_i_param_4,
	.param .b32 _Z11bn_divn_lowPmS_S_iS_i_param_5
)
{
	.local .align 8 .b8 	__local_depot38[48];
	.reg .b64 	%SP;
	.reg .b64 	%SPL;
	.reg .pred 	%p<31>;
	.reg .b32 	%r<285>;
	.reg .b32 	%f<3>;
	.reg .b64 	%rd<104>;

	mov.u64 	%SPL, __local_depot38;
	cvta.local.u64 	%SP, %SPL;
	ld.param.u64 	%rd31, [_Z11bn_divn_lowPmS_S_iS_i_param_0];
	ld.param.u64 	%rd32, [_Z11bn_divn_lowPmS_S_iS_i_param_1];
	ld.param.u64 	%rd33, [_Z11bn_divn_lowPmS_S_iS_i_param_2];
	ld.param.u32 	%r262, [_Z11bn_divn_lowPmS_S_iS_i_param_3];
	ld.param.u64 	%rd34, [_Z11bn_divn_lowPmS_S_iS_i_param_4];
	ld.param.u32 	%r260, [_Z11bn_divn_lowPmS_S_iS_i_param_5];
	mul.wide.s32 	%rd35, %r260, 8;
	add.s64 	%rd1, %rd34, %rd35;
	ld.u64 	%rd36, [%rd1+-8];
	{ // callseq 54, 0
	.param .b64 param0;
	st.param.b64 	[param0], %rd36;
	.param .b32 retval0;
	call.uni (retval0), 
	_Z13util_bits_digm, 
	(
	param0
	);
	ld.param.b32 	%r70, [retval0];
	} // callseq 54
	shr.s32 	%r72, %r70, 31;
	shr.u32 	%r73, %r72, 26;
	add.s32 	%r74, %r70, %r73;
	and.b32  	%r75, %r74, -64;
	sub.s32 	%r1, %r70, %r75;
	setp.gt.s32 	%p3, %r1, 62;
	mov.b32 	%r261, 0;
	@%p3 bra 	$L__BB38_5;
	sub.s32 	%r261, 63, %r1;
	{ // callseq 55, 0
	.param .b64 param0;
	st.param.b64 	[param0], %rd33;
	.param .b64 param1;
	st.param.b64 	[param1], %rd33;
	.param .b32 param2;
	st.param.b32 	[param2], %r262;
	.param .b32 param3;
	st.param.b32 	[param3], %r261;
	.param .b64 retval0;
	call.uni (retval0), 
	_Z11bn_lshb_lowPmPKmii, 
	(
	param0, 
	param1, 
	param2, 
	param3
	);
	ld.param.b64 	%rd37, [retval0];
	} // callseq 55
	setp.eq.s64 	%p4, %rd37, 0;
	@%p4 bra 	$L__BB38_3;
	add.s32 	%r3, %r262, 1;
	mul.wide.s32 	%rd38, %r262, 8;
	add.s64 	%rd39, %rd33, %rd38;
	st.u64 	[%rd39], %rd37;
	mov.u32 	%r262, %r3;
$L__BB38_3:
	{ // callseq 56, 0
	.param .b64 param0;
	st.param.b64 	[param0], %rd34;
	.param .b64 param1;
	st.param.b64 	[param1], %rd34;
	.param .b32 param2;
	st.param.b32 	[param2], %r260;
	.param .b32 param3;
	st.param.b32 	[param3], %r261;
	.param .b64 retval0;
	call.uni (retval0), 
	_Z11bn_lshb_lowPmPKmii, 
	(
	param0, 
	param1, 
	param2, 
	param3
	);
	ld.param.b64 	%rd40, [retval0];
	} // callseq 56
	setp.eq.s64 	%p5, %rd40, 0;
	@%p5 bra 	$L__BB38_5;
	add.s32 	%r260, %r260, 1;
	st.u64 	[%rd1], %rd40;
$L__BB38_5:
	sub.s32 	%r9, %r262, %r260;
	{ // callseq 57, 0
	.param .b64 param0;
	st.param.b64 	[param0], %rd34;
	.param .b64 param1;
	st.param.b64 	[param1], %rd34;
	.param .b32 param2;
	st.param.b32 	[param2], %r262;
	.param .b32 param3;
	st.param.b32 	[param3], %r9;
	call.uni 
	_Z7dv_lshdPmPKmii, 
	(
	param0, 
	param1, 
	param2, 
	param3
	);
	} // callseq 57
	{ // callseq 58, 0
	.param .b64 param0;
	st.param.b64 	[param0], %rd33;
	.param .b64 param1;
	st.param.b64 	[param1], %rd34;
	.param .b32 param2;
	st.param.b32 	[param2], %r262;
	.param .b32 retval0;
	call.uni (retval0), 
	_Z6dv_cmpPKmS0_i, 
	(
	param0, 
	param1, 
	param2
	);
	ld.param.b32 	%r76, [retval0];
	} // callseq 58
	setp.eq.s32 	%p6, %r76, -1;
	@%p6 bra 	$L__BB38_8;
	mul.wide.s32 	%rd41, %r9, 8;
	add.s64 	%rd4, %rd31, %rd41;
$L__BB38_7:
	ld.u64 	%rd42, [%rd4];
	add.s64 	%rd43, %rd42, 1;
	st.u64 	[%rd4], %rd43;
	{ // callseq 59, 0
	.param .b64 param0;
	st.param.b64 	[param0], %rd33;
	.param .b64 param1;
	st.param.b64 	[param1], %rd33;
	.param .b64 param2;
	st.param.b64 	[param2], %rd34;
	.param .b32 param3;
	st.param.b32 	[param3], %r262;
	.param .b64 retval0;
	call.uni (retval0), 
	_Z11bn_subn_lowPmPKmS1_i, 
	(
	param0, 
	param1, 
	param2, 
	param3
	);
	ld.param.b64 	%rd44, [retval0];
	} // callseq 59
	{ // callseq 60, 0
	.param .b64 param0;
	st.param.b64 	[param0], %rd33;
	.param .b64 param1;
	st.param.b64 	[param1], %rd34;
	.param .b32 param2;
	st.param.b32 	[param2], %r262;
	.param .b32 retval0;
	call.uni (retval0), 
	_Z6dv_cmpPKmS0_i, 
	(
	param0, 
	param1, 
	param2
	);
	ld.param.b32 	%r78, [retval0];
	} // callseq 60
	setp.ne.s32 	%p7, %r78, -1;
	@%p7 bra 	$L__BB38_7;
$L__BB38_8:
	{ // callseq 61, 0
	.param .b64 param0;
	st.param.b64 	[param0], %rd34;
	.param .b64 param1;
	st.param.b64 	[param1], %rd34;
	.param .b32 param2;
	st.param.b32 	[param2], %r262;
	.param .b32 param3;
	st.param.b32 	[param3], %r9;
	call.uni 
	_Z7dv_rshdPmPKmii, 
	(
	param0, 
	param1, 
	param2, 
	param3
	);
	} // callseq 61
	setp.le.s32 	%p8, %r262, %r260;
	@%p8 bra 	$L__BB38_37;
	mul.wide.s32 	%rd46, %r260, 8;
	add.s64 	%rd5, %rd34, %rd46;
	add.s32 	%r80, %r260, -2;
	mul.wide.u32 	%rd47, %r80, 8;
	add.s64 	%rd6, %rd34, %rd47;
	mov.u32 	%r263, %r262;
$L__BB38_10:
	mov.u32 	%r10, %r263;
	add.s32 	%r263, %r10, -1;
	setp.lt.s32 	%p9, %r262, %r263;
	@%p9 bra 	$L__BB38_36;
	mul.wide.s32 	%rd48, %r10, 8;
	add.s64 	%rd7, %rd33, %rd48;
	add.s64 	%rd8, %rd7, -8;
	ld.u64 	%rd9, [%rd7+-8];
	ld.u64 	%rd10, [%rd5+-8];
	setp.ne.s64 	%p10, %rd9, %rd10;
	sub.s32 	%r12, %r263, %r260;
	mul.wide.s32 	%rd49, %r12, 8;
	add.s64 	%rd11, %rd31, %rd49;
	@%p10 bra 	$L__BB38_13;
	mov.b64 	%rd98, -1;
	st.u64 	[%rd11], %rd98;
	bra.uni 	$L__BB38_22;
$L__BB38_13:
	ld.u64 	%rd50, [%rd7+-16];
	cvt.u32.u64 	%r121, %rd50;
	{ .reg .b32 tmp; mov.b64 {tmp, %r122}, %rd50; }
	cvt.u32.u64 	%r123, %rd9;
	{ .reg .b32 tmp; mov.b64 {tmp, %r124}, %rd9; }
	shr.u64 	%rd51, %rd10, 32;
	setp.lt.u64 	%p11, %rd10, 4294967296;
	selp.b64 	%rd52, %rd10, %rd51, %p11;
	cvt.u32.u64 	%r125, %rd52;
	max.u64 	%rd53, %rd10, 4294967296;
	cvt.u32.u64 	%r126, %rd53;
	selp.b32 	%r127, 96, 64, %p11;
	clz.b32 	%r128, %r125;
	add.s32 	%r13, %r128, %r127;
	shf.l.wrap.b32 	%r116, %r126, %r125, %r128;
	and.b32  	%r129, %r128, 31;
	shl.b32 	%r113, %r126, %r129;
	shl.b32 	%r270, %r121, %r129;
	shf.l.wrap.b32 	%r269, %r121, %r122, %r128;
	shf.l.wrap.b32 	%r268, %r122, %r123, %r128;
	shf.l.wrap.b32 	%r267, %r123, %r124, %r128;
	mov.b32 	%r264, 0;
	shf.l.wrap.b32 	%r266, %r124, %r264, %r128;
	neg.s32 	%r130, %r116;
	cvt.u64.u32 	%rd54, %r130;
	shl.b64 	%rd55, %rd54, 32;
	cvt.u64.u32 	%rd56, %r113;
	mov.b32 	%r131, 17185;
	mov.b32 	%r132, 63;
	prmt.b32 	%r133, %r116, %r132, %r131;
	mov.b32 	%f1, %r133;
	rcp.approx.f32 	%f2, %f1;
	mov.b32 	%r134, %f2;
	shl.b32 	%r135, %r134, 9;
	add.s32 	%r82, %r135, -512;
	mul.hi.u32 	%r136, %r82, %r113;
	cvt.u64.u32 	%rd57, %r136;
	mul.wide.u32 	%rd58, %r116, %r82;
	add.s64 	%rd59, %rd58, %rd56;
	add.s64 	%rd60, %rd59, %rd57;
	sub.s64 	%rd61, %rd55, %rd60;
	cvt.u32.u64 	%r98, %rd61;
	{ .reg .b32 tmp; mov.b64 {tmp, %r101}, %rd61; }
	setp.gt.s64 	%p12, %rd61, -1;
	selp.b32 	%r107, %r82, 0, %p12;
	shr.u64 	%rd62, %rd61, 63;
	cvt.u32.u64 	%r137, %rd62;
	xor.b32  	%r110, %r137, 1;
	mov.b32 	%r84, -2147483648;
	// begin inline asm
	mad.hi.cc.u32 %r81,%r82,%r98,%r84;
	// end inline asm
	// begin inline asm
	addc.u32 %r85,%r264,%r264;
	// end inline asm
	// begin inline asm
	mad.lo.cc.u32 %r88,%r82,%r101,%r81;
	// end inline asm
	// begin inline asm
	madc.hi.u32 %r92,%r82,%r101,%r85;
	// end inline asm
	// begin inline asm
	add.cc.u32 %r96,%r88,%r98;
	// end inline asm
	// begin inline asm
	addc.cc.u32 %r99,%r92,%r101;
	// end inline asm
	// begin inline asm
	addc.u32 %r102,%r264,%r264;
	// end inline asm
	// begin inline asm
	add.cc.u32 %r105,%r99,%r107;
	// end inline asm
	// begin inline asm
	addc.u32 %r108,%r102,%r110;
	// end inline asm
	setp.eq.s32 	%p13, %r108, 2;
	selp.b32 	%r138, -1, %r105, %p13;
	mul.hi.u32 	%r139, %r138, %r113;
	cvt.u64.u32 	%rd63, %r139;
	mul.wide.u32 	%rd64, %r138, %r116;
	add.s64 	%rd65, %rd64, %rd63;
	cvt.u32.u64 	%r112, %rd65;
	{ .reg .b32 tmp; mov.b64 {tmp, %r115}, %rd65; }
	// begin inline asm
	add.cc.u32 %r111,%r112,%r113;
	// end inline asm
	// begin inline asm
	addc.cc.u32 %r114,%r115,%r116;
	// end inline asm
	// begin inline asm
	addc.u32 %r117,%r264,%r264;
	// end inline asm
	setp.eq.s32 	%p14, %r117, 0;
	min.u32 	%r140, %r138, -2;
	add.s32 	%r141, %r140, 1;
	selp.b32 	%r21, %r141, %r138, %p14;
	mov.u32 	%r275, %r264;
$L__BB38_14:
	.pragma "nounroll";
	mov.u32 	%r23, %r275;
	// begin inline asm
	sub.cc.u32 %r142,%r268,%r113;
	// end inline asm
	// begin inline asm
	subc.cc.u32 %r145,%r267,%r116;
	// end inline asm
	mov.b32 	%r150, -2;
	// begin inline asm
	subc.u32 %r148,%r266,%r150;
	// end inline asm
	// begin inline asm
	mad.hi.u32 %r151,%r266,%r21,%r148;
	// end inline asm
	setp.lt.u32 	%p16, %r151, %r266;
	selp.b32 	%r275, -1, %r151, %p16;
	mov.b32 	%r182, 0;
	// begin inline asm
	mad.lo.cc.u32 %r155,%r275,%r113,%r182;
	// end inline asm
	// begin inline asm
	madc.hi.u32 %r159,%r275,%r113,%r182;
	// end inline asm
	// begin inline asm
	mad.lo.cc.u32 %r163,%r275,%r116,%r159;
	// end inline asm
	// begin inline asm
	madc.hi.u32 %r167,%r275,%r116,%r182;
	// end inline asm
	// begin inline asm
	sub.cc.u32 %r276,%r268,%r155;
	// end inline asm
	// begin inline asm
	subc.cc.u32 %r277,%r267,%r163;
	// end inline asm
	// begin inline asm
	subc.cc.u32 %r278,%r266,%r167;
	// end inline asm
	// begin inline asm
	addc.u32 %r180,%r182,%r182;
	// end inline asm
	setp.ne.s32 	%p17, %r180, 0;
	mov.pred 	%p30, 0;
	@%p17 bra 	$L__BB38_16;
	// begin inline asm
	add.cc.u32 %r276,%r276,%r113;
	// end inline asm
	// begin inline asm
	addc.cc.u32 %r277,%r277,%r116;
	// end inline asm
	mov.b32 	%r194, 0;
	// begin inline asm
	addc.cc.u32 %r278,%r278,%r194;
	// end inline asm
	// begin inline asm
	addc.u32 %r192,%r194,%r194;
	// end inline asm
	add.s32 	%r275, %r275, -1;
	setp.eq.s32 	%p30, %r192, 0;
$L__BB38_16:
	not.pred 	%p18, %p30;
	@%p18 bra 	$L__BB38_18;
	// begin inline asm
	add.cc.u32 %r276,%r276,%r113;
	// end inline asm
	// begin inline asm
	addc.cc.u32 %r277,%r277,%r116;
	// end inline asm
	mov.b32 	%r203, 0;
	// begin inline asm
	addc.u32 %r278,%r278,%r203;
	// end inline asm
	add.s32 	%r275, %r275, -1;
$L__BB38_18:
	mov.b32 	%r237, 0;
	// begin inline asm
	mad.lo.cc.u32 %r204,%r275,%r237,%r237;
	// end inline asm
	// begin inline asm
	madc.hi.u32 %r208,%r275,%r237,%r237;
	// end inline asm
	// begin inline asm
	mad.lo.cc.u32 %r212,%r275,%r237,%r208;
	// end inline asm
	// begin inline asm
	madc.hi.u32 %r216,%r275,%r237,%r237;
	// end inline asm
	// begin inline asm
	sub.cc.u32 %r279,%r270,%r204;
	// end inline asm
	// begin inline asm
	subc.cc.u32 %r268,%r269,%r212;
	// end inline asm
	// begin inline asm
	subc.cc.u32 %r267,%r276,%r216;
	// end inline asm
	// begin inline asm
	subc.cc.u32 %r266,%r277,%r237;
	// end inline asm
	// begin inline asm
	subc.cc.u32 %r232,%r278,%r237;
	// end inline asm
	// begin inline asm
	subc.u32 %r235,%r237,%r237;
	// end inline asm
	setp.ne.s32 	%p19, %r235, -1;
	@%p19 bra 	$L__BB38_20;
	add.s32 	%r275, %r275, -1;
	mov.b32 	%r243, 0;
	// begin inline asm
	add.cc.u32 %r279,%r279,%r243;
	// end inline asm
	// begin inline asm
	addc.cc.u32 %r268,%r268,%r243;
	// end inline asm
	// begin inline asm
	addc.cc.u32 %r267,%r267,%r113;
	// end inline asm
	// begin inline asm
	addc.u32 %r266,%r266,%r116;
	// end inline asm
$L__BB38_20:
	add.s32 	%r264, %r264, 32;
	setp.le.u32 	%p20, %r264, %r13;
	mov.b32 	%r270, 0;
	mov.u32 	%r269, %r279;
	@%p20 bra 	$L__BB38_14;
	setp.eq.s32 	%p21, %r13, 128;
	selp.b32 	%r251, -1, %r23, %p21;
	selp.b32 	%r252, -1, %r275, %p21;
	cvt.u64.u32 	%rd66, %r251;
	shl.b64 	%rd67, %rd66, 32;
	cvt.u64.u32 	%rd68, %r252;
	or.b64  	%rd98, %rd67, %rd68;
	st.u64 	[%rd11], %rd98;
$L__BB38_22:
	add.s64 	%rd99, %rd98, 1;
	st.u64 	[%rd11], %rd99;
	add.s32 	%r253, %r10, -3;
	mul.wide.u32 	%rd70, %r253, 8;
	add.s64 	%rd15, %rd33, %rd70;
	add.s32 	%r254, %r10, -2;
	mul.wide.u32 	%rd71, %r254, 8;
	add.s64 	%rd16, %rd33, %rd71;
$L__BB38_23:
	setp.lt.s32 	%p22, %r260, 2;
	add.s64 	%rd99, %rd99, -1;
	st.u64 	[%rd11], %rd99;
	mov.b64 	%rd100, 0;
	@%p22 bra 	$L__BB38_25;
	ld.u64 	%rd100, [%rd6];
$L__BB38_25:
	setp.lt.s32 	%p23, %r10, 3;
	add.u64 	%rd74, %SP, 0;
	add.u64 	%rd75, %SPL, 0;
	st.local.u64 	[%rd75], %rd100;
	ld.u64 	%rd76, [%rd5+-8];
	st.local.u64 	[%rd75+8], %rd76;
	{ // callseq 62, 0
	.param .b64 param0;
	st.param.b64 	[param0], %rd74;
	.param .b64 param1;
	st.param.b64 	[param1], %rd74;
	.param .b64 param2;
	st.param.b64 	[param2], %rd99;
	.param .b32 param3;
	st.param.b32 	[param3], 2;
	.param .b64 retval0;
	call.uni (retval0), 
	_Z11bn_mul1_lowPmPKmmi, 
	(
	param0, 
	param1, 
	param2, 
	param3
	);
	ld.param.b64 	%rd77, [retval0];
	} // callseq 62
	st.local.u64 	[%rd75+16], %rd77;
	mov.b64 	%rd101, 0;
	@%p23 bra 	$L__BB38_27;
	ld.u64 	%rd101, [%rd15];
$L__BB38_27:
	setp.lt.s32 	%p24, %r10, 2;
	add.u64 	%rd80, %SP, 24;
	add.u64 	%rd23, %SPL, 24;
	st.local.u64 	[%rd23], %rd101;
	mov.b64 	%rd102, 0;
	@%p24 bra 	$L__BB38_29;
	ld.u64 	%rd102, [%rd16];
$L__BB38_29:
	st.local.u64 	[%rd23+8], %rd102;
	ld.u64 	%rd81, [%rd8];
	st.local.u64 	[%rd23+16], %rd81;
	{ // callseq 63, 0
	.param .b64 param0;
	st.param.b64 	[param0], %rd74;
	.param .b64 param1;
	st.param.b64 	[param1], %rd80;
	.param .b32 param2;
	st.param.b32 	[param2], 3;
	.param .b32 retval0;
	call.uni (retval0), 
	_Z6dv_cmpPKmS0_i, 
	(
	param0, 
	param1, 
	param2
	);
	ld.param.b32 	%r255, [retval0];
	} // callseq 63
	setp.eq.s32 	%p25, %r255, 1;
	@%p25 bra 	$L__BB38_23;
	{ // callseq 64, 0
	.param .b64 param0;
	st.param.b64 	[param0], %rd32;
	.param .b64 param1;
	st.param.b64 	[param1], %rd34;
	.param .b64 param2;
	st.param.b64 	[param2], %rd99;
	.param .b32 param3;
	st.param.b32 	[param3], %r260;
	.param .b64 retval0;
	call.uni (retval0), 
	_Z11bn_mul1_lowPmPKmmi, 
	(
	param0, 
	param1, 
	param2, 
	param3
	);
	ld.param.b64 	%rd84, [retval0];
	} // callseq 64
	setp.eq.s64 	%p26, %rd84, 0;
	mov.u32 	%r284, %r260;
	@%p26 bra 	$L__BB38_32;
	add.s32 	%r284, %r260, 1;
	mul.wide.s32 	%rd85, %r260, 8;
	add.s64 	%rd86, %rd32, %rd85;
	st.u64 	[%rd86], %rd84;
$L__BB38_32:
	mul.wide.s32 	%rd87, %r12, 8;
	add.s64 	%rd27, %rd33, %rd87;
	{ // callseq 65, 0
	.param .b64 param0;
	st.param.b64 	[param0], %rd27;
	.param .b64 param1;
	st.param.b64 	[param1], %rd27;
	.param .b64 param2;
	st.param.b64 	[param2], %rd32;
	.param .b32 param3;
	st.param.b32 	[param3], %r284;
	.param .b64 retval0;
	call.uni (retval0), 
	_Z11bn_subn_lowPmPKmS1_i, 
	(
	param0, 
	param1, 
	param2, 
	param3
	);
	ld.param.b64 	%rd103, [retval0];
	} // callseq 65
	add.s32 	%r66, %r284, %r12;
	setp.le.s32 	%p27, %r262, %r66;
	@%p27 bra 	$L__BB38_34;
	mul.wide.s32 	%rd89, %r284, 8;
	add.s64 	%rd90, %rd27, %rd89;
	sub.s32 	%r257, %r262, %r66;
	{ // callseq 66, 0
	.param .b64 param0;
	st.param.b64 	[param0], %rd90;
	.param .b64 param1;
	st.param.b64 	[param1], %rd90;
	.param .b64 param2;
	st.param.b64 	[param2], %rd103;
	.param .b32 param3;
	st.param.b32 	[param3], %r257;
	.param .b64 retval0;
	call.uni (retval0), 
	_Z11bn_sub1_lowPmPKmmi, 
	(
	param0, 
	param1, 
	param2, 
	param3
	);
	ld.param.b64 	%rd103, [retval0];
	} // callseq 66
$L__BB38_34:
	setp.eq.s64 	%p28, %rd103, 0;
	@%p28 bra 	$L__BB38_36;
	{ // callseq 67, 0
	.param .b64 param0;
	st.param.b64 	[param0], %rd27;
	.param .b64 param1;
	st.param.b64 	[param1], %rd27;
	.param .b64 param2;
	st.param.b64 	[param2], %rd34;
	.param .b32 param3;
	st.param.b32 	[param3], %r260;
	.param .b64 retval0;
	call.uni (retval0), 
	_Z11bn_addn_lowPmPKmS1_i, 
	(
	param0, 
	param1, 
	param2, 
	param3
	);
	ld.param.b64 	%rd92, [retval0];
	} // callseq 67
	sub.s32 	%r258, %r262, %r263;
	{ // callseq 68, 0
	.param .b64 param0;
	st.param.b64 	[param0], %rd8;
	.param .b64 param1;
	st.param.b64 	[param1], %rd8;
	.param .b64 param2;
	st.param.b64 	[param2], %rd92;
	.param .b32 param3;
	st.param.b32 	[param3], %r258;
	.param .b64 retval0;
	call.uni (retval0), 
	_Z11bn_add1_lowPmPKmmi, 
	(
	param0, 
	param1, 
	param2, 
	param3
	);
	ld.param.b64 	%rd94, [retval0];
	} // callseq 68
	ld.u64 	%rd96, [%rd11];
	add.s64 	%rd97, %rd96, -1;
	st.u64 	[%rd11], %rd97;
$L__BB38_36:
	setp.gt.s32 	%p29, %r263, %r260;
	@%p29 bra 	$L__BB38_10;
$L__BB38_37:
	{ // callseq 69, 0
	.param .b64 param0;
	st.param.b64 	[param0], %rd32;
	.param .b64 param1;
	st.param.b64 	[param1], %rd33;
	.param .b32 param2;
	st.param.b32 	[param2], %r260;
	.param .b32 param3;
	st.param.b32 	[param3], %r261;
	call.uni 
	_Z11bn_rshb_lowPmPKmii, 
	(
	param0, 
	param1, 
	param2, 
	param3
	);
	} // callseq 69
	ret;

}
.func _Z10bn_sub_digP5bn_stS0_m(
	.param .b64 _Z10bn_sub_digP5bn_stS0_m_param_0,
	.param .b64 _Z10bn_sub_digP5bn_stS0_m_param_1,
	.param .b64 _Z10bn_sub_digP5bn_stS0_m_param_2
)
{
	.reg .pred 	%p<6>;
	.reg .b32 	%r<15>;
	.reg .b64 	%rd<22>;

	ld.param.u64 	%rd6, [_Z10bn_sub_digP5bn_stS0_m_param_0];
	ld.param.u64 	%rd7, [_Z10bn_sub_digP5bn_stS0_m_param_1];
	ld.param.u64 	%rd8, [_Z10bn_sub_digP5bn_stS0_m_param_2];
	ld.u32 	%r2, [%rd7+4];
	{ // callseq 70, 0
	.param .b64 param0;
	st.param.b64 	[param0], %rd6;
	.param .b32 param1;
	st.param.b32 	[param1], %r2;
	call.uni 
	_Z7bn_growP5bn_sti, 
	(
	param0, 
	param1
	);
	} // callseq 70
	ld.u32 	%r3, [%rd7+8];
	setp.ne.s32 	%p1, %r3, 1;
	@%p1 bra 	$L__BB39_4;
	ld.u64 	%rd15, [%rd6+16];
	ld.u64 	%rd16, [%rd7+16];
	ld.u32 	%r7, [%rd7+4];
	{ // callseq 72, 0
	.param .b64 param0;
	st.param.b64 	[param0], %rd15;
	.param .b64 param1;
	st.param.b64 	[param1], %rd16;
	.param .b64 param2;
	st.param.b64 	[param2], %rd8;
	.param .b32 param3;
	st.param.b32 	[param3], %r7;
	.param .b64 retval0;
	call.uni (retval0), 
	_Z11bn_add1_lowPmPKmmi, 
	(
	param0, 
	param1, 
	param2, 
	param3
	);
	ld.param.b64 	%rd17, [retval0];
	} // callseq 72
	setp.eq.s64 	%p5, %rd17, 0;
	@%p5 bra 	$L__BB39_3;
	ld.u32 	%r8, [%rd7+4];
	add.s32 	%r9, %r8, 1;
	{ // callseq 73, 0
	.param .b64 param0;
	st.param.b64 	[param0], %rd6;
	.param .b32 param1;
	st.param.b32 	[param1], %r9;
	call.uni 
	_Z7bn_growP5bn_sti, 
	(
	param0, 
	param1
	);
	} // callseq 73
	ld.u64 	%rd18, [%rd6+16];
	ld.u32 	%r10, [%rd7+4];
	mul.wide.s32 	%rd19, %r10, 8;
	add.s64 	%rd20, %rd18, %rd19;
	st.u64 	[%rd20], %rd17;
$L__BB39_3:
	ld.u32 	%r11, [%rd7+4];
	cvt.u32.u64 	%r12, %rd17;
	add.s32 	%r13, %r11, %r12;
	st.u32 	[%rd6+4], %r13;
	mov.b32 	%r14, 1;
	st.u32 	[%rd6+8], %r14;
	bra.uni 	$L__BB39_12;
$L__BB39_4:
	ld.u32 	%r1, [%rd7+4];
	setp.lt.s32 	%p2, %r1, 2;
	@%p2 bra 	$L__BB39_6;
	ld.u64 	%rd21, [%rd7+16];
	bra.uni 	$L__BB39_7;
$L__BB39_6:
	ld.u64 	%rd21, [%rd7+16];
	ld.u64 	%rd4, [%rd21];
	setp.gt.u64 	%p3, %rd8, %rd4;
	@%p3 bra 	$L__BB39_8;
$L__BB39_7:
	ld.u64 	%rd12, [%rd6+16];
	{ // callseq 71, 0
	.param .b64 param0;
	st.param.b64 	[param0], %rd12;
	.param .b64 param1;
	st.param.b64 	[param1], %rd21;
	.param .b64 param2;
	st.param.b64 	[param2], %rd8;
	.param .b32 param3;
	st.param.b32 	[param3], %r1;
	.param .b64 retval0;
	call.uni (retval0), 
	_Z11bn_sub1_lowPmPKmmi, 
	(
	param0, 
	param1, 
	param2, 
	param3
	);
	ld.param.b64 	%rd13, [retval0];
	} // callseq 71
	ld.u32 	%r5, [%rd7+4];
	st.u32 	[%rd6+4], %r5;
	mov.b32 	%r6, 0;
	st.u32 	[%rd6+8], %r6;
	bra.uni 	$L__BB39_12;
$L__BB39_8:
	setp.ne.s32 	%p4, %r1, 1;
	@%p4 bra 	$L__BB39_10;
	sub.s64 	%rd10, %rd8, %rd4;
	ld.u64 	%rd11, [%rd6+16];
	st.u64 	[%rd11], %rd10;
	bra.uni 	$L__BB39_11;
$L__BB39_10:
	ld.u64 	%rd9, [%rd6+16];
	st.u64 	[%rd9], %rd8;
$L__BB39_11:
	mov.b32 	%r4, 1;
	st.u32 	[%rd6+4], %r4;
	st.u32 	[%rd6+8], %r4;
$L__BB39_12:
	{ // callseq 74, 0
	.param .b64 param0;
	st.param.b64 	[param0], %rd6;
	call.uni 
	_Z7bn_trimP5bn_st, 
	(
	param0
	);
	} // callseq 74
	ret;

}
.func _Z10bn_div_impP5bn_stS0_S0_S0_(
	.param .b64 _Z10bn_div_impP5bn_stS0_S0_S0__param_0,
	.param .b64 _Z10bn_div_impP5bn_stS0_S0_S0__param_1,
	.param .b64 _Z10bn_div_impP5bn_stS0_S0_S0__param_2,
	.param .b64 _Z10bn_div_impP5bn_stS0_S0_S0__param_3
)
{
	.reg .pred 	%p<14>;
	.reg .b32 	%r<46>;
	.reg .b64 	%rd<36>;

	ld.param.u64 	%rd6, [_Z10bn_div_impP5bn_stS0_S0_S0__param_1];
	ld.param.u64 	%rd7, [_Z10bn_div_impP5bn_stS0_S0_S0__param_2];
	ld.param.u64 	%rd8, [_Z10bn_div_impP5bn_stS0_S0_S0__param_3];
	{ // callseq 75, 0
	.param .b64 param0;
	st.param.b64 	[param0], 24;
	.param .b64 retval0;
	call.uni (retval0), 
	malloc, 
	(
	param0
	);
	ld.param.b64 	%rd9, [retval0];
	} // callseq 75
	{ // callseq 76, 0
	.param .b64 param0;
	st.param.b64 	[param0], 64;
	.param .b64 retval0;
	call.uni (retval0), 
	malloc, 
	(
	param0
	);
	ld.param.b64 	%rd10, [retval0];
	} // callseq 76
	st.u64 	[%rd9+16], %rd10;
	mov.b32 	%r1, 8;
	st.u32 	[%rd9], %r1;
	mov.b32 	%r2, 0;
	st.u32 	[%rd9+8], %r2;
	{ // callseq 77, 0
	.param .b64 param0;
	st.param.b64 	[param0], 24;
	.param .b64 retval0;
	call.uni (retval0), 
	malloc, 
	(
	param0
	);
	ld.param.b64 	%rd12, [retval0];
	} // callseq 77
	{ // callseq 78, 0
	.param .b64 param0;
	st.param.b64 	[param0], 64;
	.param .b64 retval0;
	call.uni (retval0), 
	malloc, 
	(
	param0
	);
	ld.param.b64 	%rd13, [retval0];
	} // callseq 78
	st.u64 	[%rd12+16], %rd13;
	st.u32 	[%rd12], %r1;
	{ // callseq 79, 0
	.param .b64 param0;
	st.param.b64 	[param0], 24;
	.param .b64 retval0;
	call.uni (retval0), 
	malloc, 
	(
	param0
	);
	ld.param.b64 	%rd15, [retval0];
	} // callseq 79
	{ // callseq 80, 0
	.param .b64 param0;
	st.param.b64 	[param0], 64;
	.param .b64 retval0;
	call.uni (retval0), 
	malloc, 
	(
	param0
	);
	ld.param.b64 	%rd16, [retval0];
	} // callseq 80
	st.u64 	[%rd15+16], %rd16;
	st.u32 	[%rd15], %r1;
	st.u32 	[%rd15+8], %r2;
	{ // callseq 81, 0
	.param .b64 param0;
	st.param.b64 	[param0], 24;
	.param .b64 retval0;
	call.uni (retval0), 
	malloc, 
	(
	param0
	);
	ld.param.b64 	%rd18, [retval0];
	} // callseq 81
	{ // callseq 82, 0
	.param .b64 param0;
	st.param.b64 	[param0], 64;
	.param .b64 retval0;
	call.uni (retval0), 
	malloc, 
	(
	param0
	);
	ld.param.b64 	%rd19, [retval0];
	} // callseq 82
	st.u64 	[%rd18+16], %rd19;
	st.u32 	[%rd18], %r1;
	st.u32 	[%rd18+8], %r2;
	{ // callseq 83, 0
	.param .b64 param0;
	st.param.b64 	[param0], %rd9;
	call.uni 
	_Z6bn_newP5bn_st, 
	(
	param0
	);
	} // callseq 83
	{ // callseq 84, 0
	.param .b64 param0;
	st.param.b64 	[param0], %rd12;
	call.uni 
	_Z6bn_newP5bn_st, 
	(
	param0
	);
	} // callseq 84
	{ // callseq 85, 0
	.param .b64 param0;
	st.param.b64 	[param0], %rd15;
	call.uni 
	_Z6bn_newP5bn_st, 
	(
	param0
	);
	} // callseq 85
	{ // callseq 86, 0
	.param .b64 param0;
	st.param.b64 	[param0], %rd18;
	call.uni 
	_Z6bn_newP5bn_st, 
	(
	param0
	);
	} // callseq 86
	{ // callseq 87, 0
	.param .b64 param0;
	st.param.b64 	[param0], %rd7;
	.param .b64 param1;
	st.param.b64 	[param1], %rd8;
	.param .b32 retval0;
	call.uni (retval0), 
	_Z10bn_cmp_absP5bn_stS0_, 
	(
	param0, 
	param1
	);
	ld.param.b32 	%r3, [retval0];
	} // callseq 87
	setp.ne.s32 	%p1, %r3, -1;
	@%p1 bra 	$L__BB40_10;
	ld.u32 	%r40, [%rd7+8];
	{ // callseq 117, 0
	.param .b32 param0;
	st.param.b32 	[param0], %r40;
	.param .b32 retval0;
	call.uni (retval0), 
	_Z7bn_signP5bn_st, 
	(
	param0
	);
	ld.param.b32 	%r41, [retval0];
	} // callseq 117
	ld.u32 	%r43, [%rd8+8];
	{ // callseq 118, 0
	.param .b32 param0;
	st.param.b32 	[param0], %r43;
	.param .b32 retval0;
	call.uni (retval0), 
	_Z7bn_signP5bn_st, 
	(
	param0
	);
	ld.param.b32 	%r44, [retval0];
	} // callseq 118
	setp.ne.s32 	%p9, %r41, %r44;
	@%p9 bra 	$L__BB40_6;
	ld.param.u64 	%rd34, [_Z10bn_div_impP5bn_stS0_S0_S0__param_0];
	setp.eq.s64 	%p12, %rd34, 0;
	@%p12 bra 	$L__BB40_4;
	ld.param.u64 	%rd35, [_Z10bn_div_impP5bn_stS0_S0_S0__param_0];
	{ // callseq 122, 0
	.param .b64 param0;
	st.param.b64 	[param0], %rd35;
	call.uni 
	_Z7bn_zeroP5bn_st, 
	(
	param0
	);
	} // callseq 122
$L__BB40_4:
	setp.eq.s64 	%p13, %rd6, 0;
	@%p13 bra 	$L__BB40_21;
	{ // callseq 123, 0
	.param .b64 param0;
	st.param.b64 	[param0], %rd6;
	.param .b64 param1;
	st.param.b64 	[param1], %rd7;
	call.uni 
	_Z7bn_copyP5bn_stS0_, 
	(
	param0, 
	param1
	);
	} // callseq 123
	bra.uni 	$L__BB40_21;
$L__BB40_6:
	ld.param.u64 	%rd32, [_Z10bn_div_impP5bn_stS0_S0_S0__param_0];
	setp.eq.s64 	%p10, %rd32, 0;
	@%p10 bra 	$L__BB40_8;
	ld.param.u64 	%rd33, [_Z10bn_div_impP5bn_stS0_S0_S0__param_0];
	{ // callseq 119, 0
	.param .b64 param0;
	st.param.b64 	[param0], %rd33;
	.param .b64 param1;
	st.param.b64 	[param1], 1;
	call.uni 
	_Z10bn_set_digP5bn_stm, 
	(
	param0, 
	param1
	);
	} // callseq 119
	{ // callseq 120, 0
	.param .b64 param0;
	st.param.b64 	[param0], %rd33;
	.param .b64 param1;
	st.param.b64 	[param1], %rd33;
	call.uni 
	_Z6bn_negP5bn_stS0_, 
	(
	param0, 
	param1
	);
	} // callseq 120
$L__BB40_8:
	setp.eq.s64 	%p11, %rd6, 0;
	@%p11 bra 	$L__BB40_21;
	{ // callseq 121, 0
	.param .b64 param0;
	st.param.b64 	[param0], %rd6;
	.param .b64 param1;
	st.param.b64 	[param1], %rd7;
	.param .b64 param2;
	st.param.b64 	[param2], %rd8;
	call.uni 
	_Z6bn_addP5bn_stS0_S0_, 
	(
	param0, 
	param1, 
	param2
	);
	} // callseq 121
	bra.uni 	$L__BB40_21;
$L__BB40_10:
	ld.param.u64 	%rd29, [_Z10bn_div_impP5bn_stS0_S0_S0__param_0];
	ld.u32 	%r5, [%rd7+4];
	add.s32 	%r6, %r5, 1;
	{ // callseq 88, 0
	.param .b64 param0;
	st.param.b64 	[param0], %rd9;
	.param .b32 param1;
	st.param.b32 	[param1], %r6;
	call.uni 
	_Z7bn_makeP5bn_sti, 
	(
	param0, 
	param1
	);
	} // callseq 88
	ld.u32 	%r7, [%rd7+4];
	add.s32 	%r8, %r7, 1;
	{ // callseq 89, 0
	.param .b64 param0;
	st.param.b64 	[param0], %rd12;
	.param .b32 param1;
	st.param.b32 	[param1], %r8;
	call.uni 
	_Z7bn_makeP5bn_sti, 
	(
	param0, 
	param1
	);
	} // callseq 89
	ld.u32 	%r9, [%rd7+4];
	add.s32 	%r10, %r9, 1;
	{ // callseq 90, 0
	.param .b64 param0;
	st.param.b64 	[param0], %rd15;
	.param .b32 param1;
	st.param.b32 	[param1], %r10;
	call.uni 
	_Z7bn_makeP5bn_sti, 
	(
	param0, 
	param1
	);
	} // callseq 90
	ld.u32 	%r11, [%rd7+4];
	add.s32 	%r12, %r11, 1;
	{ // callseq 91, 0
	.param .b64 param0;
	st.param.b64 	[param0], %rd18;
	.param .b32 param1;
	st.param.b32 	[param1], %r12;
	call.uni 
	_Z7bn_makeP5bn_sti, 
	(
	param0, 
	param1
	);
	} // callseq 91
	{ // callseq 92, 0
	.param .b64 param0;
	st.param.b64 	[param0], %rd12;
	call.uni 
	_Z7bn_zeroP5bn_st, 
	(
	param0
	);
	} // callseq 92
	{ // callseq 93, 0
	.param .b64 param0;
	st.param.b64 	[param0], %rd18;
	call.uni 
	_Z7bn_zeroP5bn_st, 
	(
	param0
	);
	} // callseq 93
	{ // callseq 94, 0
	.param .b64 param0;
	st.param.b64 	[param0], %rd9;
	.param .b64 param1;
	st.param.b64 	[param1], %rd7;
	call.uni 
	_Z6bn_absP5bn_stS0_, 
	(
	param0, 
	param1
	);
	} // callseq 94
	{ // callseq 95, 0
	.param .b64 param0;
	st.param.b64 	[param0], %rd15;
	.param .b64 param1;
	st.param.b64 	[param1], %rd8;
	call.uni 
	_Z6bn_absP5bn_stS0_, 
	(
	param0, 
	param1
	);
	} // callseq 95
	ld.u32 	%r13, [%rd7+8];
	ld.u32 	%r14, [%rd8+8];
	setp.ne.s32 	%p2, %r13, %r14;
	selp.u32 	%r15, 1, 0, %p2;
	ld.u64 	%rd21, [%rd12+16];
	ld.u64 	%rd22, [%rd18+16];
	ld.u64 	%rd23, [%rd9+16];
	ld.u32 	%r16, [%rd7+4];
	ld.u64 	%rd24, [%rd15+16];
	ld.u32 	%r17, [%rd8+4];
	{ // callseq 96, 0
	.param .b64 param0;
	st.param.b64 	[param0], %rd21;
	.param .b64 param1;
	st.param.b64 	[param1], %rd22;
	.param .b64 param2;
	st.param.b64 	[param2], %rd23;
	.param .b32 param3;
	st.param.b32 	[param3], %r16;
	.param .b64 param4;
	st.param.b64 	[param4], %rd24;
	.param .b32 param5;
	st.param.b32 	[param5], %r17;
	call.uni 
	_Z11bn_divn_lowPmS_S_iS_i, 
	(
	param0, 
	param1, 
	param2, 
	param3, 
	param4, 
	param5
	);
	} // callseq 96
	ld.u32 	%r18, [%rd7+4];
	ld.u32 	%r19, [%rd8+4];
	sub.s32 	%r20, %r18, %r19;
	add.s32 	%r21, %r20, 1;
	st.u32 	[%rd12+4], %r21;
	st.u32 	[%rd12+8], %r15;
	{ // callseq 97, 0
	.param .b64 param0;
	st.param.b64 	[param0], %rd12;
	call.uni 
	_Z7bn_trimP5bn_st, 
	(
	param0
	);
	} // callseq 97
	ld.u32 	%r22, [%rd8+4];
	st.u32 	[%rd18+4], %r22;
	ld.u32 	%r23, [%rd8+8];
	st.u32 	[%rd18+8], %r23;
	{ // callseq 98, 0
	.param .b64 param0;
	st.param.b64 	[param0], %rd18;
	call.uni 
	_Z7bn_trimP5bn_st, 
	(
	param0
	);
	} // callseq 98
	setp.eq.s64 	%p3, %rd29, 0;
	@%p3 bra 	$L__BB40_15;
	{ // callseq 99, 0
	.param .b64 param0;
	st.param.b64 	[param0], %rd18;
	.param .b32 retval0;
	call.uni (retval0), 
	_Z10bn_is_zeroP5bn_st, 
	(
	param0
	);
	ld.param.b32 	%r24, [retval0];
	} // callseq 99
	setp.ne.s32 	%p4, %r24, 0;
	@%p4 bra 	$L__BB40_13;
	ld.u32 	%r26, [%rd7+8];
	{ // callseq 100, 0
	.param .b32 param0;
	st.param.b32 	[param0], %r26;
	.param .b32 retval0;
	call.uni (retval0), 
	_Z7bn_signP5bn_st, 
	(
	param0
	);
	ld.param.b32 	%r27, [retval0];
	} // callseq 100
	ld.u32 	%r29, [%rd8+8];
	{ // callseq 101, 0
	.param .b32 param0;
	st.param.b32 	[param0], %r29;
	.param .b32 retval0;
	call.uni (retval0), 
	_Z7bn_signP5bn_st, 
	(
	param0
	);
	ld.param.b32 	%r30, [retval0];
	} // callseq 101
	setp.ne.s32 	%p5, %r27, %r30;
	@%p5 bra 	$L__BB40_14;
$L__BB40_13:
	ld.param.u64 	%rd31, [_Z10bn_div_impP5bn_stS0_S0_S0__param_0];
	{ // callseq 103, 0
	.param .b64 param0;
	st.param.b64 	[param0], %rd31;
	.param .b64 param1;
	st.param.b64 	[param1], %rd12;
	call.uni 
	_Z7bn_copyP5bn_stS0_, 
	(
	param0, 
	param1
	);
	} // callseq 103
	bra.uni 	$L__BB40_15;
$L__BB40_14:
	ld.param.u64 	%rd30, [_Z10bn_div_impP5bn_stS0_S0_S0__param_0];
	{ // callseq 102, 0
	.param .b64 param0;
	st.param.b64 	[param0], %rd30;
	.param .b64 param1;
	st.param.b64 	[param1], %rd12;
	.param .b64 param2;
	st.param.b64 	[param2], 1;
	call.uni 
	_Z10bn_sub_digP5bn_stS0_m, 
	(
	param0, 
	param1, 
	param2
	);
	} // callseq 102
$L__BB40_15:
	setp.eq.s64 	%p6, %rd6, 0;
	@%p6 bra 	$L__BB40_20;
	{ // callseq 104, 0
	.param .b64 param0;
	st.param.b64 	[param0], %rd18;
	.param .b32 retval0;
	call.uni (retval0), 
	_Z10bn_is_zeroP5bn_st, 
	(
	param0
	);
	ld.param.b32 	%r32, [retval0];
	} // callseq 104
	setp.ne.s32 	%p7, %r32, 0;
	@%p7 bra 	$L__BB40_18;
	ld.u32 	%r34, [%rd7+8];
	{ // callseq 105, 0
	.param .b32 param0;
	st.param.b32 	[param0], %r34;
	.param .b32 retval0;
	call.uni (retval0), 
	_Z7bn_signP5bn_st, 
	(
	param0
	);
	ld.param.b32 	%r35, [retval0];
	} // callseq 105
	ld.u32 	%r37, [%rd8+8];
	{ // callseq 106, 0
	.param .b32 param0;
	st.param.b32 	[param0], %r37;
	.param .b32 retval0;
	call.uni (retval0), 
	_Z7bn_signP5bn_st, 
	(
	param0
	);
	ld.param.b32 	%r38, [retval0];
	} // callseq 106
	setp.ne.s32 	%p8, %r35, %r38;
	@%p8 bra 	$L__BB40_19;
$L__BB40_18:
	{ // callseq 108, 0
	.param .b64 param0;
	st.param.b64 	[param0], %rd6;
	.param .b64 param1;
	st.param.b64 	[param1], %rd18;
	call.uni 
	_Z7bn_copyP5bn_stS0_, 
	(
	param0, 
	param1
	);
	} // callseq 108
	bra.uni 	$L__BB40_20;
$L__BB40_19:
	{ // callseq 107, 0
	.param .b64 param0;
	st.param.b64 	[param0], %rd6;
	.param .b64 param1;
	st.param.b64 	[param1], %rd8;
	.param .b64 param2;
	st.param.b64 	[param2], %rd18;
	call.uni 
	_Z6bn_subP5bn_stS0_S0_, 
	(
	param0, 
	param1, 
	param2
	);
	} // callseq 107
$L__BB40_20:
	ld.u64 	%rd25, [%rd12+16];
	{ // callseq 109, 0
	.param .b64 param0;
	st.param.b64 	[param0], %rd25;
	call.uni 
	free, 
	(
	param0
	);
	} // callseq 109
	{ // callseq 110, 0
	.param .b64 param0;
	st.param.b64 	[param0], %rd12;
	call.uni 
	free, 
	(
	param0
	);
	} // callseq 110
	ld.u64 	%rd26, [%rd15+16];
	{ // callseq 111, 0
	.param .b64 param0;
	st.param.b64 	[param0], %rd26;
	call.uni 
	free, 
	(
	param0
	);
	} // callseq 111
	{ // callseq 112, 0
	.param .b64 param0;
	st.param.b64 	[param0], %rd15;
	call.uni 
	free, 
	(
	param0
	);
	} // callseq 112
	ld.u64 	%rd27, [%rd18+16];
	{ // callseq 113, 0
	.param .b64 param0;
	st.param.b64 	[param0], %rd27;
	call.uni 
	free, 
	(
	param0
	);
	} // callseq 113
	{ // callseq 114, 0
	.param .b64 param0;
	st.param.b64 	[param0], %rd18;
	call.uni 
	free, 
	(
	param0
	);
	} // callseq 114
	ld.u64 	%rd28, [%rd9+16];
	{ // callseq 115, 0
	.param .b64 param0;
	st.param.b64 	[param0], %rd28;
	call.uni 
	free, 
	(
	param0
	);
	} // callseq 115
	{ // callseq 116, 0
	.param .b64 param0;
	st.param.b64 	[param0], %rd9;
	call.uni 
	free, 
	(
	param0
	);
	} // callseq 116
$L__BB40_21:
	ret;

}
.func _Z10bn_div_remP5bn_stS0_S0_S0_(
	.param .b64 _Z10bn_div_remP5bn_stS0_S0_S0__param_0,
	.param .b64 _Z10bn_div_remP5bn_stS0_S0_S0__param_1,
	.param .b64 _Z10bn_div_remP5bn_stS0_S0_S0__param_2,
	.param .b64 _Z10bn_div_remP5bn_stS0_S0_S0__param_3
)
{
	.reg .pred 	%p<2>;
	.reg .b32 	%r<5>;
	.reg .b64 	%rd<7>;

	ld.param.u64 	%rd1, [_Z10bn_div_remP5bn_stS0_S0_S0__param_0];
	ld.param.u64 	%rd2, [_Z10bn_div_remP5bn_stS0_S0_S0__param_1];
	ld.param.u64 	%rd3, [_Z10bn_div_remP5bn_stS0_S0_S0__param_2];
	ld.param.u64 	%rd4, [_Z10bn_div_remP5bn_stS0_S0_S0__param_3];
	{ // callseq 124, 0
	.param .b64 param0;
	st.param.b64 	[param0], %rd4;
	.param .b32 retval0;
	call.uni (retval0), 
	_Z10bn_is_zeroP5bn_st, 
	(
	param0
	);
	ld.param.b32 	%r1, [retval0];
	} // callseq 124
	setp.eq.s32 	%p1, %r1, 0;
	@%p1 bra 	$L__BB41_2;
	mov.u64 	%rd5, $str$9;
	cvta.global.u64 	%rd6, %rd5;
	{ // callseq 125, 0
	.param .b64 param0;
	st.param.b64 	[param0], %rd6;
	.param .b64 param1;
	st.param.b64 	[param1], 0;
	.param .b32 retval0;
	call.uni (retval0), 
	vprintf, 
	(
	param0, 
	param1
	);
	ld.param.b32 	%r3, [retval0];
	} // callseq 125
	bra.uni 	$L__BB41_3;
$L__BB41_2:
	{ // callseq 126, 0
	.param .b64 param0;
	st.param.b64 	[param0], %rd1;
	.param .b64 param1;
	st.param.b64 	[param1], %rd2;
	.param .b64 param2;
	st.param.b64 	[param2], %rd3;
	.param .b64 param3;
	st.param.b64 	[param3], %rd4;
	call.uni 
	_Z10bn_div_impP5bn_stS0_S0_S0_, 
	(
	param0, 
	param1, 
	param2, 
	param3
	);
	} // callseq 126
$L__BB41_3:
	ret;

}
.func _Z12bn_mod_basicP5bn_stS0_S0_(
	.param .b64 _Z12bn_mod_basicP5bn_stS0_S0__param_0,
	.param .b64 _Z12bn_mod_basicP5bn_stS0_S0__param_1,
	.param .b64 _Z12bn_mod_basicP5bn_stS0_S0__param_2
)
{
	.reg .b64 	%rd<4>;

	ld.param.u64 	%rd1, [_Z12bn_mod_basicP5bn_stS0_S0__param_0];
	ld.param.u64 	%rd2, [_Z12bn_mod_basicP5bn_stS0_S0__param_1];
	ld.param.u64 	%rd3, [_Z12bn_mod_basicP5bn_stS0_S0__param_2];
	{ // callseq 127, 0
	.param .b64 param0;
	st.param.b64 	[param0], 0;
	.param .b64 param1;
	st.param.b64 	[param1], %rd1;
	.param .b64 param2;
	st.param.b64 	[param2], %rd2;
	.param .b64 param3;
	st.param.b64 	[param3], %rd3;
	call.uni 
	_Z10bn_div_remP5bn_stS0_S0_S0_, 
	(
	param0, 
	param1, 
	param2, 
	param3
	);
	} // callseq 127
	ret;

}
.func _Z12fp_add_basicPmS_S_(
	.param .b64 _Z12fp_add_basicPmS_S__param_0,
	.param .b64 _Z12fp_add_basicPmS_S__param_1,
	.param .b64 _Z12fp_add_basicPmS_S__param_2
)
{
	.reg .pred 	%p<3>;
	.reg .b32 	%r<5>;
	.reg .b64 	%rd<10>;

	ld.param.u64 	%rd1, [_Z12fp_add_basicPmS_S__param_0];
	ld.param.u64 	%rd2, [_Z12fp_add_basicPmS_S__param_1];
	ld.param.u64 	%rd3, [_Z12fp_add_basicPmS_S__param_2];
	{ // callseq 128, 0
	.param .b64 param0;
	st.param.b64 	[param0], %rd1;
	.param .b64 param1;
	st.param.b64 	[param1], %rd2;
	.param .b64 param2;
	st.param.b64 	[param2], %rd3;
	.param .b64 retval0;
	call.uni (retval0), 
	_Z11fp_addn_lowPmPKmS1_, 
	(
	param0, 
	param1, 
	param2
	);
	ld.param.b64 	%rd4, [retval0];
	} // callseq 128
	setp.ne.s64 	%p1, %rd4, 0;
	@%p1 bra 	$L__BB43_2;
	mov.u32 	%r1, shared_prime;
	cvt.u64.u32 	%rd6, %r1;
	cvta.shared.u64 	%rd7, %rd6;
	{ // callseq 129, 0
	.param .b64 param0;
	st.param.b64 	[param0], %rd1;
	.param .b64 param1;
	st.param.b64 	[param1], %rd7;
	.param .b32 param2;
	st.param.b32 	[param2], 6;
	.param .b32 retval0;
	call.uni (retval0), 
	_Z6dv_cmpPKmS0_i, 
	(
	param0, 
	param1, 
	param2
	);
	ld.param.b32 	%r2, [retval0];
	} // callseq 129
	setp.eq.s32 	%p2, %r2, -1;
	@%p2 bra 	$L__BB43_3;
$L__BB43_2:
	mov.u32 	%r4, shared_prime;
	cvt.u64.u32 	%rd8, %r4;
	cvta.shared.u64 	%rd9, %rd8;
	{ // callseq 130, 0
	.param .b64 param0;
	st.param.b64 	[param0], %rd1;
	.param .b64 param1;
	st.param.b64 	[param1], %rd1;
	.param .b64 param2;
	st.param.b64 	[param2], %rd9;
	call.uni 
	_Z11fp_subn_lowPmPKmS1_, 
	(
	param0, 
	param1, 
	param2
	);
	} // callseq 130
$L__BB43_3:
	ret;

}
.func _Z7fp_zeroPm(
	.param .b64 _Z7fp_zeroPm_param_0
)
{
	.reg .b64 	%rd<2>;

	ld.param.u64 	%rd1, [_Z7fp_zeroPm_param_0];
	{ // callseq 131, 0
	.param .b64 param0;
	st.param.b64 	[param0], %rd1;
	.param .b32 param1;
	st.param.b32 	[param1], 6;
	call.uni 
	_Z7dv_zeroPmi, 
	(
	param0, 
	param1
	);
	} // callseq 131
	ret;

}
.func _Z7fp_copyPmS_(
	.param .b64 _Z7fp_copyPmS__param_0,
	.param .b64 _Z7fp_copyPmS__param_1
)
{
	.reg .b64 	%rd<3>;

	ld.param.u64 	%rd1, [_Z7fp_copyPmS__param_0];
	ld.param.u64 	%rd2, [_Z7fp_copyPmS__param_1];
	{ // callseq 132, 0
	.param .b64 param0;
	st.param.b64 	[param0], %rd1;
	.param .b64 param1;
	st.param.b64 	[param1], %rd2;
	.param .b32 param2;
	st.param.b32 	[param2], 6;
	call.uni 
	_Z7dv_copyPmPKmi, 
	(
	param0, 
	param1, 
	param2
	);
	} // callseq 132
	ret;

}
.func _Z12fp_rdc_basicPmS_(
	.param .b64 _Z12fp_rdc_basicPmS__param_0,
	.param .b64 _Z12fp_rdc_basicPmS__param_1
)
{
	.reg .b32 	%r<2>;
	.reg .b64 	%rd<13>;

	ld.param.u64 	%rd1, [_Z12fp_rdc_basicPmS__param_0];
	ld.param.u64 	%rd2, [_Z12fp_rdc_basicPmS__param_1];
	{ // callseq 133, 0
	.param .b64 param0;
	st.param.b64 	[param0], 104;
	.param .b64 retval0;
	call.uni (retval0), 
	malloc, 
	(
	param0
	);
	ld.param.b64 	%rd3, [retval0];
	} // callseq 133
	{ // callseq 134, 0
	.param .b64 param0;
	st.param.b64 	[param0], 104;
	.param .b64 retval0;
	call.uni (retval0), 
	malloc, 
	(
	param0
	);
	ld.param.b64 	%rd5, [retval0];
	} // callseq 134
	{ // callseq 135, 0
	.param .b64 param0;
	st.param.b64 	[param0], 104;
	.param .b64 retval0;
	call.uni (retval0), 
	malloc, 
	(
	param0
	);
	ld.param.b64 	%rd7, [retval0];
	} // callseq 135
	{ // callseq 136, 0
	.param .b64 param0;
	st.param.b64 	[param0], 104;
	.param .b64 retval0;
	call.uni (retval0), 
	malloc, 
	(
	param0
	);
	ld.param.b64 	%rd9, [retval0];
	} // callseq 136
	{ // callseq 137, 0
	.param .b64 param0;
	st.param.b64 	[param0], %rd7;
	.param .b64 param1;
	st.param.b64 	[param1], %rd2;
	.param .b32 param2;
	st.param.b32 	[param2], 12;
	call.uni 
	_Z7dv_copyPmPKmi, 
	(
	param0, 
	param1, 
	param2
	);
	} // callseq 137
	mov.u32 	%r1, shared_prime;
	cvt.u64.u32 	%rd11, %r1;
	cvta.shared.u64 	%rd12, %rd11;
	{ // callseq 138, 0
	.param .b64 param0;
	st.param.b64 	[param0], %rd9;
	.param .b64 param1;
	st.param.b64 	[param1], %rd12;
	.param .b32 param2;
	st.param.b32 	[param2], 6;
	call.uni 
	_Z7dv_copyPmPKmi, 
	(
	param0, 
	param1, 
	param2
	);
	} // callseq 138
	{ // callseq 139, 0
	.param .b64 param0;
	st.param.b64 	[param0], %rd3;
	.param .b64 param1;
	st.param.b64 	[param1], %rd5;
	.param .b64 param2;
	st.param.b64 	[param2], %rd7;
	.param .b32 param3;
	st.param.b32 	[param3], 12;
	.param .b64 param4;
	st.param.b64 	[param4], %rd9;
	.param .b32 param5;
	st.param.b32 	[param5], 6;
	call.uni 
	_Z11bn_divn_lowPmS_S_iS_i, 
	(
	param0, 
	param1, 
	param2, 
	param3, 
	param4, 
	param5
	);
	} // callseq 139
	{ // callseq 140, 0
	.param .b64 param0;
	st.param.b64 	[param0], %rd1;
	.param .b64 param1;
	st.param.b64 	[param1], %rd5;
	call.uni 
	_Z7fp_copyPmS_, 
	(
	param0, 
	param1
	);
	} // callseq 140
	{ // callseq 141, 0
	.param .b64 param0;
	st.param.b64 	[param0], %rd3;
	call.uni 
	free, 
	(
	param0
	);
	} // callseq 141
	{ // callseq 142, 0
	.param .b64 param0;
	st.param.b64 	[param0], %rd5;
	call.uni 
	free, 
	(
	param0
	);
	} // callseq 142
	{ // callseq 143, 0
	.param .b64 param0;
	st.param.b64 	[param0], %rd7;
	call.uni 
	free, 
	(
	param0
	);
	} // callseq 143
	{ // callseq 144, 0
	.param .b64 param0;
	st.param.b64 	[param0], %rd9;
	call.uni 
	free, 
	(
	param0
	);
	} // callseq 144
	ret;

}
.func _Z17fp_prime_conv_digPmm(
	.param .b64 _Z17fp_prime_conv_digPmm_param_0,
	.param .b64 _Z17fp_prime_conv_digPmm_param_1
)
{
	.reg .b64 	%rd<3>;

	ld.param.u64 	%rd1, [_Z17fp_prime_conv_digPmm_param_0];
	ld.param.u64 	%rd2, [_Z17fp_prime_conv_digPmm_param_1];
	{ // callseq 145, 0
	.param .b64 param0;
	st.param.b64 	[param0], %rd1;
	call.uni 
	_Z7fp_zeroPm, 
	(
	param0
	);
	} // callseq 145
	st.u64 	[%rd1], %rd2;
	ret;

}
.func _Z10fp_set_digPmm(
	.param .b64 _Z10fp_set_digPmm_param_0
)
{
	.reg .b64 	%rd<2>;

	ld.param.u64 	%rd1, [_Z10fp_set_digPmm_param_0];
	{ // callseq 146, 0
	.param .b64 param0;
	st.param.b64 	[param0], %rd1;
	.param .b64 param1;
	st.param.b64 	[param1], 1;
	call.uni 
	_Z17fp_prime_conv_digPmm, 
	(
	param0, 
	param1
	);
	} // callseq 146
	ret;

}
.func  (.param .b32 func_retval0) _Z7bn_bitsP5bn_st(
	.param .b64 _Z7bn_bitsP5bn_st_param_0
)
{
	.reg .pred 	%p<2>;
	.reg .b32 	%r<12>;
	.reg .b64 	%rd<6>;

	ld.param.u64 	%rd1, [_Z7bn_bitsP5bn_st_param_0];
	{ // callseq 147, 0
	.param .b64 param0;
	st.param.b64 	[param0], %rd1;
	.param .b32 retval0;
	call.uni (retval0), 
	_Z10bn_is_zeroP5bn_st, 
	(
	param0
	);
	ld.param.b32 	%r4, [retval0];
	} // callseq 147
	setp.ne.s32 	%p1, %r4, 0;
	mov.b32 	%r11, 0;
	@%p1 bra 	$L__BB49_2;
	ld.u32 	%r6, [%rd1+4];
	shl.b32 	%r7, %r6, 6;
	ld.u64 	%rd2, [%rd1+16];
	mul.wide.s32 	%rd3, %r6, 8;
	add.s64 	%rd4, %rd2, %rd3;
	ld.u64 	%rd5, [%rd4+-8];
	{ // callseq 148, 0
	.param .b64 param0;
	st.param.b64 	[param0], %rd5;
	.param .b32 retval0;
	call.uni (retval0), 
	_Z13util_bits_digm, 
	(
	param0
	);
	ld.param.b32 	%r8, [retval0];
	} // callseq 148
	add.s32 	%r10, %r7, %r8;
	add.s32 	%r11, %r10, -64;
$L__BB49_2:
	st.param.b32 	[func_retval0], %r11;
	ret;

}
.func  (.param .b64 func_retval0) _Z11bn_sqra_lowPmPKmi(
	.param .b64 _Z11bn_sqra_lowPmPKmi_param_0,
	.param .b64 _Z11bn_sqra_lowPmPKmi_param_1,
	.param .b32 _Z11bn_sqra_lowPmPKmi_param_2
)
{
	.reg .pred 	%p<14>;
	.reg .b32 	%r<6>;
	.reg .b64 	%rd<52>;

	ld.param.u64 	%rd15, [_Z11bn_sqra_lowPmPKmi_param_0];
	ld.param.u64 	%rd16, [_Z11bn_sqra_lowPmPKmi_param_1];
	ld.param.u32 	%r4, [_Z11bn_sqra_lowPmPKmi_param_2];
	ld.u64 	%rd1, [%rd16];
	mul.hi.u64 	%rd18, %rd1, %rd1;
	mul.lo.s64 	%rd19, %rd1, %rd1;
	ld.u64 	%rd20, [%rd15];
	add.s64 	%rd21, %rd19, %rd20;
	setp.lt.u64 	%p1, %rd21, %rd19;
	selp.u64 	%rd22, 1, 0, %p1;
	add.s64 	%rd50, %rd18, %rd22;
	st.u64 	[%rd15], %rd21;
	setp.lt.u32 	%p2, %r4, 2;
	mov.b64 	%rd51, 0;
	@%p2 bra 	$L__BB50_3;
	neg.s32 	%r5, %r4;
	add.s64 	%rd47, %rd15, 8;
	add.s64 	%rd46, %rd16, 8;
	mov.b64 	%rd51, 0;
$L__BB50_2:
	ld.u64 	%rd24, [%rd46];
	mul.hi.u64 	%rd26, %rd24, %rd1;
	mul.lo.s64 	%rd27, %rd24, %rd1;
	shl.b64 	%rd28, %rd27, 1;
	shl.b64 	%rd29, %rd26, 1;
	shr.u64 	%rd30, %rd27, 63;
	or.b64  	%rd31, %rd29, %rd30;
	add.s64 	%rd32, %rd28, %rd50;
	setp.lt.u64 	%p3, %rd32, %rd28;
	selp.u64 	%rd33, 1, 0, %p3;
	add.s64 	%rd34, %rd31, %rd33;
	setp.lt.u64 	%p4, %rd34, %rd31;
	ld.u64 	%rd35, [%rd47];
	add.s64 	%rd36, %rd32, %rd35;
	setp.lt.u64 	%p5, %rd36, %rd32;
	selp.u64 	%rd37, 1, 0, %p5;
	add.s64 	%rd38, %rd34, %rd37;
	setp.lt.u64 	%p6, %rd38, %rd34;
	st.u64 	[%rd47], %rd36;
	add.s64 	%rd50, %rd38, %rd51;
	setp.lt.u64 	%p7, %rd50, %rd38;
	or.pred  	%p8, %p4, %p6;
	setp.lt.u64 	%p9, %rd31, %rd26;
	or.pred  	%p10, %p8, %p9;
	or.pred  	%p11, %p10, %p7;
	selp.u64 	%rd51, 1, 0, %p11;
	add.s32 	%r5, %r5, 1;
	add.s64 	%rd47, %rd47, 8;
	add.s64 	%rd46, %rd46, 8;
	setp.ne.s32 	%p12, %r5, -1;
	@%p12 bra 	$L__BB50_2;
$L__BB50_3:
	mul.wide.u32 	%rd40, %r4, 8;
	add.s64 	%rd41, %rd15, %rd40;
	ld.u64 	%rd42, [%rd41];
	add.s64 	%rd43, %rd42, %rd50;
	setp.lt.u64 	%p13, %rd43, %rd42;
	st.u64 	[%rd41], %rd43;
	selp.u64 	%rd44, 1, 0, %p13;
	add.s64 	%rd45, %rd51, %rd44;
	st.param.b64 	[func_retval0], %rd45;
	ret;

}
.func _Z12fp_sqr_basicPmS_(
	.param .b64 _Z12fp_sqr_basicPmS__param_0,
	.param .b64 _Z12fp_sqr_basicPmS__param_1
)
{
	.reg .b64 	%rd<27>;

	ld.param.u64 	%rd1, [_Z12fp_sqr_basicPmS__param_0];
	ld.param.u64 	%rd2, [_Z12fp_sqr_basicPmS__param_1];
	{ // callseq 149, 0
	.param .b64 param0;
	st.param.b64 	[param0], 104;
	.param .b64 retval0;
	call.uni (retval0), 
	malloc, 
	(
	param0
	);
	ld.param.b64 	%rd3, [retval0];
	} // callseq 149
	{ // callseq 150, 0
	.param .b64 param0;
	st.param.b64 	[param0], %rd3;
	.param .b32 param1;
	st.param.b32 	[param1], 12;
	call.uni 
	_Z7dv_zeroPmi, 
	(
	param0, 
	param1
	);
	} // callseq 150
	{ // callseq 151, 0
	.param .b64 param0;
	st.param.b64 	[param0], %rd3;
	.param .b64 param1;
	st.param.b64 	[param1], %rd2;
	.param .b32 param2;
	st.param.b32 	[param2], 6;
	.param .b64 retval0;
	call.uni (retval0), 
	_Z11bn_sqra_lowPmPKmi, 
	(
	param0, 
	param1, 
	param2
	);
	ld.param.b64 	%rd5, [retval0];
	} // callseq 151
	st.u64 	[%rd3+56], %rd5;
	add.s64 	%rd7, %rd3, 16;
	add.s64 	%rd8, %rd2, 8;
	{ // callseq 152, 0
	.param .b64 param0;
	st.param.b64 	[param0], %rd7;
	.param .b64 param1;
	st.param.b64 	[param1], %rd8;
	.param .b32 param2;
	st.param.b32 	[param2], 5;
	.param .b64 retval0;
	call.uni (retval0), 
	_Z11bn_sqra_lowPmPKmi, 
	(
	param0, 
	param1, 
	param2
	);
	ld.param.b64 	%rd9, [retval0];
	} // callseq 152
	add.s64 	%rd11, %rd3, 64;
	st.u64 	[%rd3+64], %rd9;
	add.s64 	%rd12, %rd3, 32;
	add.s64 	%rd13, %rd2, 16;
	{ // callseq 153, 0
	.param .b64 param0;
	st.param.b64 	[param0], %rd12;
	.param .b64 param1;
	st.param.b64 	[param1], %rd13;
	.param .b32 param2;
	st.param.b32 	[param2], 4;
	.param .b64 retval0;
	call.uni (retval0), 
	_Z11bn_sqra_lowPmPKmi, 
	(
	param0, 
	param1, 
	param2
	);
	ld.param.b64 	%rd14, [retval0];
	} // callseq 153
	st.u64 	[%rd3+72], %rd14;
	add.s64 	%rd16, %rd3, 48;
	add.s64 	%rd17, %rd2, 24;
	{ // callseq 154, 0
	.param .b64 param0;
	st.param.b64 	[param0], %rd16;
	.param .b64 param1;
	st.param.b64 	[param1], %rd17;
	.param .b32 param2;
	st.param.b32 	[param2], 3;
	.param .b64 retval0;
	call.uni (retval0), 
	_Z11bn_sqra_lowPmPKmi, 
	(
	param0, 
	param1, 
	param2
	);
	ld.param.b64 	%rd18, [retval0];
	} // callseq 154
	add.s64 	%rd20, %rd3, 80;
	st.u64 	[%rd3+80], %rd18;
	add.s64 	%rd21, %rd2, 32;
	{ // callseq 155, 0
	.param .b64 param0;
	st.param.b64 	[param0], %rd11;
	.param .b64 param1;
	st.param.b64 	[param1], %rd21;
	.param .b32 param2;
	st.param.b32 	[param2], 2;
	.param .b64 retval0;
	call.uni (retval0), 
	_Z11bn_sqra_lowPmPKmi, 
	(
	param0, 
	param1, 
	param2
	);
	ld.param.b64 	%rd22, [retval0];
	} // callseq 155
	st.u64 	[%rd3+88], %rd22;
	add.s64 	%rd24, %rd2, 40;
	{ // callseq 156, 0
	.param .b64 param0;
	st.param.b64 	[param0], %rd20;
	.param .b64 param1;
	st.param.b64 	[param1], %rd24;
	.param .b32 param2;
	st.param.b32 	[param2], 1;
	.param .b64 retval0;
	call.uni (retval0), 
	_Z11bn_sqra_lowPmPKmi, 
	(
	param0, 
	param1, 
	param2
	);
	ld.param.b64 	%rd25, [retval0];
	} // callseq 156
	{ // callseq 157, 0
	.param .b64 param0;
	st.param.b64 	[param0], %rd1;
	.param .b64 param1;
	st.param.b64 	[param1], %rd3;
	call.uni 
	_Z12fp_rdc_basicPmS_, 
	(
	param0, 
	param1
	);
	} // callseq 157
	{ // callseq 158, 0
	.param .b64 param0;
	st.param.b64 	[param0], %rd3;
	call.uni 
	free, 
	(
	param0
	);
	} // callseq 158
	ret;

}
.func _Z6fp_sqrPmS_(
	.param .b64 _Z6fp_sqrPmS__param_0,
	.param .b64 _Z6fp_sqrPmS__param_1
)
{
	.reg .b64 	%rd<3>;

	ld.param.u64 	%rd1, [_Z6fp_sqrPmS__param_0];
	ld.param.u64 	%rd2, [_Z6fp_sqrPmS__param_1];
	{ // callseq 159, 0
	.param .b64 param0;
	st.param.b64 	[param0], %rd1;
	.param .b64 param1;
	st.param.b64 	[param1], %rd2;
	call.uni 
	_Z12fp_sqr_basicPmS_, 
	(
	param0, 
	param1
	);
	} // callseq 159
	ret;

}
.func  (.param .b32 func_retval0) _Z10bn_get_bitP5bn_sti(
	.param .b64 _Z10bn_get_bitP5bn_sti_param_0,
	.param .b32 _Z10bn_get_bitP5bn_sti_param_1
)
{
	.reg .pred 	%p<3>;
	.reg .b32 	%r<13>;
	.reg .b64 	%rd<7>;

	ld.param.u64 	%rd1, [_Z10bn_get_bitP5bn_sti_param_0];
	ld.param.u32 	%r4, [_Z10bn_get_bitP5bn_sti_param_1];
	{ // callseq 160, 0
	.param .b64 param0;
	st.param.b64 	[param0], %rd1;
	.param .b32 retval0;
	call.uni (retval0), 
	_Z7bn_bitsP5bn_st, 
	(
	param0
	);
	ld.param.b32 	%r6, [retval0];
	} // callseq 160
	setp.gt.s32 	%p1, %r4, %r6;
	mov.b32 	%r12, 0;
	@%p1 bra 	$L__BB53_3;
	shr.u32 	%r1, %r4, 6;
	ld.u32 	%r9, [%rd1+4];
	setp.ge.s32 	%p2, %r1, %r9;
	@%p2 bra 	$L__BB53_3;
	and.b32  	%r10, %r4, 63;
	ld.u64 	%rd2, [%rd1+16];
	mul.wide.u32 	%rd3, %r1, 8;
	add.s64 	%rd4, %rd2, %rd3;
	ld.u64 	%rd5, [%rd4];
	shr.u64 	%rd6, %rd5, %r10;
	cvt.u32.u64 	%r11, %rd6;
	and.b32  	%r12, %r11, 1;
$L__BB53_3:
	st.param.b32 	[func_retval0], %r12;
	ret;

}
.func  (.param .b64 func_retval0) _Z11fp_mula_lowPmPKmm(
	.param .b64 _Z11fp_mula_lowPmPKmm_param_0,
	.param .b64 _Z11fp_mula_lowPmPKmm_param_1,
	.param .b64 _Z11fp_mula_lowPmPKmm_param_2
)
{
	.reg .pred 	%p<12>;
	.reg .b64 	%rd<61>;

	ld.param.u64 	%rd1, [_Z11fp_mula_lowPmPKmm_param_0];
	ld.param.u64 	%rd2, [_Z11fp_mula_lowPmPKmm_param_1];
	ld.param.u64 	%rd3, [_Z11fp_mula_lowPmPKmm_param_2];
	ld.u64 	%rd4, [%rd2];
	mul.hi.u64 	%rd5, %rd4, %rd3;
	mul.lo.s64 	%rd6, %rd4, %rd3;
	ld.u64 	%rd7, [%rd1];
	add.s64 	%rd8, %rd6, %rd7;
	setp.lt.u64 	%p1, %rd8, %rd6;
	st.u64 	[%rd1], %rd8;
	selp.u64 	%rd9, 1, 0, %p1;
	add.s64 	%rd10, %rd5, %rd9;
	ld.u64 	%rd11, [%rd2+8];
	mul.hi.u64 	%rd12, %rd11, %rd3;
	mul.lo.s64 	%rd13, %rd11, %rd3;
	add.s64 	%rd14, %rd13, %rd10;
	setp.lt.u64 	%p2, %rd14, %rd13;
	selp.u64 	%rd15, 1, 0, %p2;
	add.s64 	%rd16, %rd12, %rd15;
	ld.u64 	%rd17, [%rd1+8];
	add.s64 	%rd18, %rd14, %rd17;
	setp.lt.u64 	%p3, %rd18, %rd14;
	st.u64 	[%rd1+8], %rd18;
	selp.u64 	%rd19, 1, 0, %p3;
	add.s64 	%rd20, %rd16, %rd19;
	ld.u64 	%rd21, [%rd2+16];
	mul.hi.u64 	%rd22, %rd21, %rd3;
	mul.lo.s64 	%rd23, %rd21, %rd3;
	add.s64 	%rd24, %rd23, %rd20;
	setp.lt.u64 	%p4, %rd24, %rd23;
	selp.u64 	%rd25, 1, 0, %p4;
	add.s64 	%rd26, %rd22, %rd25;
	ld.u64 	%rd27, [%rd1+16];
	add.s64 	%rd28, %rd24, %rd27;
	setp.lt.u64 	%p5, %rd28, %rd24;
	st.u64 	[%rd1+16], %rd28;
	selp.u64 	%rd29, 1, 0, %p5;
	add.s64 	%rd30, %rd26, %rd29;
	ld.u64 	%rd31, [%rd2+24];
	mul.hi.u64 	%rd32, %rd31, %rd3;
	mul.lo.s64 	%rd33, %rd31, %rd3;
	add.s64 	%rd34, %rd33, %rd30;
	setp.lt.u64 	%p6, %rd34, %rd33;
	selp.u64 	%rd35, 1, 0, %p6;
	add.s64 	%rd36, %rd32, %rd35;
	ld.u64 	%rd37, [%rd1+24];
	add.s64 	%rd38, %rd34, %rd37;
	setp.lt.u64 	%p7, %rd38, %rd34;
	st.u64 	[%rd1+24], %rd38;
	selp.u64 	%rd39, 1, 0, %p7;
	add.s64 	%rd40, %rd36, %rd39;
	ld.u64 	%rd41, [%rd2+32];
	mul.hi.u64 	%rd42, %rd41, %rd3;
	mul.lo.s64 	%rd43, %rd41, %rd3;
	add.s64 	%rd44, %rd43, %rd40;
	setp.lt.u64 	%p8, %rd44, %rd43;
	selp.u64 	%rd45, 1, 0, %p8;
	add.s64 	%rd46, %rd42, %rd45;
	ld.u64 	%rd47, [%rd1+32];
	add.s64 	%rd48, %rd44, %rd47;
	setp.lt.u64 	%p9, %rd48, %rd44;
	st.u64 	[%rd1+32], %rd48;
	selp.u64 	%rd49, 1, 0, %p9;
	add.s64 	%rd50, %rd46, %rd49;
	ld.u64 	%rd51, [%rd2+40];
	mul.hi.u64 	%rd52, %rd51, %rd3;
	mul.lo.s64 	%rd53, %rd51, %rd3;
	add.s64 	%rd54, %rd53, %rd50;
	setp.lt.u64 	%p10, %rd54, %rd53;
	selp.u64 	%rd55, 1, 0, %p10;
	add.s64 	%rd56, %rd52, %rd55;
	ld.u64 	%rd57, [%rd1+40];
	add.s64 	%rd58, %rd54, %rd57;
	setp.lt.u64 	%p11, %rd58, %rd54;
	st.u64 	[%rd1+40], %rd58;
	selp.u64 	%rd59, 1, 0, %p11;
	add.s64 	%rd60, %rd56, %rd59;
	st.param.b64 	[func_retval0], %rd60;
	ret;

}
.func _Z12fp_mul_basicPmS_S_(
	.param .b64 _Z12fp_mul_basicPmS_S__param_0,
	.param .b64 _Z12fp_mul_basicPmS_S__param_1,
	.param .b64 _Z12fp_mul_basicPmS_S__param_2
)
{
	.reg .b64 	%rd<29>;

	ld.param.u64 	%rd1, [_Z12fp_mul_basicPmS_S__param_0];
	ld.param.u64 	%rd2, [_Z12fp_mul_basicPmS_S__param_1];
	ld.param.u64 	%rd3, [_Z12fp_mul_basicPmS_S__param_2];
	{ // callseq 161, 0
	.param .b64 param0;
	st.param.b64 	[param0], 104;
	.param .b64 retval0;
	call.uni (retval0), 
	malloc, 
	(
	param0
	);
	ld.param.b64 	%rd4, [retval0];
	} // callseq 161
	{ // callseq 162, 0
	.param .b64 param0;
	st.param.b64 	[param0], %rd4;
	.param .b32 param1;
	st.param.b32 	[param1], 12;
	call.uni 
	_Z7dv_zeroPmi, 
	(
	param0, 
	param1
	);
	} // callseq 162
	ld.u64 	%rd6, [%rd2];
	{ // callseq 163, 0
	.param .b64 param0;
	st.param.b64 	[param0], %rd4;
	.param .b64 param1;
	st.param.b64 	[param1], %rd3;
	.param .b64 param2;
	st.param.b64 	[param2], %rd6;
	.param .b64 retval0;
	call.uni (retval0), 
	_Z11fp_mula_lowPmPKmm, 
	(
	param0, 
	param1, 
	param2
	);
	ld.param.b64 	%rd7, [retval0];
	} // callseq 163
	st.u64 	[%rd4+48], %rd7;
	add.s64 	%rd9, %rd4, 8;
	ld.u64 	%rd10, [%rd2+8];
	{ // callseq 164, 0
	.param .b64 param0;
	st.param.b64 	[param0], %rd9;
	.param .b64 param1;
	st.param.b64 	[param1], %rd3;
	.param .b64 param2;
	st.param.b64 	[param2], %rd10;
	.param .b64 retval0;
	call.uni (retval0), 
	_Z11fp_mula_lowPmPKmm, 
	(
	param0, 
	param1, 
	param2
	);
	ld.param.b64 	%rd11, [retval0];
	} // callseq 164
	st.u64 	[%rd4+56], %rd11;
	add.s64 	%rd13, %rd4, 16;
	ld.u64 	%rd14, [%rd2+16];
	{ // callseq 165, 0
	.param .b64 param0;
	st.param.b64 	[param0], %rd13;
	.param .b64 param1;
	st.param.b64 	[param1], %rd3;
	.param .b64 param2;
	st.param.b64 	[param2], %rd14;
	.param .b64 retval0;
	call.uni (retval0), 
	_Z11fp_mula_lowPmPKmm, 
	(
	param0, 
	param1, 
	param2
	);
	ld.param.b64 	%rd15, [retval0];
	} // callseq 165
	st.u64 	[%rd4+64], %rd15;
	add.s64 	%rd17, %rd4, 24;
	ld.u64 	%rd18, [%rd2+24];
	{ // callseq 166, 0
	.param .b64 param0;
	st.param.b64 	[param0], %rd17;
	.param .b64 param1;
	st.param.b64 	[param1], %rd3;
	.param .b64 param2;
	st.param.b64 	[param2], %rd18;
	.param .b64 retval0;
	call.uni (retval0), 
	_Z11fp_mula_lowPmPKmm, 
	(
	param0, 
	param1, 
	param2
	);
	ld.param.b64 	%rd19, [retval0];
	} // callseq 166
	st.u64 	[%rd4+72], %rd19;
	add.s64 	%rd21, %rd4, 32;
	ld.u64 	%rd22, [%rd2+32];
	{ // callseq 167, 0
	.param .b64 param0;
	st.param.b64 	[param0], %rd21;
	.param .b64 param1;
	st.param.b64 	[param1], %rd3;
	.param .b64 param2;
	st.param.b64 	[param2], %rd22;
	.param .b64 retval0;
	call.uni (retval0), 
	_Z11fp_mula_lowPmPKmm, 
	(
	param0, 
	param1, 
	param2
	);
	ld.param.b64 	%rd23, [retval0];
	} // callseq 167
	st.u64 	[%rd4+80], %rd23;
	add.s64 	%rd25, %rd4, 40;
	ld.u64 	%rd26, [%rd2+40];
	{ // callseq 168, 0
	.param .b64 param0;
	st.param.b64 	[param0], %rd25;
	.param .b64 param1;
	st.param.b64 	[param1], %rd3;
	.param .b64 param2;
	st.param.b64 	[param2], %rd26;
	.param .b64 retval0;
	call.uni (retval0), 
	_Z11fp_mula_lowPmPKmm, 
	(
	param0, 
	param1, 
	param2
	);
	ld.param.b64 	%rd27, [retval0];
	} // callseq 168
	st.u64 	[%rd4+88], %rd27;
	{ // callseq 169, 0
	.param .b64 param0;
	st.param.b64 	[param0], %rd1;
	.param .b64 param1;
	st.param.b64 	[param1], %rd4;
	call.uni 
	_Z12fp_rdc_basicPmS_, 
	(
	param0, 
	param1
	);
	} // callseq 169
	{ // callseq 170, 0
	.param .b64 param0;
	st.param.b64 	[param0], %rd4;
	call.uni 
	free, 
	(
	param0
	);
	} // callseq 170
	ret;

}
.func  (.param .b32 func_retval0) _Z10fp_is_zeroPm(
	.param .b64 _Z10fp_is_zeroPm_param_0
)
{
	.reg .pred 	%p<2>;
	.reg .b32 	%r<2>;
	.reg .b64 	%rd<13>;

	ld.param.u64 	%rd1, [_Z10fp_is_zeroPm_param_0];
	ld.u64 	%rd2, [%rd1];
	ld.u64 	%rd3, [%rd1+8];
	or.b64  	%rd4, %rd3, %rd2;
	ld.u64 	%rd5, [%rd1+16];
	or.b64  	%rd6, %rd5, %rd4;
	ld.u64 	%rd7, [%rd1+24];
	or.b64  	%rd8, %rd7, %rd6;
	ld.u64 	%rd9, [%rd1+32];
	or.b64  	%rd10, %rd9, %rd8;
	ld.u64 	%rd11, [%rd1+40];
	or.b64  	%rd12, %rd11, %rd10;
	setp.eq.s64 	%p1, %rd12, 0;
	selp.u32 	%r1, 1, 0, %p1;
	st.param.b32 	[func_retval0], %r1;
	ret;

}
.func _Z13fp_prime_backP5bn_stPm(
	.param .b64 _Z13fp_prime_backP5bn_stPm_param_0,
	.param .b64 _Z13fp_prime_backP5bn_stPm_param_1
)
{
	.reg .b32 	%r<3>;
	.reg .b64 	%rd<17>;

	ld.param.u64 	%rd1, [_Z13fp_prime_backP5bn_stPm_param_0];
	ld.param.u64 	%rd2, [_Z13fp_prime_backP5bn_stPm_param_1];
	{ // callseq 171, 0
	.param .b64 param0;
	st.param.b64 	[param0], 104;
	.param .b64 retval0;
	call.uni (retval0), 
	malloc, 
	(
	param0
	);
	ld.param.b64 	%rd3, [retval0];
	} // callseq 171
	{ // callseq 172, 0
	.param .b64 param0;
	st.param.b64 	[param0], %rd1;
	.param .b32 param1;
	st.param.b32 	[param1], 6;
	call.uni 
	_Z7bn_growP5bn_sti, 
	(
	param0, 
	param1
	);
	} // callseq 172
	ld.u64 	%rd5, [%rd2];
	ld.u64 	%rd6, [%rd1+16];
	st.u64 	[%rd6], %rd5;
	ld.u64 	%rd7, [%rd2+8];
	ld.u64 	%rd8, [%rd1+16];
	st.u64 	[%rd8+8], %rd7;
	ld.u64 	%rd9, [%rd2+16];
	ld.u64 	%rd10, [%rd1+16];
	st.u64 	[%rd10+16], %rd9;
	ld.u64 	%rd11, [%rd2+24];
	ld.u64 	%rd12, [%rd1+16];
	st.u64 	[%rd12+24], %rd11;
	ld.u64 	%rd13, [%rd2+32];
	ld.u64 	%rd14, [%rd1+16];
	st.u64 	[%rd14+32], %rd13;
	ld.u64 	%rd15, [%rd2+40];
	ld.u64 	%rd16, [%rd1+16];
	st.u64 	[%rd16+40], %rd15;
	mov.b32 	%r1, 6;
	st.u32 	[%rd1+4], %r1;
	mov.b32 	%r2, 0;
	st.u32 	[%rd1+8], %r2;
	{ // callseq 173, 0
	.param .b64 param0;
	st.param.b64 	[param0], %rd1;
	call.uni 
	_Z7bn_trimP5bn_st, 
	(
	param0
	);
	} // callseq 173
	{ // callseq 174, 0
	.param .b64 param0;
	st.param.b64 	[param0], %rd3;
	call.uni 
	free, 
	(
	param0
	);
	} // callseq 174
	ret;

}
.func  (.param .b32 func_retval0) _Z10bn_cmp_digP5bn_stm(
	.param .b64 _Z10bn_cmp_digP5bn_stm_param_0
)
{
	.reg .pred 	%p<5>;
	.reg .b32 	%r<9>;
	.reg .b64 	%rd<4>;

	ld.param.u64 	%rd2, [_Z10bn_cmp_digP5bn_stm_param_0];
	ld.u32 	%r4, [%rd2+8];
	setp.eq.s32 	%p1, %r4, 1;
	mov.b32 	%r8, -1;
	@%p1 bra 	$L__BB58_4;
	ld.u32 	%r6, [%rd2+4];
	setp.gt.s32 	%p2, %r6, 1;
	mov.b32 	%r8, 1;
	@%p2 bra 	$L__BB58_4;
	ld.u64 	%rd3, [%rd2+16];
	ld.u64 	%rd1, [%rd3];
	setp.gt.u64 	%p3, %rd1, 1;
	@%p3 bra 	$L__BB58_4;
	setp.eq.s64 	%p4, %rd1, 0;
	selp.s32 	%r8, -1, 0, %p4;
$L__BB58_4:
	st.param.b32 	[func_retval0], %r8;
	ret;

}
.func  (.param .b64 func_retval0) _Z11bn_mula_lowPmPKmmi(
	.param .b64 _Z11bn_mula_lowPmPKmmi_param_0,
	.param .b64 _Z11bn_mula_lowPmPKmmi_param_1,
	.param .b64 _Z11bn_mula_lowPmPKmmi_param_2,
	.param .b32 _Z11bn_mula_lowPmPKmmi_param_3
)
{
	.reg .pred 	%p<16>;
	.reg .b32 	%r<12>;
	.reg .b64 	%rd<84>;

	ld.param.u64 	%rd77, [_Z11bn_mula_lowPmPKmmi_param_0];
	ld.param.u64 	%rd78, [_Z11bn_mula_lowPmPKmmi_param_1];
	ld.param.u64 	%rd20, [_Z11bn_mula_lowPmPKmmi_param_2];
	ld.param.u32 	%r8, [_Z11bn_mula_lowPmPKmmi_param_3];
	setp.lt.s32 	%p1, %r8, 1;
	mov.b64 	%rd83, 0;
	@%p1 bra 	$L__BB59_7;
	and.b32  	%r1, %r8, 3;
	setp.lt.u32 	%p2, %r8, 4;
	mov.b64 	%rd83, 0;
	@%p2 bra 	$L__BB59_4;
	and.b32  	%r9, %r8, 2147483644;
	neg.s32 	%r10, %r9;
	mov.b64 	%rd83, 0;
$L__BB59_3:
	ld.u64 	%rd25, [%rd78];
	mul.hi.u64 	%rd26, %rd25, %rd20;
	mul.lo.s64 	%rd27, %rd25, %rd20;
	add.s64 	%rd28, %rd27, %rd83;
	setp.lt.u64 	%p3, %rd28, %rd27;
	selp.u64 	%rd29, 1, 0, %p3;
	add.s64 	%rd30, %rd26, %rd29;
	ld.u64 	%rd31, [%rd77];
	add.s64 	%rd32, %rd28, %rd31;
	setp.lt.u64 	%p4, %rd32, %rd28;
	st.u64 	[%rd77], %rd32;
	selp.u64 	%rd33, 1, 0, %p4;
	add.s64 	%rd34, %rd30, %rd33;
	ld.u64 	%rd35, [%rd78+8];
	mul.hi.u64 	%rd36, %rd35, %rd20;
	mul.lo.s64 	%rd37, %rd35, %rd20;
	add.s64 	%rd38, %rd37, %rd34;
	setp.lt.u64 	%p5, %rd38, %rd37;
	selp.u64 	%rd39, 1, 0, %p5;
	add.s64 	%rd40, %rd36, %rd39;
	ld.u64 	%rd41, [%rd77+8];
	add.s64 	%rd42, %rd38, %rd41;
	setp.lt.u64 	%p6, %rd42, %rd38;
	st.u64 	[%rd77+8], %rd42;
	selp.u64 	%rd43, 1, 0, %p6;
	add.s64 	%rd44, %rd40, %rd43;
	ld.u64 	%rd45, [%rd78+16];
	mul.hi.u64 	%rd46, %rd45, %rd20;
	mul.lo.s64 	%rd47, %rd45, %rd20;
	add.s64 	%rd48, %rd47, %rd44;
	setp.lt.u64 	%p7, %rd48, %rd47;
	selp.u64 	%rd49, 1, 0, %p7;
	add.s64 	%rd50, %rd46, %rd49;
	ld.u64 	%rd51, [%rd77+16];
	add.s64 	%rd52, %rd48, %rd51;
	setp.lt.u64 	%p8, %rd52, %rd48;
	st.u64 	[%rd77+16], %rd52;
	selp.u64 	%rd53, 1, 0, %p8;
	add.s64 	%rd54, %rd50, %rd53;
	ld.u64 	%rd55, [%rd78+24];
	mul.hi.u64 	%rd56, %rd55, %rd20;
	mul.lo.s64 	%rd57, %rd55, %rd20;
	add.s64 	%rd58, %rd57, %rd54;
	setp.lt.u64 	%p9, %rd58, %rd57;
	selp.u64 	%rd59, 1, 0, %p9;
	add.s64 	%rd60, %rd56, %rd59;
	ld.u64 	%rd61, [%rd77+24];
	add.s64 	%rd62, %rd58, %rd61;
	setp.lt.u64 	%p10, %rd62, %rd58;
	st.u64 	[%rd77+24], %rd62;
	selp.u64 	%rd63, 1, 0, %p10;
	add.s64 	%rd83, %rd60, %rd63;
	add.s64 	%rd78, %rd78, 32;
	add.s64 	%rd77, %rd77, 32;
	add.s32 	%r10, %r10, 4;
	setp.ne.s32 	%p11, %r10, 0;
	@%p11 bra 	$L__BB59_3;
$L__BB59_4:
	setp.eq.s32 	%p12, %r1, 0;
	@%p12 bra 	$L__BB59_7;
	neg.s32 	%r11, %r1;
$L__BB59_6:
	.pragma "nounroll";
	ld.u64 	%rd64, [%rd78];
	mul.hi.u64 	%rd65, %rd64, %rd20;
	mul.lo.s64 	%rd66, %rd64, %rd20;
	add.s64 	%rd67, %rd66, %rd83;
	setp.lt.u64 	%p13, %rd67, %rd66;
	selp.u64 	%rd68, 1, 0, %p13;
	add.s64 	%rd69, %rd65, %rd68;
	ld.u64 	%rd70, [%rd77];
	add.s64 	%rd71, %rd67, %rd70;
	setp.lt.u64 	%p14, %rd71, %rd67;
	st.u64 	[%rd77], %rd71;
	selp.u64 	%rd72, 1, 0, %p14;
	add.s64 	%rd83, %rd69, %rd72;
	add.s64 	%rd78, %rd78, 8;
	add.s64 	%rd77, %rd77, 8;
	add.s32 	%r11, %r11, 1;
	setp.ne.s32 	%p15, %r11, 0;
	@%p15 bra 	$L__BB59_6;
$L__BB59_7:
	st.param.b64 	[func_retval0], %rd83;
	ret;

}
.func _Z12bn_mul_basicP5bn_stS0_S0_(
	.param .b64 _Z12bn_mul_basicP5bn_stS0_S0__param_0,
	.param .b64 _Z12bn_mul_basicP5bn_stS0_S0__param_1,
	.param .b64 _Z12bn_mul_basicP5bn_stS0_S0__param_2
)
{
	.reg .pred 	%p<3>;
	.reg .b32 	%r<19>;
	.reg .b64 	%rd<23>;

	ld.param.u64 	%rd2, [_Z12bn_mul_basicP5bn_stS0_S0__param_0];
	ld.param.u64 	%rd3, [_Z12bn_mul_basicP5bn_stS0_S0__param_1];
	ld.param.u64 	%rd4, [_Z12bn_mul_basicP5bn_stS0_S0__param_2];
	{ // callseq 175, 0
	.param .b64 param0;
	st.param.b64 	[param0], 24;
	.param .b64 retval0;
	call.uni (retval0), 
	malloc, 
	(
	param0
	);
	ld.param.b64 	%rd5, [retval0];
	} // callseq 175
	{ // callseq 176, 0
	.param .b64 param0;
	st.param.b64 	[param0], 64;
	.param .b64 retval0;
	call.uni (retval0), 
	malloc, 
	(
	param0
	);
	ld.param.b64 	%rd6, [retval0];
	} // callseq 176
	st.u64 	[%rd5+16], %rd6;
	mov.b32 	%r3, 8;
	st.u32 	[%rd5], %r3;
	mov.b32 	%r4, 0;
	st.u32 	[%rd5+8], %r4;
	ld.u32 	%r5, [%rd3+4];
	ld.u32 	%r6, [%rd4+4];
	add.s32 	%r7, %r6, %r5;
	{ // callseq 177, 0
	.param .b64 param0;
	st.param.b64 	[param0], %rd5;
	.param .b32 param1;
	st.param.b32 	[param1], %r7;
	call.uni 
	_Z7bn_makeP5bn_sti, 
	(
	param0, 
	param1
	);
	} // callseq 177
	{ // callseq 178, 0
	.param .b64 param0;
	st.param.b64 	[param0], %rd5;
	call.uni 
	_Z7bn_zeroP5bn_st, 
	(
	param0
	);
	} // callseq 178
	ld.u32 	%r8, [%rd3+4];
	ld.u32 	%r9, [%rd4+4];
	add.s32 	%r10, %r9, %r8;
	st.u32 	[%rd5+4], %r10;
	ld.u32 	%r11, [%rd3+4];
	setp.lt.s32 	%p1, %r11, 1;
	@%p1 bra 	$L__BB60_3;
	mov.b32 	%r18, 0;
$L__BB60_2:
	ld.u64 	%rd8, [%rd5+16];
	cvt.u64.u32 	%rd9, %r18;
	mul.wide.u32 	%rd10, %r18, 8;
	add.s64 	%rd11, %rd8, %rd10;
	ld.u64 	%rd12, [%rd4+16];
	ld.u64 	%rd13, [%rd3+16];
	add.s64 	%rd14, %rd13, %rd10;
	ld.u64 	%rd15, [%rd14];
	ld.u32 	%r13, [%rd4+4];
	{ // callseq 179, 0
	.param .b64 param0;
	st.param.b64 	[param0], %rd11;
	.param .b64 param1;
	st.param.b64 	[param1], %rd12;
	.param .b64 param2;
	st.param.b64 	[param2], %rd15;
	.param .b32 param3;
	st.param.b32 	[param3], %r13;
	.param .b64 retval0;
	call.uni (retval0), 
	_Z11bn_mula_lowPmPKmmi, 
	(
	param0, 
	param1, 
	param2, 
	param3
	);
	ld.param.b64 	%rd16, [retval0];
	} // callseq 179
	ld.u64 	%rd18, [%rd5+16];
	ld.s32 	%rd19, [%rd4+4];
	add.s64 	%rd20, %rd19, %rd9;
	shl.b64 	%rd21, %rd20, 3;
	add.s64 	%rd22, %rd18, %rd21;
	st.u64 	[%rd22], %rd16;
	add.s32 	%r18, %r18, 1;
	ld.u32 	%r14, [%rd3+4];
	setp.lt.s32 	%p2, %r18, %r14;
	@%p2 bra 	$L__BB60_2;
$L__BB60_3:
	ld.u32 	%r15, [%rd3+8];
	ld.u32 	%r16, [%rd4+8];
	xor.b32  	%r17, %r16, %r15;
	st.u32 	[%rd5+8], %r17;
	{ // callseq 180, 0
	.param .b64 param0;
	st.param.b64 	[param0], %rd5;
	call.uni 
	_Z7bn_trimP5bn_st, 
	(
	param0
	);
	} // callseq 180
	{ // callseq 181, 0
	.param .b64 param0;
	st.param.b64 	[param0], %rd2;
	.param .b64 param1;
	st.param.b64 	[param1], %rd5;
	call.uni 
	_Z7bn_copyP5bn_stS0_, 
	(
	param0, 
	param1
	);
	} // callseq 181
	{ // callseq 182, 0
	.param .b64 param0;
	st.param.b64 	[param0], %rd5;
	call.uni 
	free, 
	(
	param0
	);
	} // callseq 182
	ret;

}
.func _Z6fp_mulPmS_S_(
	.param .b64 _Z6fp_mulPmS_S__param_0,
	.param .b64 _Z6fp_mulPmS_S__param_1,
	.param .b64 _Z6fp_mulPmS_S__param_2
)
{
	.reg .b64 	%rd<4>;

	ld.param.u64 	%rd1, [_Z6fp_mulPmS_S__param_0];
	ld.param.u64 	%rd2, [_Z6fp_mulPmS_S__param_1];
	ld.param.u64 	%rd3, [_Z6fp_mulPmS_S__param_2];
	{ // callseq 183, 0
	.param .b64 param0;
	st.param.b64 	[param0], %rd1;
	.param .b64 param1;
	st.param.b64 	[param1], %rd2;
	.param .b64 param2;
	st.param.b64 	[param2], %rd3;
	call.uni 
	_Z12fp_mul_basicPmS_S_, 
	(
	param0, 
	param1, 
	param2
	);
	} // callseq 183
	ret;

}
.func _Z13fp_prime_convPmP5bn_st(
	.param .b64 _Z13fp_prime_convPmP5bn_st_param_0,
	.param .b64 _Z13fp_prime_convPmP5bn_st_param_1
)
{
	.reg .pred 	%p<2>;
	.reg .b32 	%r<8>;
	.reg .b64 	%rd<12>;

	ld.param.u64 	%rd2, [_Z13fp_prime_convPmP5bn_st_param_0];
	ld.param.u64 	%rd3, [_Z13fp_prime_convPmP5bn_st_param_1];
	{ // callseq 184, 0
	.param .b64 param0;
	st.param.b64 	[param0], 24;
	.param .b64 retval0;
	call.uni (retval0), 
	malloc, 
	(
	param0
	);
	ld.param.b64 	%rd4, [retval0];
	} // callseq 184
	{ // callseq 185, 0
	.param .b64 param0;
	st.param.b64 	[param0], 64;
	.param .b64 retval0;
	call.uni (retval0), 
	malloc, 
	(
	param0
	);
	ld.param.b64 	%rd5, [retval0];
	} // callseq 185
	st.u64 	[%rd4+16], %rd5;
	mov.b32 	%r1, 8;
	st.u32 	[%rd4], %r1;
	mov.b32 	%r2, 0;
	st.u32 	[%rd4+8], %r2;
	ld.shared.u64 	%rd7, [shared_prime_bn];
	{ // callseq 186, 0
	.param .b64 param0;
	st.param.b64 	[param0], %rd4;
	.param .b64 param1;
	st.param.b64 	[param1], %rd3;
	.param .b64 param2;
	st.param.b64 	[param2], %rd7;
	call.uni 
	_Z12bn_mod_basicP5bn_stS0_S0_, 
	(
	param0, 
	param1, 
	param2
	);
	} // callseq 186
	{ // callseq 187, 0
	.param .b64 param0;
	st.param.b64 	[param0], %rd4;
	.param .b32 retval0;
	call.uni (retval0), 
	_Z10bn_is_zeroP5bn_st, 
	(
	param0
	);
	ld.param.b32 	%r3, [retval0];
	} // callseq 187
	setp.eq.s32 	%p1, %r3, 0;
	@%p1 bra 	$L__BB62_2;
	{ // callseq 188, 0
	.param .b64 param0;
	st.param.b64 	[param0], %rd2;
	call.uni 
	_Z7fp_zeroPm, 
	(
	param0
	);
	} // callseq 188
	bra.uni 	$L__BB62_3;
$L__BB62_2:
	ld.u64 	%rd8, [%rd4+16];
	ld.u32 	%r5, [%rd4+4];
	{ // callseq 189, 0
	.param .b64 param0;
	st.param.b64 	[param0], %rd2;
	.param .b64 param1;
	st.param.b64 	[param1], %rd8;
	.param .b32 param2;
	st.param.b32 	[param2], %r5;
	call.uni 
	_Z7dv_copyPmPKmi, 
	(
	param0, 
	param1, 
	param2
	);
	} // callseq 189
	ld.u32 	%r6, [%rd4+4];
	mul.wide.s32 	%rd9, %r6, 8;
	add.s64 	%rd10, %rd2, %rd9;
	sub.s32 	%r7, 6, %r6;
	{ // callseq 190, 0
	.param .b64 param0;
	st.param.b64 	[param0], %rd10;
	.param .b32 param1;
	st.param.b32 	[param1], %r7;
	call.uni 
	_Z7dv_zeroPmi, 
	(
	param0, 
	param1
	);
	} // callseq 190
$L__BB62_3:
	ld.u64 	%rd11, [%rd4+16];
	{ // callseq 191, 0
	.param .b64 param0;
	st.param.b64 	[param0], %rd11;
	call.uni 
	free, 
	(
	param0
	);
	} // callseq 191
	{ // callseq 192, 0
	.param .b64 param0;
	st.param.b64 	[param0], %rd4;
	call.uni 
	free, 
	(
	param0
	);
	} // callseq 192
	ret;

}
.func _Z12fp_inv_exgcdPmS_(
	.param .b64 _Z12fp_inv_exgcdPmS__param_0,
	.param .b64 _Z12fp_inv_exgcdPmS__param_1
)
{
	.local .align 8 .b8 	__local_depot63[8];
	.reg .b64 	%SP;
	.reg .b64 	%SPL;
	.reg .pred 	%p<5>;
	.reg .b32 	%r<115>;
	.reg .b64 	%rd<209>;

	mov.u64 	%SPL, __local_depot63;
	cvta.local.u64 	%SP, %SPL;
	ld.param.u64 	%rd9, [_Z12fp_inv_exgcdPmS__param_1];
	{ // callseq 193, 0
	.param .b64 param0;
	st.param.b64 	[param0], 24;
	.param .b64 retval0;
	call.uni (retval0), 
	malloc, 
	(
	param0
	);
	ld.param.b64 	%rd10, [retval0];
	} // callseq 193
	{ // callseq 194, 0
	.param .b64 param0;
	st.param.b64 	[param0], 64;
	.param .b64 retval0;
	call.uni (retval0), 
	malloc, 
	(
	param0
	);
	ld.param.b64 	%rd11, [retval0];
	} // callseq 194
	st.u64 	[%rd10+16], %rd11;
	mov.b32 	%r1, 0;
	st.u32 	[%rd10+8], %r1;
	mov.b32 	%r2, 1;
	mov.b32 	%r3, 8;
	st.v2.u32 	[%rd10], {%r3, %r2};
	{ // callseq 195, 0
	.param .b64 param0;
	st.param.b64 	[param0], 24;
	.param .b64 retval0;
	call.uni (retval0), 
	malloc, 
	(
	param0
	);
	ld.param.b64 	%rd13, [retval0];
	} // callseq 195
	{ // callseq 196, 0
	.param .b64 param0;
	st.param.b64 	[param0], 64;
	.param .b64 retval0;
	call.uni (retval0), 
	malloc, 
	(
	param0
	);
	ld.param.b64 	%rd14, [retval0];
	} // callseq 196
	st.u64 	[%rd13+16], %rd14;
	st.u32 	[%rd13+8], %r1;
	st.v2.u32 	[%rd13], {%r3, %r2};
	{ // callseq 197, 0
	.param .b64 param0;
	st.param.b64 	[param0], 24;
	.param .b64 retval0;
	call.uni (retval0), 
	malloc, 
	(
	param0
	);
	ld.param.b64 	%rd16, [retval0];
	} // callseq 197
	{ // callseq 198, 0
	.param .b64 param0;
	st.param.b64 	[param0], 64;
	.param .b64 retval0;
	call.uni (retval0), 
	malloc, 
	(
	param0
	);
	ld.param.b64 	%rd17, [retval0];
	} // callseq 198
	st.u64 	[%rd16+16], %rd17;
	st.u32 	[%rd16+8], %r1;
	st.v2.u32 	[%rd16], {%r3, %r2};
	{ // callseq 199, 0
	.param .b64 param0;
	st.param.b64 	[param0], 24;
	.param .b64 retval0;
	call.uni (retval0), 
	malloc, 
	(
	param0
	);
	ld.param.b64 	%rd19, [retval0];
	} // callseq 199
	{ // callseq 200, 0
	.param .b64 param0;
	st.param.b64 	[param0], 64;
	.param .b64 retval0;
	call.uni (retval0), 
	malloc, 
	(
	param0
	);
	ld.param.b64 	%rd20, [retval0];
	} // callseq 200
	st.u64 	[%rd19+16], %rd20;
	st.u32 	[%rd19+8], %r1;
	st.v2.u32 	[%rd19], {%r3, %r2};
	{ // callseq 201, 0
	.param .b64 param0;
	st.param.b64 	[param0], 24;
	.param .b64 retval0;
	call.uni (retval0), 
	malloc, 
	(
	param0
	);
	ld.param.b64 	%rd22, [retval0];
	} // callseq 201
	{ // callseq 202, 0
	.param .b64 param0;
	st.param.b64 	[param0], 64;
	.param .b64 retval0;
	call.uni (retval0), 
	malloc, 
	(
	param0
	);
	ld.param.b64 	%rd23, [retval0];
	} // callseq 202
	st.u64 	[%rd22+16], %rd23;
	st.u32 	[%rd22+8], %r1;
	st.v2.u32 	[%rd22], {%r3, %r2};
	{ // callseq 203, 0
	.param .b64 param0;
	st.param.b64 	[param0], 24;
	.param .b64 retval0;
	call.uni (retval0), 
	malloc, 
	(
	param0
	);
	ld.param.b64 	%rd25, [retval0];
	} // callseq 203
	{ // callseq 204, 0
	.param .b64 param0;
	st.param.b64 	[param0], 64;
	.param .b64 retval0;
	call.uni (retval0), 
	malloc, 
	(
	param0
	);
	ld.param.b64 	%rd26, [retval0];
	} // callseq 204
	st.u64 	[%rd25+16], %rd26;
	st.u32 	[%rd25+8], %r1;
	st.v2.u32 	[%rd25], {%r3, %r2};
	{ // callseq 205, 0
	.param .b64 param0;
	st.param.b64 	[param0], 24;
	.param .b64 retval0;
	call.uni (retval0), 
	malloc, 
	(
	param0
	);
	ld.param.b64 	%rd28, [retval0];
	} // callseq 205
	{ // callseq 206, 0
	.param .b64 param0;
	st.param.b64 	[param0], 64;
	.param .b64 retval0;
	call.uni (retval0), 
	malloc, 
	(
	param0
	);
	ld.param.b64 	%rd29, [retval0];
	} // callseq 206
	st.u64 	[%rd28+16], %rd29;
	st.u32 	[%rd28+8], %r1;
	st.v2.u32 	[%rd28], {%r3, %r2};
	{ // callseq 207, 0
	.param .b64 param0;
	st.param.b64 	[param0], %rd9;
	.param .b32 retval0;
	call.uni (retval0), 
	_Z10fp_is_zeroPm, 
	(
	param0
	);
	ld.param.b32 	%r4, [retval0];
	} // callseq 207
	setp.eq.s32 	%p1, %r4, 0;
	@%p1 bra 	$L__BB63_2;
	mov.u64 	%rd31, $str$11;
	cvta.global.u64 	%rd32, %rd31;
	{ // callseq 208, 0
	.param .b64 param0;
	st.param.b64 	[param0], %rd32;
	.param .b64 param1;
	st.param.b64 	[param1], 0;
	.param .b32 retval0;
	call.uni (retval0), 
	vprintf, 
	(
	param0, 
	param1
	);
	ld.param.b32 	%r6, [retval0];
	} // callseq 208
	bra.uni 	$L__BB63_7;
$L__BB63_2:
	ld.param.u64 	%rd208, [_Z12fp_inv_exgcdPmS__param_1];
	mov.u64 	%rd33, $str$12;
	cvta.global.u64 	%rd34, %rd33;
	{ // callseq 209, 0
	.param .b64 param0;
	st.param.b64 	[param0], %rd34;
	.param .b64 param1;
	st.param.b64 	[param1], 0;
	.param .b32 retval0;
	call.uni (retval0), 
	vprintf, 
	(
	param0, 
	param1
	);
	ld.param.b32 	%r8, [retval0];
	} // callseq 209
	ld.u64 	%rd35, [%rd208];
	add.u64 	%rd36, %SP, 0;
	add.u64 	%rd37, %SPL, 0;
	st.local.u64 	[%rd37], %rd35;
	mov.u64 	%rd38, $str$13;
	cvta.global.u64 	%rd39, %rd38;
	{ // callseq 210, 0
	.param .b64 param0;
	st.param.b64 	[param0], %rd39;
	.param .b64 param1;
	st.param.b64 	[param1], %rd36;
	.param .b32 retval0;
	call.uni (retval0), 
	vprintf, 
	(
	param0, 
	param1
	);
	ld.param.b32 	%r10, [retval0];
	} // callseq 210
	ld.u64 	%rd40, [%rd208+8];
	st.local.u64 	[%rd37], %rd40;
	mov.u64 	%rd41, $str$14;
	cvta.global.u64 	%rd42, %rd41;
	{ // callseq 211, 0
	.param .b64 param0;
	st.param.b64 	[param0], %rd42;
	.param .b64 param1;
	st.param.b64 	[param1], %rd36;
	.param .b32 retval0;
	call.uni (retval0), 
	vprintf, 
	(
	param0, 
	param1
	);
	ld.param.b32 	%r12, [retval0];
	} // callseq 211
	ld.u64 	%rd43, [%rd208+16];
	st.local.u64 	[%rd37], %rd43;
	mov.u64 	%rd44, $str$15;
	cvta.global.u64 	%rd45, %rd44;
	{ // callseq 212, 0
	.param .b64 param0;
	st.param.b64 	[param0], %rd45;
	.param .b64 param1;
	st.param.b64 	[param1], %rd36;
	.param .b32 retval0;
	call.uni (retval0), 
	vprintf, 
	(
	param0, 
	param1
	);
	ld.param.b32 	%r14, [retval0];
	} // callseq 212
	ld.u64 	%rd46, [%rd208+24];
	st.local.u64 	[%rd37], %rd46;
	mov.u64 	%rd47, $str$16;
	cvta.global.u64 	%rd48, %rd47;
	{ // callseq 213, 0
	.param .b64 param0;
	st.param.b64 	[param0], %rd48;
	.param .b64 param1;
	st.param.b64 	[param1], %rd36;
	.param .b32 retval0;
	call.uni (retval0), 
	vprintf, 
	(
	param0, 
	param1
	);
	ld.param.b32 	%r16, [retval0];
	} // callseq 213
	ld.u64 	%rd49, [%rd208+32];
	st.local.u64 	[%rd37], %rd49;
	mov.u64 	%rd50, $str$17;
	cvta.global.u64 	%rd51, %rd50;
	{ // callseq 214, 0
	.param .b64 param0;
	st.param.b64 	[param0], %rd51;
	.param .b64 param1;
	st.param.b64 	[param1], %rd36;
	.param .b32 retval0;
	call.uni (retval0), 
	vprintf, 
	(
	param0, 
	param1
	);
	ld.param.b32 	%r18, [retval0];
	} // callseq 214
	ld.u64 	%rd52, [%rd208+40];
	st.local.u64 	[%rd37], %rd52;
	mov.u64 	%rd53, $str$18;
	cvta.global.u64 	%rd54, %rd53;
	{ // callseq 215, 0
	.param .b64 param0;
	st.param.b64 	[param0], %rd54;
	.param .b64 param1;
	st.param.b64 	[param1], %rd36;
	.param .b32 retval0;
	call.uni (retval0), 
	vprintf, 
	(
	param0, 
	param1
	);
	ld.param.b32 	%r20, [retval0];
	} // callseq 215
	{ // callseq 216, 0
	.param .b64 param0;
	st.param.b64 	[param0], %rd10;
	.param .b64 param1;
	st.param.b64 	[param1], %rd208;
	call.uni 
	_Z13fp_prime_backP5bn_stPm, 
	(
	param0, 
	param1
	);
	} // callseq 216
	mov.u64 	%rd55, $str$19;
	cvta.global.u64 	%rd56, %rd55;
	{ // callseq 217, 0
	.param .b64 param0;
	st.param.b64 	[param0], %rd56;
	.param .b64 param1;
	st.param.b64 	[param1], 0;
	.param .b32 retval0;
	call.uni (retval0), 
	vprintf, 
	(
	param0, 
	param1
	);
	ld.param.b32 	%r22, [retval0];
	} // callseq 217
	ld.u64 	%rd57, [%rd10+16];
	ld.u64 	%rd58, [%rd57];
	st.local.u64 	[%rd37], %rd58;
	mov.u64 	%rd59, $str$20;
	cvta.global.u64 	%rd60, %rd59;
	{ // callseq 218, 0
	.param .b64 param0;
	st.param.b64 	[param0], %rd60;
	.param .b64 param1;
	st.param.b64 	[param1], %rd36;
	.param .b32 retval0;
	call.uni (retval0), 
	vprintf, 
	(
	param0, 
	param1
	);
	ld.param.b32 	%r24, [retval0];
	} // callseq 218
	ld.u64 	%rd61, [%rd10+16];
	ld.u64 	%rd62, [%rd61+8];
	st.local.u64 	[%rd37], %rd62;
	mov.u64 	%rd63, $str$21;
	cvta.global.u64 	%rd64, %rd63;
	{ // callseq 219, 0
	.param .b64 param0;
	st.param.b64 	[param0], %rd64;
	.param .b64 param1;
	st.param.b64 	[param1], %rd36;
	.param .b32 retval0;
	call.uni (retval0), 
	vprintf, 
	(
	param0, 
	param1
	);
	ld.param.b32 	%r26, [retval0];
	} // callseq 219
	ld.u64 	%rd65, [%rd10+16];
	ld.u64 	%rd66, [%rd65+16];
	st.local.u64 	[%rd37], %rd66;
	mov.u64 	%rd67, $str$22;
	cvta.global.u64 	%rd68, %rd67;
	{ // callseq 220, 0
	.param .b64 param0;
	st.param.b64 	[param0], %rd68;
	.param .b64 param1;
	st.param.b64 	[param1], %rd36;
	.param .b32 retval0;
	call.uni (retval0), 
	vprintf, 
	(
	param0, 
	param1
	);
	ld.param.b32 	%r28, [retval0];
	} // callseq 220
	ld.u64 	%rd69, [%rd10+16];
	ld.u64 	%rd70, [%rd69+24];
	st.local.u64 	[%rd37], %rd70;
	mov.u64 	%rd71, $str$23;
	cvta.global.u64 	%rd72, %rd71;
	{ // callseq 221, 0
	.param .b64 param0;
	st.param.b64 	[param0], %rd72;
	.param .b64 param1;
	st.param.b64 	[param1], %rd36;
	.param .b32 retval0;
	call.uni (retval0), 
	vprintf, 
	(
	param0, 
	param1
	);
	ld.param.b32 	%r30, [retval0];
	} // callseq 221
	ld.u64 	%rd73, [%rd10+16];
	ld.u64 	%rd74, [%rd73+32];
	st.local.u64 	[%rd37], %rd74;
	mov.u64 	%rd75, $str$24;
	cvta.global.u64 	%rd76, %rd75;
	{ // callseq 222, 0
	.param .b64 param0;
	st.param.b64 	[param0], %rd76;
	.param .b64 param1;
	st.param.b64 	[param1], %rd36;
	.param .b32 retval0;
	call.uni (retval0), 
	vprintf, 
	(
	param0, 
	param1
	);
	ld.param.b32 	%r32, [retval0];
	} // callseq 222
	ld.u64 	%rd77, [%rd10+16];
	ld.u64 	%rd78, [%rd77+40];
	st.local.u64 	[%rd37], %rd78;
	mov.u64 	%rd79, $str$25;
	cvta.global.u64 	%rd80, %rd79;
	{ // callseq 223, 0
	.param .b64 param0;
	st.param.b64 	[param0], %rd80;
	.param .b64 param1;
	st.param.b64 	[param1], %rd36;
	.param .b32 retval0;
	call.uni (retval0), 
	vprintf, 
	(
	param0, 
	param1
	);
	ld.param.b32 	%r34, [retval0];
	} // callseq 223
	mov.b32 	%r36, 6;
	st.u32 	[%rd22+4], %r36;
	ld.u64 	%rd81, [%rd22+16];
	mov.u32 	%r37, shared_prime;
	cvt.u64.u32 	%rd82, %r37;
	cvta.shared.u64 	%rd83, %rd82;
	{ // callseq 224, 0
	.param .b64 param0;
	st.param.b64 	[param0], %rd81;
	.param .b64 param1;
	st.param.b64 	[param1], %rd83;
	.param .b32 param2;
	st.param.b32 	[param2], 6;
	call.uni 
	_Z7dv_copyPmPKmi, 
	(
	param0, 
	param1, 
	param2
	);
	} // callseq 224
	mov.u64 	%rd84, $str$26;
	cvta.global.u64 	%rd85, %rd84;
	{ // callseq 225, 0
	.param .b64 param0;
	st.param.b64 	[param0], %rd85;
	.param .b64 param1;
	st.param.b64 	[param1], 0;
	.param .b32 retval0;
	call.uni (retval0), 
	vprintf, 
	(
	param0, 
	param1
	);
	ld.param.b32 	%r38, [retval0];
	} // callseq 225
	ld.u64 	%rd86, [%rd22+16];
	ld.u64 	%rd87, [%rd86];
	st.local.u64 	[%rd37], %rd87;
	mov.u64 	%rd88, $str$27;
	cvta.global.u64 	%rd89, %rd88;
	{ // callseq 226, 0
	.param .b64 param0;
	st.param.b64 	[param0], %rd89;
	.param .b64 param1;
	st.param.b64 	[param1], %rd36;
	.param .b32 retval0;
	call.uni (retval0), 
	vprintf, 
	(
	param0, 
	param1
	);
	ld.param.b32 	%r40, [retval0];
	} // callseq 226
	ld.u64 	%rd90, [%rd22+16];
	ld.u64 	%rd91, [%rd90+8];
	st.local.u64 	[%rd37], %rd91;
	mov.u64 	%rd92, $str$28;
	cvta.global.u64 	%rd93, %rd92;
	{ // callseq 227, 0
	.param .b64 param0;
	st.param.b64 	[param0], %rd93;
	.param .b64 param1;
	st.param.b64 	[param1], %rd36;
	.param .b32 retval0;
	call.uni (retval0), 
	vprintf, 
	(
	param0, 
	param1
	);
	ld.param.b32 	%r42, [retval0];
	} // callseq 227
	ld.u64 	%rd94, [%rd22+16];
	ld.u64 	%rd95, [%rd94+16];
	st.local.u64 	[%rd37], %rd95;
	mov.u64 	%rd96, $str$29;
	cvta.global.u64 	%rd97, %rd96;
	{ // callseq 228, 0
	.param .b64 param0;
	st.param.b64 	[param0], %rd97;
	.param .b64 param1;
	st.param.b64 	[param1], %rd36;
	.param .b32 retval0;
	call.uni (retval0), 
	vprintf, 
	(
	param0, 
	param1
	);
	ld.param.b32 	%r44, [retval0];
	} // callseq 228
	ld.u64 	%rd98, [%rd22+16];
	ld.u64 	%rd99, [%rd98+24];
	st.local.u64 	[%rd37], %rd99;
	mov.u64 	%rd100, $str$30;
	cvta.global.u64 	%rd101, %rd100;
	{ // callseq 229, 0
	.param .b64 param0;
	st.param.b64 	[param0], %rd101;
	.param .b64 param1;
	st.param.b64 	[param1], %rd36;
	.param .b32 retval0;
	call.uni (retval0), 
	vprintf, 
	(
	param0, 
	param1
	);
	ld.param.b32 	%r46, [retval0];
	} // callseq 229
	ld.u64 	%rd102, [%rd22+16];
	ld.u64 	%rd103, [%rd102+32];
	st.local.u64 	[%rd37], %rd103;
	mov.u64 	%rd104, $str$31;
	cvta.global.u64 	%rd105, %rd104;
	{ // callseq 230, 0
	.param .b64 param0;
	st.param.b64 	[param0], %rd105;
	.param .b64 param1;
	st.param.b64 	[param1], %rd36;
	.param .b32 retval0;
	call.uni (retval0), 
	vprintf, 
	(
	param0, 
	param1
	);
	ld.param.b32 	%r48, [retval0];
	} // callseq 230
	ld.u64 	%rd106, [%rd22+16];
	ld.u64 	%rd107, [%rd106+40];
	st.local.u64 	[%rd37], %rd107;
	mov.u64 	%rd108, $str$32;
	cvta.global.u64 	%rd109, %rd108;
	{ // callseq 231, 0
	.param .b64 param0;
	st.param.b64 	[param0], %rd109;
	.param .b64 param1;
	st.param.b64 	[param1], %rd36;
	.param .b32 retval0;
	call.uni (retval0), 
	vprintf, 
	(
	param0, 
	param1
	);
	ld.param.b32 	%r50, [retval0];
	} // callseq 231
	{ // callseq 232, 0
	.param .b64 param0;
	st.param.b64 	[param0], %rd13;
	.param .b64 param1;
	st.param.b64 	[param1], %rd22;
	call.uni 
	_Z7bn_copyP5bn_stS0_, 
	(
	param0, 
	param1
	);
	} // callseq 232
	{ // callseq 233, 0
	.param .b64 param0;
	st.param.b64 	[param0], %rd16;
	.param .b64 param1;
	st.param.b64 	[param1], 1;
	call.uni 
	_Z10bn_set_digP5bn_stm, 
	(
	param0, 
	param1
	);
	} // callseq 233
	{ // callseq 234, 0
	.param .b64 param0;
	st.param.b64 	[param0], %rd19;
	call.uni 
	_Z7bn_zeroP5bn_st, 
	(
	param0
	);
	} // callseq 234
	{ // callseq 235, 0
	.param .b64 param0;
	st.param.b64 	[param0], %rd10;
	.param .b32 retval0;
	call.uni (retval0), 
	_Z10bn_cmp_digP5bn_stm, 
	(
	param0
	);
	ld.param.b32 	%r52, [retval0];
	} // callseq 235
	setp.eq.s32 	%p2, %r52, 0;
	@%p2 bra 	$L__BB63_4;
$L__BB63_3:
	{ // callseq 236, 0
	.param .b64 param0;
	st.param.b64 	[param0], %rd25;
	.param .b64 param1;
	st.param.b64 	[param1], %rd28;
	.param .b64 param2;
	st.param.b64 	[param2], %rd13;
	.param .b64 param3;
	st.param.b64 	[param3], %rd10;
	call.uni 
	_Z10bn_div_remP5bn_stS0_S0_S0_, 
	(
	param0, 
	param1, 
	param2, 
	param3
	);
	} // callseq 236
	mov.u64 	%rd110, $str$33;
	cvta.global.u64 	%rd111, %rd110;
	{ // callseq 237, 0
	.param .b64 param0;
	st.param.b64 	[param0], %rd111;
	.param .b64 param1;
	st.param.b64 	[param1], 0;
	.param .b32 retval0;
	call.uni (retval0), 
	vprintf, 
	(
	param0, 
	param1
	);
	ld.param.b32 	%r54, [retval0];
	} // callseq 237
	ld.u64 	%rd112, [%rd28+16];
	ld.u64 	%rd113, [%rd112];
	add.u64 	%rd114, %SP, 0;
	add.u64 	%rd115, %SPL, 0;
	st.local.u64 	[%rd115], %rd113;
	mov.u64 	%rd116, $str$34;
	cvta.global.u64 	%rd117, %rd116;
	{ // callseq 238, 0
	.param .b64 param0;
	st.param.b64 	[param0], %rd117;
	.param .b64 param1;
	st.param.b64 	[param1], %rd114;
	.param .b32 retval0;
	call.uni (retval0), 
	vprintf, 
	(
	param0, 
	param1
	);
	ld.param.b32 	%r56, [retval0];
	} // callseq 238
	ld.u64 	%rd118, [%rd28+16];
	ld.u64 	%rd119, [%rd118+8];
	st.local.u64 	[%rd115], %rd119;
	mov.u64 	%rd120, $str$35;
	cvta.global.u64 	%rd121, %rd120;
	{ // callseq 239, 0
	.param .b64 param0;
	st.param.b64 	[param0], %rd121;
	.param .b64 param1;
	st.param.b64 	[param1], %rd114;
	.param .b32 retval0;
	call.uni (retval0), 
	vprintf, 
	(
	param0, 
	param1
	);
	ld.param.b32 	%r58, [retval0];
	} // callseq 239
	ld.u64 	%rd122, [%rd28+16];
	ld.u64 	%rd123, [%rd122+16];
	st.local.u64 	[%rd115], %rd123;
	mov.u64 	%rd124, $str$36;
	cvta.global.u64 	%rd125, %rd124;
	{ // callseq 240, 0
	.param .b64 param0;
	st.param.b64 	[param0], %rd125;
	.param .b64 param1;
	st.param.b64 	[param1], %rd114;
	.param .b32 retval0;
	call.uni (retval0), 
	vprintf, 
	(
	param0, 
	param1
	);
	ld.param.b32 	%r60, [retval0];
	} // callseq 240
	ld.u64 	%rd126, [%rd28+16];
	ld.u64 	%rd127, [%rd126+24];
	st.local.u64 	[%rd115], %rd127;
	mov.u64 	%rd128, $str$37;
	cvta.global.u64 	%rd129, %rd128;
	{ // callseq 241, 0
	.param .b64 param0;
	st.param.b64 	[param0], %rd129;
	.param .b64 param1;
	st.param.b64 	[param1], %rd114;
	.param .b32 retval0;
	call.uni (retval0), 
	vprintf, 
	(
	param0, 
	param1
	);
	ld.param.b32 	%r62, [retval0];
	} // callseq 241
	ld.u64 	%rd130, [%rd28+16];
	ld.u64 	%rd131, [%rd130+32];
	st.local.u64 	[%rd115], %rd131;
	mov.u64 	%rd132, $str$38;
	cvta.global.u64 	%rd133, %rd132;
	{ // callseq 242, 0
	.param .b64 param0;
	st.param.b64 	[param0], %rd133;
	.param .b64 param1;
	st.param.b64 	[param1], %rd114;
	.param .b32 retval0;
	call.uni (retval0), 
	vprintf, 
	(
	param0, 
	param1
	);
	ld.param.b32 	%r64, [retval0];
	} // callseq 242
	ld.u64 	%rd134, [%rd28+16];
	ld.u64 	%rd135, [%rd134+40];
	st.local.u64 	[%rd115], %rd135;
	mov.u64 	%rd136, $str$39;
	cvta.global.u64 	%rd137, %rd136;
	{ // callseq 243, 0
	.param .b64 param0;
	st.param.b64 	[param0], %rd137;
	.param .b64 param1;
	st.param.b64 	[param1], %rd114;
	.param .b32 retval0;
	call.uni (retval0), 
	vprintf, 
	(
	param0, 
	param1
	);
	ld.param.b32 	%r66, [retval0];
	} // callseq 243
	mov.u64 	%rd138, $str$40;
	cvta.global.u64 	%rd139, %rd138;
	{ // callseq 244, 0
	.param .b64 param0;
	st.param.b64 	[param0], %rd139;
	.param .b64 param1;
	st.param.b64 	[param1], 0;
	.param .b32 retval0;
	call.uni (retval0), 
	vprintf, 
	(
	param0, 
	param1
	);
	ld.param.b32 	%r68, [retval0];
	} // callseq 244
	ld.u64 	%rd140, [%rd25+16];
	ld.u64 	%rd141, [%rd140];
	st.local.u64 	[%rd115], %rd141;
	mov.u64 	%rd142, $str$41;
	cvta.global.u64 	%rd143, %rd142;
	{ // callseq 245, 0
	.param .b64 param0;
	st.param.b64 	[param0], %rd143;
	.param .b64 param1;
	st.param.b64 	[param1], %rd114;
	.param .b32 retval0;
	call.uni (retval0), 
	vprintf, 
	(
	param0, 
	param1
	);
	ld.param.b32 	%r70, [retval0];
	} // callseq 245
	ld.u64 	%rd144, [%rd25+16];
	ld.u64 	%rd145, [%rd144+8];
	st.local.u64 	[%rd115], %rd145;
	mov.u64 	%rd146, $str$42;
	cvta.global.u64 	%rd147, %rd146;
	{ // callseq 246, 0
	.param .b64 param0;
	st.param.b64 	[param0], %rd147;
	.param .b64 param1;
	st.param.b64 	[param1], %rd114;
	.param .b32 retval0;
	call.uni (retval0), 
	vprintf, 
	(
	param0, 
	param1
	);
	ld.param.b32 	%r72, [retval0];
	} // callseq 246
	ld.u64 	%rd148, [%rd25+16];
	ld.u64 	%rd149, [%rd148+16];
	st.local.u64 	[%rd115], %rd149;
	mov.u64 	%rd150, $str$43;
	cvta.global.u64 	%rd151, %rd150;
	{ // callseq 247, 0
	.param .b64 param0;
	st.param.b64 	[param0], %rd151;
	.param .b64 param1;
	st.param.b64 	[param1], %rd114;
	.param .b32 retval0;
	call.uni (retval0), 
	vprintf, 
	(
	param0, 
	param1
	);
	ld.param.b32 	%r74, [retval0];
	} // callseq 247
	ld.u64 	%rd152, [%rd25+16];
	ld.u64 	%rd153, [%rd152+24];
	st.local.u64 	[%rd115], %rd153;
	mov.u64 	%rd154, $str$44;
	cvta.global.u64 	%rd155, %rd154;
	{ // callseq 248, 0
	.param .b64 param0;
	st.param.b64 	[param0], %rd155;
	.param .b64 param1;
	st.param.b64 	[param1], %rd114;
	.param .b32 retval0;
	call.uni (retval0), 
	vprintf, 
	(
	param0, 
	param1
	);
	ld.param.b32 	%r76, [retval0];
	} // callseq 248
	ld.u64 	%rd156, [%rd25+16];
	ld.u64 	%rd157, [%rd156+32];
	st.local.u64 	[%rd115], %rd157;
	mov.u64 	%rd158, $str$45;
	cvta.global.u64 	%rd159, %rd158;
	{ // callseq 249, 0
	.param .b64 param0;
	st.param.b64 	[param0], %rd159;
	.param .b64 param1;
	st.param.b64 	[param1], %rd114;
	.param .b32 retval0;
	call.uni (retval0), 
	vprintf, 
	(
	param0, 
	param1
	);
	ld.param.b32 	%r78, [retval0];
	} // callseq 249
	ld.u64 	%rd160, [%rd25+16];
	ld.u64 	%rd161, [%rd160+40];
	st.local.u64 	[%rd115], %rd161;
	mov.u64 	%rd162, $str$46;
	cvta.global.u64 	%rd163, %rd162;
	{ // callseq 250, 0
	.param .b64 param0;
	st.param.b64 	[param0], %rd163;
	.param .b64 param1;
	st.param.b64 	[param1], %rd114;
	.param .b32 retval0;
	call.uni (retval0), 
	vprintf, 
	(
	param0, 
	param1
	);
	ld.param.b32 	%r80, [retval0];
	} // callseq 250
	{ // callseq 251, 0
	.param .b64 param0;
	st.param.b64 	[param0], %rd13;
	.param .b64 param1;
	st.param.b64 	[param1], %rd10;
	call.uni 
	_Z7bn_copyP5bn_stS0_, 
	(
	param0, 
	param1
	);
	} // callseq 251
	{ // callseq 252, 0
	.param .b64 param0;
	st.param.b64 	[param0], %rd10;
	.param .b64 param1;
	st.param.b64 	[param1], %rd28;
	call.uni 
	_Z7bn_copyP5bn_stS0_, 
	(
	param0, 
	param1
	);
	} // callseq 252
	{ // callseq 253, 0
	.param .b64 param0;
	st.param.b64 	[param0], %rd28;
	.param .b64 param1;
	st.param.b64 	[param1], %rd25;
	.param .b64 param2;
	st.param.b64 	[param2], %rd16;
	call.uni 
	_Z12bn_mul_basicP5bn_stS0_S0_, 
	(
	param0, 
	param1, 
	param2
	);
	} // callseq 253
	mov.u64 	%rd164, $str$47;
	cvta.global.u64 	%rd165, %rd164;
	{ // callseq 254, 0
	.param .b64 param0;
	st.param.b64 	[param0], %rd165;
	.param .b64 param1;
	st.param.b64 	[param1], 0;
	.param .b32 retval0;
	call.uni (retval0), 
	vprintf, 
	(
	param0, 
	param1
	);
	ld.param.b32 	%r82, [retval0];
	} // callseq 254
	ld.u64 	%rd166, [%rd28+16];
	ld.u64 	%rd167, [%rd166];
	st.local.u64 	[%rd115], %rd167;
	{ // callseq 255, 0
	.param .b64 param0;
	st.param.b64 	[param0], %rd117;
	.param .b64 param1;
	st.param.b64 	[param1], %rd114;
	.param .b32 retval0;
	call.uni (retval0), 
	vprintf, 
	(
	param0, 
	param1
	);
	ld.param.b32 	%r84, [retval0];
	} // callseq 255
	ld.u64 	%rd168, [%rd28+16];
	ld.u64 	%rd169, [%rd168+8];
	st.local.u64 	[%rd115], %rd169;
	{ // callseq 256, 0
	.param .b64 param0;
	st.param.b64 	[param0], %rd121;
	.param .b64 param1;
	st.param.b64 	[param1], %rd114;
	.param .b32 retval0;
	call.uni (retval0), 
	vprintf, 
	(
	param0, 
	param1
	);
	ld.param.b32 	%r86, [retval0];
	} // callseq 256
	ld.u64 	%rd170, [%rd28+16];
	ld.u64 	%rd171, [%rd170+16];
	st.local.u64 	[%rd115], %rd171;
	{ // callseq 257, 0
	.param .b64 param0;
	st.param.b64 	[param0], %rd125;
	.param .b64 param1;
	st.param.b64 	[param1], %rd114;
	.param .b32 retval0;
	call.uni (retval0), 
	vprintf, 
	(
	param0, 
	param1
	);
	ld.param.b32 	%r88, [retval0];
	} // callseq 257
	ld.u64 	%rd172, [%rd28+16];
	ld.u64 	%rd173, [%rd172+24];
	st.local.u64 	[%rd115], %rd173;
	{ // callseq 258, 0
	.param .b64 param0;
	st.param.b64 	[param0], %rd129;
	.param .b64 param1;
	st.param.b64 	[param1], %rd114;
	.param .b32 retval0;
	call.uni (retval0), 
	vprintf, 
	(
	param0, 
	param1
	);
	ld.param.b32 	%r90, [retval0];
	} // callseq 258
	ld.u64 	%rd174, [%rd28+16];
	ld.u64 	%rd175, [%rd174+32];
	st.local.u64 	[%rd115], %rd175;
	{ // callseq 259, 0
	.param .b64 param0;
	st.param.b64 	[param0], %rd133;
	.param .b64 param1;
	st.param.b64 	[param1], %rd114;
	.param .b32 retval0;
	call.uni (retval0), 
	vprintf, 
	(
	param0, 
	param1
	);
	ld.param.b32 	%r92, [retval0];
	} // callseq 259
	ld.u64 	%rd176, [%rd28+16];
	ld.u64 	%rd177, [%rd176+40];
	st.local.u64 	[%rd115], %rd177;
	{ // callseq 260, 0
	.param .b64 param0;
	st.param.b64 	[param0], %rd137;
	.param .b64 param1;
	st.param.b64 	[param1], %rd114;
	.param .b32 retval0;
	call.uni (retval0), 
	vprintf, 
	(
	param0, 
	param1
	);
	ld.param.b32 	%r94, [retval0];
	} // callseq 260
	{ // callseq 261, 0
	.param .b64 param0;
	st.param.b64 	[param0], %rd28;
	.param .b64 param1;
	st.param.b64 	[param1], %rd19;
	.param .b64 param2;
	st.param.b64 	[param2], %rd28;
	call.uni 
	_Z6bn_subP5bn_stS0_S0_, 
	(
	param0, 
	param1, 
	param2
	);
	} // callseq 261
	{ // callseq 262, 0
	.param .b64 param0;
	st.param.b64 	[param0], %rd19;
	.param .b64 param1;
	st.param.b64 	[param1], %rd16;
	call.uni 
	_Z7bn_copyP5bn_stS0_, 
	(
	param0, 
	param1
	);
	} // callseq 262
	{ // callseq 263, 0
	.param .b64 param0;
	st.param.b64 	[param0], %rd16;
	.param .b64 param1;
	st.param.b64 	[param1], %rd28;
	call.uni 
	_Z7bn_copyP5bn_stS0_, 
	(
	param0, 
	param1
	);
	} // callseq 263
	{ // callseq 264, 0
	.param .b64 param0;
	st.param.b64 	[param0], %rd10;
	.param .b32 retval0;
	call.uni (retval0), 
	_Z10bn_cmp_digP5bn_stm, 
	(
	param0
	);
	ld.param.b32 	%r96, [retval0];
	} // callseq 264
	setp.ne.s32 	%p3, %r96, 0;
	@%p3 bra 	$L__BB63_3;
$L__BB63_4:
	ld.u32 	%r98, [%rd16+8];
	{ // callseq 265, 0
	.param .b32 param0;
	st.param.b32 	[param0], %r98;
	.param .b32 retval0;
	call.uni (retval0), 
	_Z7bn_signP5bn_st, 
	(
	param0
	);
	ld.param.b32 	%r99, [retval0];
	} // callseq 265
	setp.ne.s32 	%p4, %r99, 1;
	@%p4 bra 	$L__BB63_6;
	{ // callseq 266, 0
	.param .b64 param0;
	st.param.b64 	[param0], %rd16;
	.param .b64 param1;
	st.param.b64 	[param1], %rd16;
	.param .b64 param2;
	st.param.b64 	[param2], %rd22;
	call.uni 
	_Z6bn_addP5bn_stS0_S0_, 
	(
	param0, 
	param1, 
	param2
	);
	} // callseq 266
$L__BB63_6:
	ld.param.u64 	%rd207, [_Z12fp_inv_exgcdPmS__param_0];
	{ // callseq 267, 0
	.param .b64 param0;
	st.param.b64 	[param0], %rd207;
	.param .b64 param1;
	st.param.b64 	[param1], %rd16;
	call.uni 
	_Z13fp_prime_convPmP5bn_st, 
	(
	param0, 
	param1
	);
	} // callseq 267
	mov.u64 	%rd178, $str$48;
	cvta.global.u64 	%rd179, %rd178;
	{ // callseq 268, 0
	.param .b64 param0;
	st.param.b64 	[param0], %rd179;
	.param .b64 param1;
	st.param.b64 	[param1], 0;
	.param .b32 retval0;
	call.uni (retval0), 
	vprintf, 
	(
	param0, 
	param1
	);
	ld.param.b32 	%r101, [retval0];
	} // callseq 268
	ld.u64 	%rd180, [%rd207];
	add.u64 	%rd181, %SP, 0;
	add.u64 	%rd182, %SPL, 0;
	st.local.u64 	[%rd182], %rd180;
	mov.u64 	%rd183, $str$49;
	cvta.global.u64 	%rd184, %rd183;
	{ // callseq 269, 0
	.param .b64 param0;
	st.param.b64 	[param0], %rd184;
	.param .b64 param1;
	st.param.b64 	[param1], %rd181;
	.param .b32 retval0;
	call.uni (retval0), 
	vprintf, 
	(
	param0, 
	param1
	);
	ld.param.b32 	%r103, [retval0];
	} // callseq 269
	ld.u64 	%rd185, [%rd207+8];
	st.local.u64 	[%rd182], %rd185;
	mov.u64 	%rd186, $str$50;
	cvta.global.u64 	%rd187, %rd186;
	{ // callseq 270, 0
	.param .b64 param0;
	st.param.b64 	[param0], %rd187;
	.param .b64 param1;
	st.param.b64 	[param1], %rd181;
	.param .b32 retval0;
	call.uni (retval0), 
	vprintf, 
	(
	param0, 
	param1
	);
	ld.param.b32 	%r105, [retval0];
	} // callseq 270
	ld.u64 	%rd188, [%rd207+16];
	st.local.u64 	[%rd182], %rd188;
	mov.u64 	%rd189, $str$51;
	cvta.global.u64 	%rd190, %rd189;
	{ // callseq 271, 0
	.param .b64 param0;
	st.param.b64 	[param0], %rd190;
	.param .b64 param1;
	st.param.b64 	[param1], %rd181;
	.param .b32 retval0;
	call.uni (retval0), 
	vprintf, 
	(
	param0, 
	param1
	);
	ld.param.b32 	%r107, [retval0];
	} // callseq 271
	ld.u64 	%rd191, [%rd207+24];
	st.local.u64 	[%rd182], %rd191;
	mov.u64 	%rd192, $str$52;
	cvta.global.u64 	%rd193, %rd192;
	{ // callseq 272, 0
	.param .b64 param0;
	st.param.b64 	[param0], %rd193;
	.param .b64 param1;
	st.param.b64 	[param1], %rd181;
	.param .b32 retval0;
	call.uni (retval0), 
	vprintf, 
	(
	param0, 
	param1
	);
	ld.param.b32 	%r109, [retval0];
	} // callseq 272
	ld.u64 	%rd194, [%rd207+32];
	st.local.u64 	[%rd182], %rd194;
	mov.u64 	%rd195, $str$53;
	cvta.global.u64 	%rd196, %rd195;
	{ // callseq 273, 0
	.param .b64 param0;
	st.param.b64 	[param0], %rd196;
	.param .b64 param1;
	st.param.b64 	[param1], %rd181;
	.param .b32 retval0;
	call.uni (retval0), 
	vprintf, 
	(
	param0, 
	param1
	);
	ld.param.b32 	%r111, [retval0];
	} // callseq 273
	ld.u64 	%rd197, [%rd207+40];
	st.local.u64 	[%rd182], %rd197;
	mov.u64 	%rd198, $str$54;
	cvta.global.u64 	%rd199, %rd198;
	{ // callseq 274, 0
	.param .b64 param0;
	st.param.b64 	[param0], %rd199;
	.param .b64 param1;
	st.param.b64 	[param1], %rd181;
	.param .b32 retval0;
	call.uni (retval0), 
	vprintf, 
	(
	param0, 
	param1
	);
	ld.param.b32 	%r113, [retval0];
	} // callseq 274
	ld.u64 	%rd200, [%rd16+16];
	{ // callseq 275, 0
	.param .b64 param0;
	st.param.b64 	[param0], %rd200;
	call.uni 
	free, 
	(
	param0
	);
	} // callseq 275
	ld.u64 	%rd201, [%rd19+16];
	{ // callseq 276, 0
	.param .b64 param0;
	st.param.b64 	[param0], %rd201;
	call.uni 
	free, 
	(
	param0
	);
	} // callseq 276
	ld.u64 	%rd202, [%rd10+16];
	{ // callseq 277, 0
	.param .b64 param0;
	st.param.b64 	[param0], %rd202;
	call.uni 
	free, 
	(
	param0
	);
	} // callseq 277
	ld.u64 	%rd203, [%rd13+16];
	{ // callseq 278, 0
	.param .b64 param0;
	st.param.b64 	[param0], %rd203;
	call.uni 
	free, 
	(
	param0
	);
	} // callseq 278
	ld.u64 	%rd204, [%rd22+16];
	{ // callseq 279, 0
	.param .b64 param0;
	st.param.b64 	[param0], %rd204;
	call.uni 
	free, 
	(
	param0
	);
	} // callseq 279
	ld.u64 	%rd205, [%rd25+16];
	{ // callseq 280, 0
	.param .b64 param0;
	st.param.b64 	[param0], %rd205;
	call.uni 
	free, 
	(
	param0
	);
	} // callseq 280
	ld.u64 	%rd206, [%rd28+16];
	{ // callseq 281, 0
	.param .b64 param0;
	st.param.b64 	[param0], %rd206;
	call.uni 
	free, 
	(
	param0
	);
	} // callseq 281
	{ // callseq 282, 0
	.param .b64 param0;
	st.param.b64 	[param0], %rd10;
	call.uni 
	free, 
	(
	param0
	);
	} // callseq 282
	{ // callseq 283, 0
	.param .b64 param0;
	st.param.b64 	[param0], %rd13;
	call.uni 
	free, 
	(
	param0
	);
	} // callseq 283
	{ // callseq 284, 0
	.param .b64 param0;
	st.param.b64 	[param0], %rd16;
	call.uni 
	free, 
	(
	param0
	);
	} // callseq 284
	{ // callseq 285, 0
	.param .b64 param0;
	st.param.b64 	[param0], %rd19;
	call.uni 
	free, 
	(
	param0
	);
	} // callseq 285
	{ // callseq 286, 0
	.param .b64 param0;
	st.param.b64 	[param0], %rd22;
	call.uni 
	free, 
	(
	param0
	);
	} // callseq 286
	{ // callseq 287, 0
	.param .b64 param0;
	st.param.b64 	[param0], %rd25;
	call.uni 
	free, 
	(
	param0
	);
	} // callseq 287
	{ // callseq 288, 0
	.param .b64 param0;
	st.param.b64 	[param0], %rd28;
	call.uni 
	free, 
	(
	param0
	);
	} // callseq 288
$L__BB63_7:
	ret;

}
.func _Z12fp_exp_basicPmS_P5bn_st(
	.param .b64 _Z12fp_exp_basicPmS_P5bn_st_param_0,
	.param .b64 _Z12fp_exp_basicPmS_P5bn_st_param_1,
	.param .b64 _Z12fp_exp_basicPmS_P5bn_st_param_2
)
{
	.reg .pred 	%p<22>;
	.reg .b32 	%r<57>;
	.reg .b64 	%rd<24>;

	ld.param.u64 	%rd2, [_Z12fp_exp_basicPmS_P5bn_st_param_0];
	ld.param.u64 	%rd3, [_Z12fp_exp_basicPmS_P5bn_st_param_1];
	ld.param.u64 	%rd4, [_Z12fp_exp_basicPmS_P5bn_st_param_2];
	{ // callseq 289, 0
	.param .b64 param0;
	st.param.b64 	[param0], 48;
	.param .b64 retval0;
	call.uni (retval0), 
	malloc, 
	(
	param0
	);
	ld.param.b64 	%rd5, [retval0];
	} // callseq 289
	setp.ne.s64 	%p1, %rd5, 0;
	@%p1 bra 	$L__BB64_2;
	mov.u64 	%rd6, $str$55;
	cvta.global.u64 	%rd7, %rd6;
	{ // callseq 290, 0
	.param .b64 param0;
	st.param.b64 	[param0], %rd7;
	.param .b64 param1;
	st.param.b64 	[param1], 0;
	.param .b32 retval0;
	call.uni (retval0), 
	vprintf, 
	(
	param0, 
	param1
	);
	ld.param.b32 	%r14, [retval0];
	} // callseq 290
$L__BB64_2:
	{ // callseq 291, 0
	.param .b64 param0;
	st.param.b64 	[param0], %rd4;
	.param .b32 retval0;
	call.uni (retval0), 
	_Z10bn_is_zeroP5bn_st, 
	(
	param0
	);
	ld.param.b32 	%r16, [retval0];
	} // callseq 291
	setp.eq.s32 	%p2, %r16, 0;
	@%p2 bra 	$L__BB64_4;
	{ // callseq 292, 0
	.param .b64 param0;
	st.param.b64 	[param0], %rd2;
	call.uni 
	_Z10fp_set_digPmm, 
	(
	param0
	);
	} // callseq 292
	bra.uni 	$L__BB64_42;
$L__BB64_4:
	setp.ne.s64 	%p3, %rd5, 0;
	{ // callseq 293, 0
	.param .b64 param0;
	st.param.b64 	[param0], %rd4;
	.param .b32 retval0;
	call.uni (retval0), 
	_Z7bn_bitsP5bn_st, 
	(
	param0
	);
	ld.param.b32 	%r54, [retval0];
	} // callseq 293
	{ // callseq 294, 0
	.param .b64 param0;
	st.param.b64 	[param0], %rd5;
	.param .b64 param1;
	st.param.b64 	[param1], %rd3;
	call.uni 
	_Z7fp_copyPmS_, 
	(
	param0, 
	param1
	);
	} // callseq 294
	@%p3 bra 	$L__BB64_6;
	mov.u64 	%rd8, $str$55;
	cvta.global.u64 	%rd9, %rd8;
	{ // callseq 295, 0
	.param .b64 param0;
	st.param.b64 	[param0], %rd9;
	.param .b64 param1;
	st.param.b64 	[param1], 0;
	.param .b32 retval0;
	call.uni (retval0), 
	vprintf, 
	(
	param0, 
	param1
	);
	ld.param.b32 	%r19, [retval0];
	} // callseq 295
$L__BB64_6:
	setp.lt.s32 	%p4, %r54, 2;
	@%p4 bra 	$L__BB64_34;
	add.s32 	%r2, %r54, -2;
	and.b32  	%r21, %r54, 3;
	setp.eq.s32 	%p5, %r21, 1;
	mov.u32 	%r56, %r2;
	@%p5 bra 	$L__BB64_15;
	add.s32 	%r22, %r54, -1;
	and.b32  	%r23, %r22, 3;
	neg.s32 	%r53, %r23;
	mov.u64 	%rd10, $str$55;
$L__BB64_9:
	.pragma "nounroll";
	setp.ne.s64 	%p6, %rd5, 0;
	{ // callseq 296, 0
	.param .b64 param0;
	st.param.b64 	[param0], %rd5;
	.param .b64 param1;
	st.param.b64 	[param1], %rd5;
	call.uni 
	_Z12fp_sqr_basicPmS_, 
	(
	param0, 
	param1
	);
	} // callseq 296
	@%p6 bra 	$L__BB64_11;
	cvta.global.u64 	%rd11, %rd10;
	{ // callseq 297, 0
	.param .b64 param0;
	st.param.b64 	[param0], %rd11;
	.param .b64 param1;
	st.param.b64 	[param1], 0;
	.param .b32 retval0;
	call.uni (retval0), 
	vprintf, 
	(
	param0, 
	param1
	);
	ld.param.b32 	%r24, [retval0];
	} // callseq 297
$L__BB64_11:
	add.s32 	%r26, %r54, -2;
	{ // callseq 298, 0
	.param .b64 param0;
	st.param.b64 	[param0], %rd4;
	.param .b32 param1;
	st.param.b32 	[param1], %r26;
	.param .b32 retval0;
	call.uni (retval0), 
	_Z10bn_get_bitP5bn_sti, 
	(
	param0, 
	param1
	);
	ld.param.b32 	%r27, [retval0];
	} // callseq 298
	setp.eq.s32 	%p7, %r27, 0;
	@%p7 bra 	$L__BB64_13;
	{ // callseq 299, 0
	.param .b64 param0;
	st.param.b64 	[param0], %rd5;
	.param .b64 param1;
	st.param.b64 	[param1], %rd5;
	.param .b64 param2;
	st.param.b64 	[param2], %rd3;
	call.uni 
	_Z12fp_mul_basicPmS_S_, 
	(
	param0, 
	param1, 
	param2
	);
	} // callseq 299
$L__BB64_13:
	add.s32 	%r54, %r54, -1;
	add.s32 	%r53, %r53, 1;
	setp.ne.s32 	%p8, %r53, 0;
	@%p8 bra 	$L__BB64_9;
	add.s32 	%r56, %r54, -2;
$L__BB64_15:
	setp.lt.u32 	%p9, %r2, 3;
	@%p9 bra 	$L__BB64_34;
	mov.u64 	%rd12, $str$55;
$L__BB64_17:
	setp.ne.s64 	%p10, %rd5, 0;
	{ // callseq 300, 0
	.param .b64 param0;
	st.param.b64 	[param0], %rd5;
	.param .b64 param1;
	st.param.b64 	[param1], %rd5;
	call.uni 
	_Z12fp_sqr_basicPmS_, 
	(
	param0, 
	param1
	);
	} // callseq 300
	@%p10 bra 	$L__BB64_19;
	cvta.global.u64 	%rd13, %rd12;
	{ // callseq 301, 0
	.param .b64 param0;
	st.param.b64 	[param0], %rd13;
	.param .b64 param1;
	st.param.b64 	[param1], 0;
	.param .b32 retval0;
	call.uni (retval0), 
	vprintf, 
	(
	param0, 
	param1
	);
	ld.param.b32 	%r29, [retval0];
	} // callseq 301
$L__BB64_19:
	{ // callseq 302, 0
	.param .b64 param0;
	st.param.b64 	[param0], %rd4;
	.param .b32 param1;
	st.param.b32 	[param1], %r56;
	.param .b32 retval0;
	call.uni (retval0), 
	_Z10bn_get_bitP5bn_sti, 
	(
	param0, 
	param1
	);
	ld.param.b32 	%r31, [retval0];
	} // callseq 302
	setp.eq.s32 	%p11, %r31, 0;
	@%p11 bra 	$L__BB64_21;
	{ // callseq 303, 0
	.param .b64 param0;
	st.param.b64 	[param0], %rd5;
	.param .b64 param1;
	st.param.b64 	[param1], %rd5;
	.param .b64 param2;
	st.param.b64 	[param2], %rd3;
	call.uni 
	_Z12fp_mul_basicPmS_S_, 
	(
	param0, 
	param1, 
	param2
	);
	} // callseq 303
$L__BB64_21:
	setp.ne.s64 	%p12, %rd5, 0;
	{ // callseq 304, 0
	.param .b64 param0;
	st.param.b64 	[param0], %rd5;
	.param .b64 param1;
	st.param.b64 	[param1], %rd5;
	call.uni 
	_Z12fp_sqr_basicPmS_, 
	(
	param0, 
	param1
	);
	} // callseq 304
	@%p12 bra 	$L__BB64_23;
	cvta.global.u64 	%rd15, %rd12;
	{ // callseq 305, 0
	.param .b64 param0;
	st.param.b64 	[param0], %rd15;
	.param .b64 param1;
	st.param.b64 	[param1], 0;
	.param .b32 retval0;
	call.uni (retval0), 
	vprintf, 
	(
	param0, 
	param1
	);
	ld.param.b32 	%r33, [retval0];
	} // callseq 305
$L__BB64_23:
	add.s32 	%r11, %r56, -1;
	{ // callseq 306, 0
	.param .b64 param0;
	st.param.b64 	[param0], %rd4;
	.param .b32 param1;
	st.param.b32 	[param1], %r11;
	.param .b32 retval0;
	call.uni (retval0), 
	_Z10bn_get_bitP5bn_sti, 
	(
	param0, 
	param1
	);
	ld.param.b32 	%r35, [retval0];
	} // callseq 306
	setp.eq.s32 	%p13, %r35, 0;
	@%p13 bra 	$L__BB64_25;
	{ // callseq 307, 0
	.param .b64 param0;
	st.param.b64 	[param0], %rd5;
	.param .b64 param1;
	st.param.b64 	[param1], %rd5;
	.param .b64 param2;
	st.param.b64 	[param2], %rd3;
	call.uni 
	_Z12fp_mul_basicPmS_S_, 
	(
	param0, 
	param1, 
	param2
	);
	} // callseq 307
$L__BB64_25:
	setp.ne.s64 	%p14, %rd5, 0;
	{ // callseq 308, 0
	.param .b64 param0;
	st.param.b64 	[param0], %rd5;
	.param .b64 param1;
	st.param.b64 	[param1], %rd5;
	call.uni 
	_Z12fp_sqr_basicPmS_, 
	(
	param0, 
	param1
	);
	} // callseq 308
	@%p14 bra 	$L__BB64_27;
	cvta.global.u64 	%rd17, %rd12;
	{ // callseq 309, 0
	.param .b64 param0;
	st.param.b64 	[param0], %rd17;
	.param .b64 param1;
	st.param.b64 	[param1], 0;
	.param .b32 retval0;
	call.uni (retval0), 
	vprintf, 
	(
	param0, 
	param1
	);
	ld.param.b32 	%r37, [retval0];
	} // callseq 309
$L__BB64_27:
	add.s32 	%r12, %r11, -1;
	{ // callseq 310, 0
	.param .b64 param0;
	st.param.b64 	[param0], %rd4;
	.param .b32 param1;
	st.param.b32 	[param1], %r12;
	.param .b32 retval0;
	call.uni (retval0), 
	_Z10bn_get_bitP5bn_sti, 
	(
	param0, 
	param1
	);
	ld.param.b32 	%r39, [retval0];
	} // callseq 310
	setp.eq.s32 	%p15, %r39, 0;
	@%p15 bra 	$L__BB64_29;
	{ // callseq 311, 0
	.param .b64 param0;
	st.param.b64 	[param0], %rd5;
	.param .b64 param1;
	st.param.b64 	[param1], %rd5;
	.param .b64 param2;
	st.param.b64 	[param2], %rd3;
	call.uni 
	_Z12fp_mul_basicPmS_S_, 
	(
	param0, 
	param1, 
	param2
	);
	} // callseq 311
$L__BB64_29:
	setp.ne.s64 	%p16, %rd5, 0;
	{ // callseq 312, 0
	.param .b64 param0;
	st.param.b64 	[param0], %rd5;
	.param .b64 param1;
	st.param.b64 	[param1], %rd5;
	call.uni 
	_Z12fp_sqr_basicPmS_, 
	(
	param0, 
	param1
	);
	} // callseq 312
	@%p16 bra 	$L__BB64_31;
	cvta.global.u64 	%rd19, %rd12;
	{ // callseq 313, 0
	.param .b64 param0;
	st.param.b64 	[param0], %rd19;
	.param .b64 param1;
	st.param.b64 	[param1], 0;
	.param .b32 retval0;
	call.uni (retval0), 
	vprintf, 
	(
	param0, 
	param1
	);
	ld.param.b32 	%r41, [retval0];
	} // callseq 313
$L__BB64_31:
	add.s32 	%r43, %r12, -1;
	{ // callseq 314, 0
	.param .b64 param0;
	st.param.b64 	[param0], %rd4;
	.param .b32 param1;
	st.param.b32 	[param1], %r43;
	.param .b32 retval0;
	call.uni (retval0), 
	_Z10bn_get_bitP5bn_sti, 
	(
	param0, 
	param1
	);
	ld.param.b32 	%r44, [retval0];
	} // callseq 314
	setp.eq.s32 	%p17, %r44, 0;
	@%p17 bra 	$L__BB64_33;
	{ // callseq 315, 0
	.param .b64 param0;
	st.param.b64 	[param0], %rd5;
	.param .b64 param1;
	st.param.b64 	[param1], %rd5;
	.param .b64 param2;
	st.param.b64 	[param2], %rd3;
	call.uni 
	_Z12fp_mul_basicPmS_S_, 
	(
	param0, 
	param1, 
	param2
	);
	} // callseq 315
$L__BB64_33:
	setp.gt.s32 	%p18, %r56, 3;
	add.s32 	%r56, %r56, -4;
	@%p18 bra 	$L__BB64_17;
$L__BB64_34:
	setp.ne.s64 	%p19, %rd5, 0;
	@%p19 bra 	$L__BB64_36;
	mov.u64 	%rd20, $str$55;
	cvta.global.u64 	%rd21, %rd20;
	{ // callseq 316, 0
	.param .b64 param0;
	st.param.b64 	[param0], %rd21;
	.param .b64 param1;
	st.param.b64 	[param1], 0;
	.param .b32 retval0;
	call.uni (retval0), 
	vprintf, 
	(
	param0, 
	param1
	);
	ld.param.b32 	%r46, [retval0];
	} // callseq 316
$L__BB64_36:
	ld.u32 	%r48, [%rd4+8];
	{ // callseq 317, 0
	.param .b32 param0;
	st.param.b32 	[param0], %r48;
	.param .b32 retval0;
	call.uni (retval0), 
	_Z7bn_signP5bn_st, 
	(
	param0
	);
	ld.param.b32 	%r49, [retval0];
	} // callseq 317
	setp.ne.s32 	%p20, %r49, 1;
	@%p20 bra 	$L__BB64_38;
	{ // callseq 320, 0
	.param .b64 param0;
	st.param.b64 	[param0], %rd2;
	.param .b64 param1;
	st.param.b64 	[param1], %rd5;
	call.uni 
	_Z12fp_inv_exgcdPmS_, 
	(
	param0, 
	param1
	);
	} // callseq 320
	bra.uni 	$L__BB64_41;
$L__BB64_38:
	setp.ne.s64 	%p21, %rd5, 0;
	@%p21 bra 	$L__BB64_40;
	mov.u64 	%rd22, $str$55;
	cvta.global.u64 	%rd23, %rd22;
	{ // callseq 318, 0
	.param .b64 param0;
	st.param.b64 	[param0], %rd23;
	.param .b64 param1;
	st.param.b64 	[param1], 0;
	.param .b32 retval0;
	call.uni (retval0), 
	vprintf, 
	(
	param0, 
	param1
	);
	ld.param.b32 	%r51, [retval0];
	} // callseq 318
$L__BB64_40:
	{ // callseq 319, 0
	.param .b64 param0;
	st.param.b64 	[param0], %rd2;
	.param .b64 param1;
	st.param.b64 	[param1], %rd5;
	call.uni 
	_Z7fp_copyPmS_, 
	(
	param0, 
	param1
	);
	} // callseq 319
$L__BB64_41:
	{ // callseq 321, 0
	.param .b64 param0;
	st.param.b64 	[param0], %rd5;
	call.uni 
	free, 
	(
	param0
	);
	} // callseq 321
$L__BB64_42:
	ret;

}
.func _Z12fp_inv_basicPmS_(
	.param .b64 _Z12fp_inv_basicPmS__param_0,
	.param .b64 _Z12fp_inv_basicPmS__param_1
)
{
	.reg .pred 	%p<2>;
	.reg .b32 	%r<9>;
	.reg .b64 	%rd<11>;

	ld.param.u64 	%rd3, [_Z12fp_inv_basicPmS__param_0];
	ld.param.u64 	%rd4, [_Z12fp_inv_basicPmS__param_1];
	{ // callseq 322, 0
	.param .b64 param0;
	st.param.b64 	[param0], 24;
	.param .b64 retval0;
	call.uni (retval0), 
	malloc, 
	(
	param0
	);
	ld.param.b64 	%rd5, [retval0];
	} // callseq 322
	{ // callseq 323, 0
	.param .b64 param0;
	st.param.b64 	[param0], 64;
	.param .b64 retval0;
	call.uni (retval0), 
	malloc, 
	(
	param0
	);
	ld.param.b64 	%rd6, [retval0];
	} // callseq 323
	st.u64 	[%rd5+16], %rd6;
	mov.b32 	%r1, 8;
	st.u32 	[%rd5], %r1;
	mov.b32 	%r2, 0;
	st.u32 	[%rd5+8], %r2;
	{ // callseq 324, 0
	.param .b64 param0;
	st.param.b64 	[param0], %rd4;
	.param .b32 retval0;
	call.uni (retval0), 
	_Z10fp_is_zeroPm, 
	(
	param0
	);
	ld.param.b32 	%r3, [retval0];
	} // callseq 324
	setp.eq.s32 	%p1, %r3, 0;
	@%p1 bra 	$L__BB65_2;
	mov.u64 	%rd7, $str$56;
	cvta.global.u64 	%rd8, %rd7;
	{ // callseq 325, 0
	.param .b64 param0;
	st.param.b64 	[param0], %rd8;
	.param .b64 param1;
	st.param.b64 	[param1], 0;
	.param .b32 retval0;
	call.uni (retval0), 
	vprintf, 
	(
	param0, 
	param1
	);
	ld.param.b32 	%r5, [retval0];
	} // callseq 325
	bra.uni 	$L__BB65_3;
$L__BB65_2:
	mov.b32 	%r7, 6;
	st.u32 	[%rd5+4], %r7;
	mov.u32 	%r8, shared_prime;
	cvt.u64.u32 	%rd9, %r8;
	cvta.shared.u64 	%rd10, %rd9;
	{ // callseq 326, 0
	.param .b64 param0;
	st.param.b64 	[param0], %rd6;
	.param .b64 param1;
	st.param.b64 	[param1], %rd10;
	.param .b32 param2;
	st.param.b32 	[param2], 6;
	call.uni 
	_Z7dv_copyPmPKmi, 
	(
	param0, 
	param1, 
	param2
	);
	} // callseq 326
	{ // callseq 327, 0
	.param .b64 param0;
	st.param.b64 	[param0], %rd5;
	.param .b64 param1;
	st.param.b64 	[param1], %rd5;
	.param .b64 param2;
	st.param.b64 	[param2], 2;
	call.uni 
	_Z10bn_sub_digP5bn_stS0_m, 
	(
	param0, 
	param1, 
	param2
	);
	} // callseq 327
	{ // callseq 328, 0
	.param .b64 param0;
	st.param.b64 	[param0], %rd3;
	.param .b64 param1;
	st.param.b64 	[param1], %rd4;
	.param .b64 param2;
	st.param.b64 	[param2], %rd5;
	call.uni 
	_Z12fp_exp_basicPmS_P5bn_st, 
	(
	param0, 
	param1, 
	param2
	);
	} // callseq 328
	{ // callseq 329, 0
	.param .b64 param0;
	st.param.b64 	[param0], %rd5;
	call.uni 
	free, 
	(
	param0
	);
	} // callseq 329
$L__BB65_3:
	ret;

}
.func _Z11fp_addm_lowPmPKmS1_(
	.param .b64 _Z11fp_addm_lowPmPKmS1__param_0,
	.param .b64 _Z11fp_addm_lowPmPKmS1__param_1,
	.param .b64 _Z11fp_addm_lowPmPKmS1__param_2
)
{
	.reg .pred 	%p<18>;
	.reg .b32 	%r<5>;
	.reg .b64 	%rd<36>;

	ld.param.u64 	%rd1, [_Z11fp_addm_lowPmPKmS1__param_0];
	ld.param.u64 	%rd2, [_Z11fp_addm_lowPmPKmS1__param_1];
	ld.param.u64 	%rd3, [_Z11fp_addm_lowPmPKmS1__param_2];
	ld.u64 	%rd4, [%rd2];
	ld.u64 	%rd5, [%rd3];
	add.s64 	%rd6, %rd5, %rd4;
	setp.lt.u64 	%p1, %rd6, %rd5;
	selp.u64 	%rd7, 1, 0, %p1;
	st.u64 	[%rd1], %rd6;
	ld.u64 	%rd8, [%rd2+8];
	ld.u64 	%rd9, [%rd3+8];
	add.s64 	%rd10, %rd9, %rd8;
	setp.lt.u64 	%p2, %rd10, %rd9;
	add.s64 	%rd11, %rd10, %rd7;
	setp.lt.u64 	%p3, %rd11, %rd10;
	or.pred  	%p4, %p2, %p3;
	selp.u64 	%rd12, 1, 0, %p4;
	st.u64 	[%rd1+8], %rd11;
	ld.u64 	%rd13, [%rd2+16];
	ld.u64 	%rd14, [%rd3+16];
	add.s64 	%rd15, %rd14, %rd13;
	setp.lt.u64 	%p5, %rd15, %rd14;
	add.s64 	%rd16, %rd15, %rd12;
	setp.lt.u64 	%p6, %rd16, %rd15;
	or.pred  	%p7, %p5, %p6;
	selp.u64 	%rd17, 1, 0, %p7;
	st.u64 	[%rd1+16], %rd16;
	ld.u64 	%rd18, [%rd2+24];
	ld.u64 	%rd19, [%rd3+24];
	add.s64 	%rd20, %rd19, %rd18;
	setp.lt.u64 	%p8, %rd20, %rd19;
	add.s64 	%rd21, %rd20, %rd17;
	setp.lt.u64 	%p9, %rd21, %rd20;
	or.pred  	%p10, %p8, %p9;
	selp.u64 	%rd22, 1, 0, %p10;
	st.u64 	[%rd1+24], %rd21;
	ld.u64 	%rd23, [%rd2+32];
	ld.u64 	%rd24, [%rd3+32];
	add.s64 	%rd25, %rd24, %rd23;
	setp.lt.u64 	%p11, %rd25, %rd24;
	add.s64 	%rd26, %rd25, %rd22;
	setp.lt.u64 	%p12, %rd26, %rd25;
	or.pred  	%p13, %p11, %p12;
	selp.u64 	%rd27, 1, 0, %p13;
	st.u64 	[%rd1+32], %rd26;
	ld.u64 	%rd28, [%rd2+40];
	ld.u64 	%rd29, [%rd3+40];
	add.s64 	%rd30, %rd29, %rd28;
	setp.lt.u64 	%p14, %rd30, %rd29;
	add.s64 	%rd31, %rd30, %rd27;
	setp.lt.u64 	%p15, %rd31, %rd30;
	or.pred  	%p16, %p14, %p15;
	st.u64 	[%rd1+40], %rd31;
	@%p16 bra 	$L__BB66_2;
	mov.u32 	%r1, shared_prime;
	cvt.u64.u32 	%rd32, %r1;
	cvta.shared.u64 	%rd33, %rd32;
	{ // callseq 330, 0
	.param .b64 param0;
	st.param.b64 	[param0], %rd1;
	.param .b64 param1;
	st.param.b64 	[param1], %rd33;
	.param .b32 param2;
	st.param.b32 	[param2], 6;
	.param .b32 retval0;
	call.uni (retval0), 
	_Z6dv_cmpPKmS0_i, 
	(
	param0, 
	param1, 
	param2
	);
	ld.param.b32 	%r2, [retval0];
	} // callseq 330
	setp.eq.s32 	%p17, %r2, -1;
	@%p17 bra 	$L__BB66_3;
$L__BB66_2:
	mov.u32 	%r4, shared_prime;
	cvt.u64.u32 	%rd34, %r4;
	cvta.shared.u64 	%rd35, %rd34;
	{ // callseq 331, 0
	.param .b64 param0;
	st.param.b64 	[param0], %rd1;
	.param .b64 param1;
	st.param.b64 	[param1], %rd1;
	.param .b64 param2;
	st.param.b64 	[param2], %rd35;
	call.uni 
	_Z11fp_subn_lowPmPKmS1_, 
	(
	param0, 
	param1, 
	param2
	);
	} // callseq 331
$L__BB66_3:
	ret;

}
.func _Z6fp_addPmS_S_(
	.param .b64 _Z6fp_addPmS_S__param_0,
	.param .b64 _Z6fp_addPmS_S__param_1,
	.param .b64 _Z6fp_addPmS_S__param_2
)
{
	.reg .b64 	%rd<4>;

	ld.param.u64 	%rd1, [_Z6fp_addPmS_S__param_0];
	ld.param.u64 	%rd2, [_Z6fp_addPmS_S__param_1];
	ld.param.u64 	%rd3, [_Z6fp_addPmS_S__param_2];
	{ // callseq 332, 0
	.param .b64 param0;
	st.param.b64 	[param0], %rd1;
	.param .b64 param1;
	st.param.b64 	[param1], %rd2;
	.param .b64 param2;
	st.param.b64 	[param2], %rd3;
	call.uni 
	_Z11fp_addm_lowPmPKmS1_, 
	(
	param0, 
	param1, 
	param2
	);
	} // callseq 332
	ret;

}
.func _Z11fp_dblm_lowPmPKm(
	.param .b64 _Z11fp_dblm_lowPmPKm_param_0,
	.param .b64 _Z11fp_dblm_lowPmPKm_param_1
)
{
	.reg .pred 	%p<3>;
	.reg .b32 	%r<27>;
	.reg .b64 	%rd<19>;

	ld.param.u64 	%rd1, [_Z11fp_dblm_lowPmPKm_param_0];
	ld.param.u64 	%rd2, [_Z11fp_dblm_lowPmPKm_param_1];
	ld.u64 	%rd3, [%rd2];
	shl.b64 	%rd4, %rd3, 1;
	st.u64 	[%rd1], %rd4;
	ld.u64 	%rd5, [%rd2+8];
	mov.b64 	{%r1, %r2}, %rd3;
	mov.b64 	{%r3, %r4}, %rd5;
	shf.l.wrap.b32 	%r5, %r2, %r3, 1;
	shf.l.wrap.b32 	%r6, %r3, %r4, 1;
	mov.b64 	%rd6, {%r5, %r6};
	st.u64 	[%rd1+8], %rd6;
	ld.u64 	%rd7, [%rd2+16];
	mov.b64 	{%r7, %r8}, %rd7;
	shf.l.wrap.b32 	%r9, %r4, %r7, 1;
	shf.l.wrap.b32 	%r10, %r7, %r8, 1;
	mov.b64 	%rd8, {%r9, %r10};
	st.u64 	[%rd1+16], %rd8;
	ld.u64 	%rd9, [%rd2+24];
	mov.b64 	{%r11, %r12}, %rd9;
	shf.l.wrap.b32 	%r13, %r8, %r11, 1;
	shf.l.wrap.b32 	%r14, %r11, %r12, 1;
	mov.b64 	%rd10, {%r13, %r14};
	st.u64 	[%rd1+24], %rd10;
	ld.u64 	%rd11, [%rd2+32];
	mov.b64 	{%r15, %r16}, %rd11;
	shf.l.wrap.b32 	%r17, %r12, %r15, 1;
	shf.l.wrap.b32 	%r18, %r15, %r16, 1;
	mov.b64 	%rd12, {%r17, %r18};
	st.u64 	[%rd1+32], %rd12;
	ld.u64 	%rd13, [%rd2+40];
	mov.b64 	{%r19, %r20}, %rd13;
	shf.l.wrap.b32 	%r21, %r16, %r19, 1;
	shf.l.wrap.b32 	%r22, %r19, %r20, 1;
	mov.b64 	%rd14, {%r21, %r22};
	st.u64 	[%rd1+40], %rd14;
	setp.lt.s64 	%p1, %rd13, 0;
	@%p1 bra 	$L__BB68_2;
	mov.u32 	%r23, shared_prime;
	cvt.u64.u32 	%rd15, %r23;
	cvta.shared.u64 	%rd16, %rd15;
	{ // callseq 333, 0
	.param .b64 param0;
	st.param.b64 	[param0], %rd1;
	.param .b64 param1;
	st.param.b64 	[param1], %rd16;
	.param .b32 param2;
	st.param.b32 	[param2], 6;
	.param .b32 retval0;
	call.uni (retval0), 
	_Z6dv_cmpPKmS0_i, 
	(
	param0, 
	param1, 
	param2
	);
	ld.param.b32 	%r24, [retval0];
	} // callseq 333
	setp.eq.s32 	%p2, %r24, -1;
	@%p2 bra 	$L__BB68_3;
$L__BB68_2:
	mov.u32 	%r26, shared_prime;
	cvt.u64.u32 	%rd17, %r26;
	cvta.shared.u64 	%rd18, %rd17;
	{ // callseq 334, 0
	.param .b64 param0;
	st.param.b64 	[param0], %rd1;
	.param .b64 param1;
	st.param.b64 	[param1], %rd1;
	.param .b64 param2;
	st.param.b64 	[param2], %rd18;
	call.uni 
	_Z11fp_subn_lowPmPKmS1_, 
	(
	param0, 
	param1, 
	param2
	);
	} // callseq 334
$L__BB68_3:
	ret;

}
.func _Z6fp_dblPmS_(
	.param .b64 _Z6fp_dblPmS__param_0,
	.param .b64 _Z6fp_dblPmS__param_1
)
{
	.reg .b64 	%rd<3>;

	ld.param.u64 	%rd1, [_Z6fp_dblPmS__param_0];
	ld.param.u64 	%rd2, [_Z6fp_dblPmS__param_1];
	{ // callseq 335, 0
	.param .b64 param0;
	st.param.b64 	[param0], %rd1;
	.param .b64 param1;
	st.param.b64 	[param1], %rd2;
	call.uni 
	_Z11fp_dblm_lowPmPKm, 
	(
	param0, 
	param1
	);
	} // callseq 335
	ret;

}
.func _Z13fp2_sqr_basicPPmS0_(
	.param .b64 _Z13fp2_sqr_basicPPmS0__param_0,
	.param .b64 _Z13fp2_sqr_basicPPmS0__param_1
)
{
	.reg .b64 	%rd<17>;

	ld.param.u64 	%rd1, [_Z13fp2_sqr_basicPPmS0__param_0];
	ld.param.u64 	%rd2, [_Z13fp2_sqr_basicPPmS0__param_1];
	{ // callseq 336, 0
	.param .b64 param0;
	st.param.b64 	[param0], 64;
	.param .b64 retval0;
	call.uni (retval0), 
	malloc, 
	(
	param0
	);
	ld.param.b64 	%rd3, [retval0];
	} // callseq 336
	{ // callseq 337, 0
	.param .b64 param0;
	st.param.b64 	[param0], 64;
	.param .b64 retval0;
	call.uni (retval0), 
	malloc, 
	(
	param0
	);
	ld.param.b64 	%rd5, [retval0];
	} // callseq 337
	{ // callseq 338, 0
	.param .b64 param0;
	st.param.b64 	[param0], 64;
	.param .b64 retval0;
	call.uni (retval0), 
	malloc, 
	(
	param0
	);
	ld.param.b64 	%rd7, [retval0];
	} // callseq 338
	ld.u64 	%rd9, [%rd2];
	ld.u64 	%rd10, [%rd2+8];
	{ // callseq 339, 0
	.param .b64 param0;
	st.param.b64 	[param0], %rd3;
	.param .b64 param1;
	st.param.b64 	[param1], %rd9;
	.param .b64 param2;
	st.param.b64 	[param2], %rd10;
	call.uni 
	_Z6fp_addPmS_S_, 
	(
	param0, 
	param1, 
	param2
	);
	} // callseq 339
	ld.u64 	%rd11, [%rd2];
	ld.u64 	%rd12, [%rd2+8];
	{ // callseq 340, 0
	.param .b64 param0;
	st.param.b64 	[param0], %rd5;
	.param .b64 param1;
	st.param.b64 	[param1], %rd11;
	.param .b64 param2;
	st.param.b64 	[param2], %rd12;
	call.uni 
	_Z6fp_subPmS_S_, 
	(
	param0, 
	param1, 
	param2
	);
	} // callseq 340
	ld.u64 	%rd13, [%rd2];
	{ // callseq 341, 0
	.param .b64 param0;
	st.param.b64 	[param0], %rd7;
	.param .b64 param1;
	st.param.b64 	[param1], %rd13;
	call.uni 
	_Z6fp_dblPmS_, 
	(
	param0, 
	param1
	);
	} // callseq 341
	ld.u64 	%rd14, [%rd1+8];
	ld.u64 	%rd15, [%rd2+8];
	{ // callseq 342, 0
	.param .b64 param0;
	st.param.b64 	[param0], %rd14;
	.param .b64 param1;
	st.param.b64 	[param1], %rd7;
	.param .b64 param2;
	st.param.b64 	[param2], %rd15;
	call.uni 
	_Z6fp_mulPmS_S_, 
	(
	param0, 
	param1, 
	param2
	);
	} // callseq 342
	ld.u64 	%rd16, [%rd1];
	{ // callseq 343, 0
	.param .b64 param0;
	st.param.b64 	[param0], %rd16;
	.param .b64 param1;
	st.param.b64 	[param1], %rd3;
	.param .b64 param2;
	st.param.b64 	[param2], %rd5;
	call.uni 
	_Z6fp_mulPmS_S_, 
	(
	param0, 
	param1, 
	param2
	);
	} // callseq 343
	{ // callseq 344, 0
	.param .b64 param0;
	st.param.b64 	[param0], %rd3;
	call.uni 
	free, 
	(
	param0
	);
	} // callseq 344
	{ // callseq 345, 0
	.param .b64 param0;
	st.param.b64 	[param0], %rd5;
	call.uni 
	free, 
	(
	param0
	);
	} // callseq 345
	{ // callseq 346, 0
	.param .b64 param0;
	st.param.b64 	[param0], %rd7;
	call.uni 
	free, 
	(
	param0
	);
	} // callseq 346
	ret;

}
.func  (.param .b64 func_retval0) _Z11fp_addd_lowPmPKmS1_(
	.param .b64 _Z11fp_addd_lowPmPKmS1__param_0,
	.param .b64 _Z11fp_addd_lowPmPKmS1__param_1,
	.param .b64 _Z11fp_addd_lowPmPKmS1__param_2
)
{
	.reg .pred 	%p<35>;
	.reg .b64 	%rd<63>;

	ld.param.u64 	%rd1, [_Z11fp_addd_lowPmPKmS1__param_0];
	ld.param.u64 	%rd2, [_Z11fp_addd_lowPmPKmS1__param_1];
	ld.param.u64 	%rd3, [_Z11fp_addd_lowPmPKmS1__param_2];
	ld.u64 	%rd4, [%rd2];
	ld.u64 	%rd5, [%rd3];
	add.s64 	%rd6, %rd5, %rd4;
	setp.lt.u64 	%p1, %rd6, %rd5;
	selp.u64 	%rd7, 1, 0, %p1;
	st.u64 	[%rd1], %rd6;
	ld.u64 	%rd8, [%rd2+8];
	ld.u64 	%rd9, [%rd3+8];
	add.s64 	%rd10, %rd9, %rd8;
	setp.lt.u64 	%p2, %rd10, %rd9;
	add.s64 	%rd11, %rd10, %rd7;
	setp.lt.u64 	%p3, %rd11, %rd10;
	or.pred  	%p4, %p2, %p3;
	selp.u64 	%rd12, 1, 0, %p4;
	st.u64 	[%rd1+8], %rd11;
	ld.u64 	%rd13, [%rd2+16];
	ld.u64 	%rd14, [%rd3+16];
	add.s64 	%rd15, %rd14, %rd13;
	setp.lt.u64 	%p5, %rd15, %rd14;
	add.s64 	%rd16, %rd15, %rd12;
	setp.lt.u64 	%p6, %rd16, %rd15;
	or.pred  	%p7, %p5, %p6;
	selp.u64 	%rd17, 1, 0, %p7;
	st.u64 	[%rd1+16], %rd16;
	ld.u64 	%rd18, [%rd2+24];
	ld.u64 	%rd19, [%rd3+24];
	add.s64 	%rd20, %rd19, %rd18;
	setp.lt.u64 	%p8, %rd20, %rd19;
	add.s64 	%rd21, %rd20, %rd17;
	setp.lt.u64 	%p9, %rd21, %rd20;
	or.pred  	%p10, %p8, %p9;
	selp.u64 	%rd22, 1, 0, %p10;
	st.u64 	[%rd1+24], %rd21;
	ld.u64 	%rd23, [%rd2+32];
	ld.u64 	%rd24, [%rd3+32];
	add.s64 	%rd25, %rd24, %rd23;
	setp.lt.u64 	%p11, %rd25, %rd24;
	add.s64 	%rd26, %rd25, %rd22;
	setp.lt.u64 	%p12, %rd26, %rd25;
	or.pred  	%p13, %p11, %p12;
	selp.u64 	%rd27, 1, 0, %p13;
	st.u64 	[%rd1+32], %rd26;
	ld.u64 	%rd28, [%rd2+40];
	ld.u64 	%rd29, [%rd3+40];
	add.s64 	%rd30, %rd29, %rd28;
	setp.lt.u64 	%p14, %rd30, %rd29;
	add.s64 	%rd31, %rd30, %rd27;
	setp.lt.u64 	%p15, %rd31, %rd30;
	or.pred  	%p16, %p14, %p15;
	selp.u64 	%rd32, 1, 0, %p16;
	st.u64 	[%rd1+40], %rd31;
	ld.u64 	%rd33, [%rd2+48];
	ld.u64 	%rd34, [%rd3+48];
	add.s64 	%rd35, %rd34, %rd33;
	setp.lt.u64 	%p17, %rd35, %rd34;
	add.s64 	%rd36, %rd35, %rd32;
	setp.lt.u64 	%p18, %rd36, %rd35;
	or.pred  	%p19, %p17, %p18;
	selp.u64 	%rd37, 1, 0, %p19;
	st.u64 	[%rd1+48], %rd36;
	ld.u64 	%rd38, [%rd2+56];
	ld.u64 	%rd39, [%rd3+56];
	add.s64 	%rd40, %rd39, %rd38;
	setp.lt.u64 	%p20, %rd40, %rd39;
	add.s64 	%rd41, %rd40, %rd37;
	setp.lt.u64 	%p21, %rd41, %rd40;
	or.pred  	%p22, %p20, %p21;
	selp.u64 	%rd42, 1, 0, %p22;
	st.u64 	[%rd1+56], %rd41;
	ld.u64 	%rd43, [%rd2+64];
	ld.u64 	%rd44, [%rd3+64];
	add.s64 	%rd45, %rd44, %rd43;
	setp.lt.u64 	%p23, %rd45, %rd44;
	add.s64 	%rd46, %rd45, %rd42;
	setp.lt.u64 	%p24, %rd46, %rd45;
	or.pred  	%p25, %p23, %p24;
	selp.u64 	%rd47, 1, 0, %p25;
	st.u64 	[%rd1+64], %rd46;
	ld.u64 	%rd48, [%rd2+72];
	ld.u64 	%rd49, [%rd3+72];
	add.s64 	%rd50, %rd49, %rd48;
	setp.lt.u64 	%p26, %rd50, %rd49;
	add.s64 	%rd51, %rd50, %rd47;
	setp.lt.u64 	%p27, %rd51, %rd50;
	or.pred  	%p28, %p26, %p27;
	selp.u64 	%rd52, 1, 0, %p28;
	st.u64 	[%rd1+72], %rd51;
	ld.u64 	%rd53, [%rd2+80];
	ld.u64 	%rd54, [%rd3+80];
	add.s64 	%rd55, %rd54, %rd53;
	setp.lt.u64 	%p29, %rd55, %rd54;
	add.s64 	%rd56, %rd55, %rd52;
	setp.lt.u64 	%p30, %rd56, %rd55;
	or.pred  	%p31, %p29, %p30;
	selp.u64 	%rd57, 1, 0, %p31;
	st.u64 	[%rd1+80], %rd56;
	ld.u64 	%rd58, [%rd2+88];
	ld.u64 	%rd59, [%rd3+88];
	add.s64 	%rd60, %rd59, %rd58;
	setp.lt.u64 	%p32, %rd60, %rd59;
	add.s64 	%rd61, %rd60, %rd57;
	setp.lt.u64 	%p33, %rd61, %rd60;
	or.pred  	%p34, %p32, %p33;
	selp.u64 	%rd62, 1, 0, %p34;
	st.u64 	[%rd1+88], %rd61;
	st.param.b64 	[func_retval0], %rd62;
	ret;

}
.func _Z11fp_addc_lowPmPKmS1_(
	.param .b64 _Z11fp_addc_lowPmPKmS1__param_0,
	.param .b64 _Z11fp_addc_lowPmPKmS1__param_1,
	.param .b64 _Z11fp_addc_lowPmPKmS1__param_2
)
{
	.reg .pred 	%p<3>;
	.reg .b32 	%r<5>;
	.reg .b64 	%rd<12>;

	ld.param.u64 	%rd1, [_Z11fp_addc_lowPmPKmS1__param_0];
	ld.param.u64 	%rd2, [_Z11fp_addc_lowPmPKmS1__param_1];
	ld.param.u64 	%rd3, [_Z11fp_addc_lowPmPKmS1__param_2];
	{ // callseq 347, 0
	.param .b64 param0;
	st.param.b64 	[param0], %rd1;
	.param .b64 param1;
	st.param.b64 	[param1], %rd2;
	.param .b64 param2;
	st.param.b64 	[param2], %rd3;
	.param .b64 retval0;
	call.uni (retval0), 
	_Z11fp_addd_lowPmPKmS1_, 
	(
	param0, 
	param1, 
	param2
	);
	ld.param.b64 	%rd4, [retval0];
	} // callseq 347
	setp.ne.s64 	%p1, %rd4, 0;
	@%p1 bra 	$L__BB72_2;
	add.s64 	%rd6, %rd1, 48;
	mov.u32 	%r1, shared_prime;
	cvt.u64.u32 	%rd7, %r1;
	cvta.shared.u64 	%rd8, %rd7;
	{ // callseq 348, 0
	.param .b64 param0;
	st.param.b64 	[param0], %rd6;
	.param .b64 param1;
	st.param.b64 	[param1], %rd8;
	.param .b32 param2;
	st.param.b32 	[param2], 6;
	.param .b32 retval0;
	call.uni (retval0), 
	_Z6dv_cmpPKmS0_i, 
	(
	param0, 
	param1, 
	param2
	);
	ld.param.b32 	%r2, [retval0];
	} // callseq 348
	setp.eq.s32 	%p2, %r2, -1;
	@%p2 bra 	$L__BB72_3;
$L__BB72_2:
	add.s64 	%rd9, %rd1, 48;
	mov.u32 	%r4, shared_prime;
	cvt.u64.u32 	%rd10, %r4;
	cvta.shared.u64 	%rd11, %rd10;
	{ // callseq 349, 0
	.param .b64 param0;
	st.param.b64 	[param0], %rd9;
	.param .b64 param1;
	st.param.b64 	[param1], %rd9;
	.param .b64 param2;
	st.param.b64 	[param2], %rd11;
	call.uni 
	_Z11fp_subn_lowPmPKmS1_, 
	(
	param0, 
	param1, 
	param2
	);
	} // callseq 349
$L__BB72_3:
	ret;

}
.func _Z11fp_subc_lowPmPKmS1_(
	.param .b64 _Z11fp_subc_lowPmPKmS1__param_0,
	.param .b64 _Z11fp_subc_lowPmPKmS1__param_1,
	.param .b64 _Z11fp_subc_lowPmPKmS1__param_2
)
{
	.reg .pred 	%p<58>;
	.reg .b32 	%r<2>;
	.reg .b64 	%rd<67>;

	ld.param.u64 	%rd2, [_Z11fp_subc_lowPmPKmS1__param_0];
	ld.param.u64 	%rd3, [_Z11fp_subc_lowPmPKmS1__param_1];
	ld.param.u64 	%rd4, [_Z11fp_subc_lowPmPKmS1__param_2];
	ld.u64 	%rd5, [%rd3];
	ld.u64 	%rd6, [%rd4];
	sub.s64 	%rd7, %rd5, %rd6;
	setp.lt.u64 	%p1, %rd5, %rd6;
	selp.s64 	%rd8, -1, 0, %p1;
	st.u64 	[%rd2], %rd7;
	ld.u64 	%rd9, [%rd3+8];
	ld.u64 	%rd10, [%rd4+8];
	sub.s64 	%rd11, %rd9, %rd10;
	add.s64 	%rd12, %rd11, %rd8;
	setp.lt.u64 	%p2, %rd9, %rd10;
	setp.eq.s64 	%p3, %rd11, 0;
	and.pred  	%p4, %p1, %p3;
	or.pred  	%p6, %p2, %p4;
	selp.s64 	%rd13, -1, 0, %p6;
	st.u64 	[%rd2+8], %rd12;
	ld.u64 	%rd14, [%rd3+16];
	ld.u64 	%rd15, [%rd4+16];
	sub.s64 	%rd16, %rd14, %rd15;
	add.s64 	%rd17, %rd16, %rd13;
	setp.lt.u64 	%p7, %rd14, %rd15;
	setp.eq.s64 	%p8, %rd16, 0;
	and.pred  	%p9, %p6, %p8;
	or.pred  	%p11, %p7, %p9;
	selp.s64 	%rd18, -1, 0, %p11;
	st.u64 	[%rd2+16], %rd17;
	ld.u64 	%rd19, [%rd3+24];
	ld.u64 	%rd20, [%rd4+24];
	sub.s64 	%rd21, %rd19, %rd20;
	add.s64 	%rd22, %rd21, %rd18;
	setp.lt.u64 	%p12, %rd19, %rd20;
	setp.eq.s64 	%p13, %rd21, 0;
	and.pred  	%p14, %p11, %p13;
	or.pred  	%p16, %p12, %p14;
	selp.s64 	%rd23, -1, 0, %p16;
	st.u64 	[%rd2+24], %rd22;
	ld.u64 	%rd24, [%rd3+32];
	ld.u64 	%rd25, [%rd4+32];
	sub.s64 	%rd26, %rd24, %rd25;
	add.s64 	%rd27, %rd26, %rd23;
	setp.lt.u64 	%p17, %rd24, %rd25;
	setp.eq.s64 	%p18, %rd26, 0;
	and.pred  	%p19, %p16, %p18;
	or.pred  	%p21, %p17, %p19;
	selp.s64 	%rd28, -1, 0, %p21;
	st.u64 	[%rd2+32], %rd27;
	ld.u64 	%rd29, [%rd3+40];
	ld.u64 	%rd30, [%rd4+40];
	sub.s64 	%rd31, %rd29, %rd30;
	add.s64 	%rd32, %rd31, %rd28;
	setp.lt.u64 	%p22, %rd29, %rd30;
	setp.eq.s64 	%p23, %rd31, 0;
	and.pred  	%p24, %p21, %p23;
	or.pred  	%p26, %p22, %p24;
	selp.s64 	%rd33, -1, 0, %p26;
	st.u64 	[%rd2+40], %rd32;
	ld.u64 	%rd34, [%rd3+48];
	ld.u64 	%rd35, [%rd4+48];
	sub.s64 	%rd36, %rd34, %rd35;
	add.s64 	%rd37, %rd36, %rd33;
	setp.lt.u64 	%p27, %rd34, %rd35;
	setp.eq.s64 	%p28, %rd36, 0;
	and.pred  	%p29, %p26, %p28;
	or.pred  	%p31, %p27, %p29;
	selp.s64 	%rd38, -1, 0, %p31;
	add.s64 	%rd1, %rd2, 48;
	st.u64 	[%rd2+48], %rd37;
	ld.u64 	%rd39, [%rd3+56];
	ld.u64 	%rd40, [%rd4+56];
	sub.s64 	%rd41, %rd39, %rd40;
	add.s64 	%rd42, %rd41, %rd38;
	setp.lt.u64 	%p32, %rd39, %rd40;
	setp.eq.s64 	%p33, %rd41, 0;
	and.pred  	%p34, %p31, %p33;
	or.pred  	%p36, %p32, %p34;
	selp.s64 	%rd43, -1, 0, %p36;
	st.u64 	[%rd2+56], %rd42;
	ld.u64 	%rd44, [%rd3+64];
	ld.u64 	%rd45, [%rd4+64];
	sub.s64 	%rd46, %rd44, %rd45;
	add.s64 	%rd47, %rd46, %rd43;
	setp.lt.u64 	%p37, %rd44, %rd45;
	setp.eq.s64 	%p38, %rd46, 0;
	and.pred  	%p39, %p36, %p38;
	or.pred  	%p41, %p37, %p39;
	selp.s64 	%rd48, -1, 0, %p41;
	st.u64 	[%rd2+64], %rd47;
	ld.u64 	%rd49, [%rd3+72];
	ld.u64 	%rd50, [%rd4+72];
	sub.s64 	%rd51, %rd49, %rd50;
	add.s64 	%rd52, %rd51, %rd48;
	setp.lt.u64 	%p42, %rd49, %rd50;
	setp.eq.s64 	%p43, %rd51, 0;
	and.pred  	%p44, %p41, %p43;
	or.pred  	%p46, %p42, %p44;
	selp.s64 	%rd53, -1, 0, %p46;
	st.u64 	[%rd2+72], %rd52;
	ld.u64 	%rd54, [%rd3+80];
	ld.u64 	%rd55, [%rd4+80];
	sub.s64 	%rd56, %rd54, %rd55;
	add.s64 	%rd57, %rd56, %rd53;
	setp.lt.u64 	%p47, %rd54, %rd55;
	setp.eq.s64 	%p48, %rd56, 0;
	and.pred  	%p49, %p46, %p48;
	or.pred  	%p51, %p47, %p49;
	selp.s64 	%rd58, -1, 0, %p51;
	st.u64 	[%rd2+80], %rd57;
	ld.u64 	%rd59, [%rd3+88];
	ld.u64 	%rd60, [%rd4+88];
	sub.s64 	%rd61, %rd59, %rd60;
	add.s64 	%rd62, %rd61, %rd58;
	setp.ge.u64 	%p52, %rd59, %rd60;
	setp.eq.s64 	%p53, %rd61, 0;
	and.pred  	%p54, %p51, %p53;
	not.pred 	%p56, %p54;
	st.u64 	[%rd2+88], %rd62;
	and.pred  	%p57, %p52, %p56;
	@%p57 bra 	$L__BB73_2;
	mov.u32 	%r1, shared_prime;
	cvt.u64.u32 	%rd63, %r1;
	cvta.shared.u64 	%rd64, %rd63;
	{ // callseq 350, 0
	.param .b64 param0;
	st.param.b64 	[param0], %rd1;
	.param .b64 param1;
	st.param.b64 	[param1], %rd1;
	.param .b64 param2;
	st.param.b64 	[param2], %rd64;
	.param .b64 retval0;
	call.uni (retval0), 
	_Z11fp_addn_lowPmPKmS1_, 
	(
	param0, 
	param1, 
	param2
	);
	ld.param.b64 	%rd65, [retval0];
	} // callseq 350
$L__BB73_2:
	ret;

}
.func _Z6fp_rdcPmS_(
	.param .b64 _Z6fp_rdcPmS__param_0,
	.param .b64 _Z6fp_rdcPmS__param_1
)
{
	.reg .b64 	%rd<3>;

	ld.param.u64 	%rd1, [_Z6fp_rdcPmS__param_0];
	ld.param.u64 	%rd2, [_Z6fp_rdcPmS__param_1];
	{ // callseq 351, 0
	.param .b64 param0;
	st.param.b64 	[param0], %rd1;
	.param .b64 param1;
	st.param.b64 	[param1], %rd2;
	call.uni 
	_Z12fp_rdc_basicPmS_, 
	(
	param0, 
	param1
	);
	} // callseq 351
	ret;

}
.func _Z11bn_read_rawP5bn_stPKmi(
	.param .b64 _Z11bn_read_rawP5bn_stPKmi_param_0,
	.param .b64 _Z11bn_read_rawP5bn_stPKmi_param_1
)
{
	.reg .b32 	%r<3>;
	.reg .b64 	%rd<4>;

	ld.param.u64 	%rd1, [_Z11bn_read_rawP5bn_stPKmi_param_0];
	ld.param.u64 	%rd2, [_Z11bn_read_rawP5bn_stPKmi_param_1];
	{ // callseq 352, 0
	.param .b64 param0;
	st.param.b64 	[param0], %rd1;
	.param .b32 param1;
	st.param.b32 	[param1], 6;
	call.uni 
	_Z7bn_growP5bn_sti, 
	(
	param0, 
	param1
	);
	} // callseq 352
	mov.b32 	%r1, 6;
	st.u32 	[%rd1+4], %r1;
	mov.b32 	%r2, 0;
	st.u32 	[%rd1+8], %r2;
	ld.u64 	%rd3, [%rd1+16];
	{ // callseq 353, 0
	.param .b64 param0;
	st.param.b64 	[param0], %rd3;
	.param .b64 param1;
	st.param.b64 	[param1], %rd2;
	.param .b32 param2;
	st.param.b32 	[param2], 6;
	call.uni 
	_Z7dv_copyPmPKmi, 
	(
	param0, 
	param1, 
	param2
	);
	} // callseq 353
	{ // callseq 354, 0
	.param .b64 param0;
	st.param.b64 	[param0], %rd1;
	call.uni 
	_Z7bn_trimP5bn_st, 
	(
	param0
	);
	} // callseq 354
	ret;

}
.func _Z14util_print_digmi(
	.param .b64 _Z14util_print_digmi_param_0
)
{
	.local .align 8 .b8 	__local_depot76[8];
	.reg .b64 	%SP;
	.reg .b64 	%SPL;
	.reg .b32 	%r<3>;
	.reg .b64 	%rd<6>;

	mov.u64 	%SPL, __local_depot76;
	cvta.local.u64 	%SP, %SPL;
	ld.param.u64 	%rd1, [_Z14util_print_digmi_param_0];
	add.u64 	%rd2, %SP, 0;
	add.u64 	%rd3, %SPL, 0;
	st.local.u64 	[%rd3], %rd1;
	mov.u64 	%rd4, $str$57;
	cvta.global.u64 	%rd5, %rd4;
	{ // callseq 355, 0
	.param .b64 param0;
	st.param.b64 	[param0], %rd5;
	.param .b64 param1;
	st.param.b64 	[param1], %rd2;
	.param .b32 retval0;
	call.uni (retval0), 
	vprintf, 
	(
	param0, 
	param1
	);
	ld.param.b32 	%r1, [retval0];
	} // callseq 355
	ret;

}
.func _Z8fp_printPm(
	.param .b64 _Z8fp_printPm_param_0
)
{
	.reg .pred 	%p<6>;
	.reg .b32 	%r<20>;
	.reg .b64 	%rd<30>;

	ld.param.u64 	%rd2, [_Z8fp_printPm_param_0];
	{ // callseq 356, 0
	.param .b64 param0;
	st.param.b64 	[param0], 24;
	.param .b64 retval0;
	call.uni (retval0), 
	malloc, 
	(
	param0
	);
	ld.param.b64 	%rd3, [retval0];
	} // callseq 356
	{ // callseq 357, 0
	.param .b64 param0;
	st.param.b64 	[param0], 48;
	.param .b64 retval0;
	call.uni (retval0), 
	malloc, 
	(
	param0
	);
	ld.param.b64 	%rd4, [retval0];
	} // callseq 357
	st.u64 	[%rd3+16], %rd4;
	mov.b32 	%r1, 6;
	st.u32 	[%rd3], %r1;
	mov.b32 	%r2, 0;
	st.u32 	[%rd3+8], %r2;
	{ // callseq 358, 0
	.param .b64 param0;
	st.param.b64 	[param0], %rd3;
	.param .b64 param1;
	st.param.b64 	[param1], %rd2;
	call.uni 
	_Z11bn_read_rawP5bn_stPKmi, 
	(
	param0, 
	param1
	);
	} // callseq 358
	ld.u32 	%r3, [%rd3+4];
	setp.gt.s32 	%p1, %r3, 5;
	@%p1 bra 	$L__BB77_2;
	{ // callseq 359, 0
	.param .b64 param0;
	st.param.b64 	[param0], 0;
	call.uni 
	_Z14util_print_digmi, 
	(
	param0
	);
	} // callseq 359
	bra.uni 	$L__BB77_3;
$L__BB77_2:
	ld.u64 	%rd6, [%rd3+16];
	ld.u64 	%rd7, [%rd6+40];
	{ // callseq 360, 0
	.param .b64 param0;
	st.param.b64 	[param0], %rd7;
	call.uni 
	_Z14util_print_digmi, 
	(
	param0
	);
	} // callseq 360
$L__BB77_3:
	mov.u64 	%rd8, $str$59;
	cvta.global.u64 	%rd9, %rd8;
	{ // callseq 361, 0
	.param .b64 param0;
	st.param.b64 	[param0], %rd9;
	.param .b64 param1;
	st.param.b64 	[param1], 0;
	.param .b32 retval0;
	call.uni (retval0), 
	vprintf, 
	(
	param0, 
	param1
	);
	ld.param.b32 	%r4, [retval0];
	} // callseq 361
	ld.u32 	%r6, [%rd3+4];
	setp.gt.s32 	%p2, %r6, 4;
	@%p2 bra 	$L__BB77_5;
	{ // callseq 362, 0
	.param .b64 param0;
	st.param.b64 	[param0], 0;
	call.uni 
	_Z14util_print_digmi, 
	(
	param0
	);
	} // callseq 362
	bra.uni 	$L__BB77_6;
$L__BB77_5:
	ld.u64 	%rd10, [%rd3+16];
	ld.u64 	%rd11, [%rd10+32];
	{ // callseq 363, 0
	.param .b64 param0;
	st.param.b64 	[param0], %rd11;
	call.uni 
	_Z14util_print_digmi, 
	(
	param0
	);
	} // callseq 363
$L__BB77_6:
	cvta.global.u64 	%rd13, %rd8;
	{ // callseq 364, 0
	.param .b64 param0;
	st.param.b64 	[param0], %rd13;
	.param .b64 param1;
	st.param.b64 	[param1], 0;
	.param .b32 retval0;
	call.uni (retval0), 
	vprintf, 
	(
	param0, 
	param1
	);
	ld.param.b32 	%r7, [retval0];
	} // callseq 364
	ld.u32 	%r9, [%rd3+4];
	setp.gt.s32 	%p3, %r9, 3;
	@%p3 bra 	$L__BB77_8;
	{ // callseq 365, 0
	.param .b64 param0;
	st.param.b64 	[param0], 0;
	call.uni 
	_Z14util_print_digmi, 
	(
	param0
	);
	} // callseq 365
	bra.uni 	$L__BB77_9;
$L__BB77_8:
	ld.u64 	%rd14, [%rd3+16];
	ld.u64 	%rd15, [%rd14+24];
	{ // callseq 366, 0
	.param .b64 param0;
	st.param.b64 	[param0], %rd15;
	call.uni 
	_Z14util_print_digmi, 
	(
	param0
	);
	} // callseq 366
$L__BB77_9:
	cvta.global.u64 	%rd17, %rd8;
	{ // callseq 367, 0
	.param .b64 param0;
	st.param.b64 	[param0], %rd17;
	.param .b64 param1;
	st.param.b64 	[param1], 0;
	.param .b32 retval0;
	call.uni (retval0), 
	vprintf, 
	(
	param0, 
	param1
	);
	ld.param.b32 	%r10, [retval0];
	} // callseq 367
	ld.u32 	%r12, [%rd3+4];
	setp.gt.s32 	%p4, %r12, 2;
	@%p4 bra 	$L__BB77_11;
	{ // callseq 368, 0
	.param .b64 param0;
	st.param.b64 	[param0], 0;
	call.uni 
	_Z14util_print_digmi, 
	(
	param0
	);
	} // callseq 368
	bra.uni 	$L__BB77_12;
$L__BB77_11:
	ld.u64 	%rd18, [%rd3+16];
	ld.u64 	%rd19, [%rd18+16];
	{ // callseq 369, 0
	.param .b64 param0;
	st.param.b64 	[param0], %rd19;
	call.uni 
	_Z14util_print_digmi, 
	(
	param0
	);
	} // callseq 369
$L__BB77_12:
	cvta.global.u64 	%rd21, %rd8;
	{ // callseq 370, 0
	.param .b64 param0;
	st.param.b64 	[param0], %rd21;
	.param .b64 param1;
	st.param.b64 	[param1], 0;
	.param .b32 retval0;
	call.uni (retval0), 
	vprintf, 
	(
	param0, 
	param1
	);
	ld.param.b32 	%r13, [retval0];
	} // callseq 370
	ld.u32 	%r15, [%rd3+4];
	setp.gt.s32 	%p5, %r15, 1;
	@%p5 bra 	$L__BB77_14;
	{ // callseq 371, 0
	.param .b64 param0;
	st.param.b64 	[param0], 0;
	call.uni 
	_Z14util_print_digmi, 
	(
	param0
	);
	} // callseq 371
	bra.uni 	$L__BB77_15;
$L__BB77_14:
	ld.u64 	%rd22, [%rd3+16];
	ld.u64 	%rd23, [%rd22+8];
	{ // callseq 372, 0
	.param .b64 param0;
	st.param.b64 	[param0], %rd23;
	call.uni 
	_Z14util_print_digmi, 
	(
	param0
	);
	} // callseq 372
$L__BB77_15:
	cvta.global.u64 	%rd25, %rd8;
	{ // callseq 373, 0
	.param .b64 param0;
	st.param.b64 	[param0], %rd25;
	.param .b64 param1;
	st.param.b64 	[param1], 0;
	.param .b32 retval0;
	call.uni (retval0), 
	vprintf, 
	(
	param0, 
	param1
	);
	ld.param.b32 	%r16, [retval0];
	} // callseq 373
	ld.u64 	%rd26, [%rd3+16];
	ld.u64 	%rd27, [%rd26];
	{ // callseq 374, 0
	.param .b64 param0;
	st.param.b64 	[param0], %rd27;
	call.uni 
	_Z14util_print_digmi, 
	(
	param0
	);
	} // callseq 374
	mov.u64 	%rd28, $str$60;
	cvta.global.u64 	%rd29, %rd28;
	{ // callseq 375, 0
	.param .b64 param0;
	st.param.b64 	[param0], %rd29;
	.param .b64 param1;
	st.param.b64 	[param1], 0;
	.param .b32 retval0;
	call.uni (retval0), 
	vprintf, 
	(
	param0, 
	param1
	);
	ld.param.b32 	%r18, [retval0];
	} // callseq 375
	ret;

}
.func _Z9fp2_printPPm(
	.param .b64 _Z9fp2_printPPm_param_0
)
{
	.reg .b64 	%rd<4>;

	ld.param.u64 	%rd1, [_Z9fp2_printPPm_param_0];
	ld.u64 	%rd2, [%rd1];
	{ // callseq 376, 0
	.param .b64 param0;
	st.param.b64 	[param0], %rd2;
	call.uni 
	_Z8fp_printPm, 
	(
	param0
	);
	} // callseq 376
	ld.u64 	%rd3, [%rd1+8];
	{ // callseq 377, 0
	.param .b64 param0;
	st.param.b64 	[param0], %rd3;
	call.uni 
	_Z8fp_printPm, 
	(
	param0
	);
	} // callseq 377
	ret;

}
.func _Z13fp2_mul_basicPPmS0_S0_(
	.param .b64 _Z13fp2_mul_basicPPmS0_S0__param_0,
	.param .b64 _Z13fp2_mul_basicPPmS0_S0__param_1,
	.param .b64 _Z13fp2_mul_basicPPmS0_S0__param_2
)
{
	.reg .b64 	%rd<24>;

	ld.param.u64 	%rd1, [_Z13fp2_mul_basicPPmS0_S0__param_0];
	ld.param.u64 	%rd2, [_Z13fp2_mul_basicPPmS0_S0__param_1];
	ld.param.u64 	%rd3, [_Z13fp2_mul_basicPPmS0_S0__param_2];
	{ // callseq 378, 0
	.param .b64 param0;
	st.param.b64 	[param0], 104;
	.param .b64 retval0;
	call.uni (retval0), 
	malloc, 
	(
	param0
	);
	ld.param.b64 	%rd4, [retval0];
	} // callseq 378
	{ // callseq 379, 0
	.param .b64 param0;
	st.param.b64 	[param0], 104;
	.param .b64 retval0;
	call.uni (retval0), 
	malloc, 
	(
	param0
	);
	ld.param.b64 	%rd6, [retval0];
	} // callseq 379
	{ // callseq 380, 0
	.param .b64 param0;
	st.param.b64 	[param0], 104;
	.param .b64 retval0;
	call.uni (retval0), 
	malloc, 
	(
	param0
	);
	ld.param.b64 	%rd8, [retval0];
	} // callseq 380
	{ // callseq 381, 0
	.param .b64 param0;
	st.param.b64 	[param0], 104;
	.param .b64 retval0;
	call.uni (retval0), 
	malloc, 
	(
	param0
	);
	ld.param.b64 	%rd10, [retval0];
	} // callseq 381
	{ // callseq 382, 0
	.param .b64 param0;
	st.param.b64 	[param0], 104;
	.param .b64 retval0;
	call.uni (retval0), 
	malloc, 
	(
	param0
	);
	ld.param.b64 	%rd12, [retval0];
	} // callseq 382
	ld.u64 	%rd14, [%rd2];
	ld.u64 	%rd15, [%rd2+8];
	{ // callseq 383, 0
	.param .b64 param0;
	st.param.b64 	[param0], %rd8;
	.param .b64 param1;
	st.param.b64 	[param1], %rd14;
	.param .b64 param2;
	st.param.b64 	[param2], %rd15;
	call.uni 
	_Z6fp_addPmS_S_, 
	(
	param0, 
	param1, 
	param2
	);
	} // callseq 383
	ld.u64 	%rd16, [%rd3];
	ld.u64 	%rd17, [%rd3+8];
	{ // callseq 384, 0
	.param .b64 param0;
	st.param.b64 	[param0], %rd6;
	.param .b64 param1;
	st.param.b64 	[param1], %rd16;
	.param .b64 param2;
	st.param.b64 	[param2], %rd17;
	call.uni 
	_Z6fp_addPmS_S_, 
	(
	param0, 
	param1, 
	param2
	);
	} // callseq 384
	{ // callseq 385, 0
	.param .b64 param0;
	st.param.b64 	[param0], %rd10;
	.param .b64 param1;
	st.param.b64 	[param1], %rd8;
	.param .b64 param2;
	st.param.b64 	[param2], %rd6;
	call.uni 
	_Z11fp_muln_lowPmPKmS1_, 
	(
	param0, 
	param1, 
	param2
	);
	} // callseq 385
	ld.u64 	%rd18, [%rd2];
	ld.u64 	%rd19, [%rd3];
	{ // callseq 386, 0
	.param .b64 param0;
	st.param.b64 	[param0], %rd4;
	.param .b64 param1;
	st.param.b64 	[param1], %rd18;
	.param .b64 param2;
	st.param.b64 	[param2], %rd19;
	call.uni 
	_Z11fp_muln_lowPmPKmS1_, 
	(
	param0, 
	param1, 
	param2
	);
	} // callseq 386
	ld.u64 	%rd20, [%rd2+8];
	ld.u64 	%rd21, [%rd3+8];
	{ // callseq 387, 0
	.param .b64 param0;
	st.param.b64 	[param0], %rd12;
	.param .b64 param1;
	st.param.b64 	[param1], %rd20;
	.param .b64 param2;
	st.param.b64 	[param2], %rd21;
	call.uni 
	_Z11fp_muln_lowPmPKmS1_, 
	(
	param0, 
	param1, 
	param2
	);
	} // callseq 387
	{ // callseq 388, 0
	.param .b64 param0;
	st.param.b64 	[param0], %rd8;
	.param .b64 param1;
	st.param.b64 	[param1], %rd4;
	.param .b64 param2;
	st.param.b64 	[param2], %rd12;
	call.uni 
	_Z11fp_addc_lowPmPKmS1_, 
	(
	param0, 
	param1, 
	param2
	);
	} // callseq 388
	{ // callseq 389, 0
	.param .b64 param0;
	st.param.b64 	[param0], %rd6;
	.param .b64 param1;
	st.param.b64 	[param1], %rd4;
	.param .b64 param2;
	st.param.b64 	[param2], %rd12;
	call.uni 
	_Z11fp_subc_lowPmPKmS1_, 
	(
	param0, 
	param1, 
	param2
	);
	} // callseq 389
	ld.u64 	%rd22, [%rd1];
	{ // callseq 390, 0
	.param .b64 param0;
	st.param.b64 	[param0], %rd22;
	.param .b64 param1;
	st.param.b64 	[param1], %rd6;
	call.uni 
	_Z6fp_rdcPmS_, 
	(
	param0, 
	param1
	);
	} // callseq 390
	{ // callseq 391, 0
	.param .b64 param0;
	st.param.b64 	[param0], %rd12;
	.param .b64 param1;
	st.param.b64 	[param1], %rd10;
	.param .b64 param2;
	st.param.b64 	[param2], %rd8;
	call.uni 
	_Z11fp_subc_lowPmPKmS1_, 
	(
	param0, 
	param1, 
	param2
	);
	} // callseq 391
	ld.u64 	%rd23, [%rd1+8];
	{ // callseq 392, 0
	.param .b64 param0;
	st.param.b64 	[param0], %rd23;
	.param .b64 param1;
	st.param.b64 	[param1], %rd12;
	call.uni 
	_Z6fp_rdcPmS_, 
	(
	param0, 
	param1
	);
	} // callseq 392
	{ // callseq 393, 0
	.param .b64 param0;
	st.param.b64 	[param0], %rd4;
	call.uni 
	free, 
	(
	param0
	);
	} // callseq 393
	{ // callseq 394, 0
	.param .b64 param0;
	st.param.b64 	[param0], %rd6;
	call.uni 
	free, 
	(
	param0
	);
	} // callseq 394
	{ // callseq 395, 0
	.param .b64 param0;
	st.param.b64 	[param0], %rd8;
	call.uni 
	free, 
	(
	param0
	);
	} // callseq 395
	{ // callseq 396, 0
	.param .b64 param0;
	st.param.b64 	[param0], %rd10;
	call.uni 
	free, 
	(
	param0
	);
	} // callseq 396
	{ // callseq 397, 0
	.param .b64 param0;
	st.param.b64 	[param0], %rd12;
	call.uni 
	free, 
	(
	param0
	);
	} // callseq 397
	ret;

}
.func _Z6fp_expPmS_P5bn_st(
	.param .b64 _Z6fp_expPmS_P5bn_st_param_0,
	.param .b64 _Z6fp_expPmS_P5bn_st_param_1,
	.param .b64 _Z6fp_expPmS_P5bn_st_param_2
)
{
	.reg .b64 	%rd<4>;

	ld.param.u64 	%rd1, [_Z6fp_expPmS_P5bn_st_param_0];
	ld.param.u64 	%rd2, [_Z6fp_expPmS_P5bn_st_param_1];
	ld.param.u64 	%rd3, [_Z6fp_expPmS_P5bn_st_param_2];
	{ // callseq 398, 0
	.param .b64 param0;
	st.param.b64 	[param0], %rd1;
	.param .b64 param1;
	st.param.b64 	[param1], %rd2;
	.param .b64 param2;
	st.param.b64 	[param2], %rd3;
	call.uni 
	_Z12fp_exp_basicPmS_P5bn_st, 
	(
	param0, 
	param1, 
	param2
	);
	} // callseq 398
	ret;

}
.func _Z6fp_invPmS_(
	.param .b64 _Z6fp_invPmS__param_0,
	.param .b64 _Z6fp_invPmS__param_1
)
{
	.reg .b64 	%rd<3>;

	ld.param.u64 	%rd1, [_Z6fp_invPmS__param_0];
	ld.param.u64 	%rd2, [_Z6fp_invPmS__param_1];
	{ // callseq 399, 0
	.param .b64 param0;
	st.param.b64 	[param0], %rd1;
	.param .b64 param1;
	st.param.b64 	[param1], %rd2;
	call.uni 
	_Z12fp_inv_basicPmS_, 
	(
	param0, 
	param1
	);
	} // callseq 399
	ret;

}
.func _Z13fp2_add_basicPPmS0_S0_(
	.param .b64 _Z13fp2_add_basicPPmS0_S0__param_0,
	.param .b64 _Z13fp2_add_basicPPmS0_S0__param_1,
	.param .b64 _Z13fp2_add_basicPPmS0_S0__param_2
)
{
	.reg .b64 	%rd<10>;

	ld.param.u64 	%rd1, [_Z13fp2_add_basicPPmS0_S0__param_0];
	ld.param.u64 	%rd2, [_Z13fp2_add_basicPPmS0_S0__param_1];
	ld.param.u64 	%rd3, [_Z13fp2_add_basicPPmS0_S0__param_2];
	ld.u64 	%rd4, [%rd1];
	ld.u64 	%rd5, [%rd2];
	ld.u64 	%rd6, [%rd3];
	{ // callseq 400, 0
	.param .b64 param0;
	st.param.b64 	[param0], %rd4;
	.param .b64 param1;
	st.param.b64 	[param1], %rd5;
	.param .b64 param2;
	st.param.b64 	[param2], %rd6;
	call.uni 
	_Z12fp_add_basicPmS_S_, 
	(
	param0, 
	param1, 
	param2
	);
	} // callseq 400
	ld.u64 	%rd7, [%rd1+8];
	ld.u64 	%rd8, [%rd2+8];
	ld.u64 	%rd9, [%rd3+8];
	{ // callseq 401, 0
	.param .b64 param0;
	st.param.b64 	[param0], %rd7;
	.param .b64 param1;
	st.param.b64 	[param1], %rd8;
	.param .b64 param2;
	st.param.b64 	[param2], %rd9;
	call.uni 
	_Z12fp_add_basicPmS_S_, 
	(
	param0, 
	param1, 
	param2
	);
	} // callseq 401
	ret;

}
.func _Z12fp_neg_basicPmS_(
	.param .b64 _Z12fp_neg_basicPmS__param_0,
	.param .b64 _Z12fp_neg_basicPmS__param_1
)
{
	.reg .pred 	%p<2>;
	.reg .b32 	%r<4>;
	.reg .b64 	%rd<5>;

	ld.param.u64 	%rd1, [_Z12fp_neg_basicPmS__param_0];
	ld.param.u64 	%rd2, [_Z12fp_neg_basicPmS__param_1];
	{ // callseq 402, 0
	.param .b64 param0;
	st.param.b64 	[param0], %rd2;
	.param .b32 retval0;
	call.uni (retval0), 
	_Z10fp_is_zeroPm, 
	(
	param0
	);
	ld.param.b32 	%r1, [retval0];
	} // callseq 402
	setp.eq.s32 	%p1, %r1, 0;
	@%p1 bra 	$L__BB83_2;
	{ // callseq 403, 0
	.param .b64 param0;
	st.param.b64 	[param0], %rd1;
	call.uni 
	_Z7fp_zeroPm, 
	(
	param0
	);
	} // callseq 403
	bra.uni 	$L__BB83_3;
$L__BB83_2:
	mov.u32 	%r3, shared_prime;
	cvt.u64.u32 	%rd3, %r3;
	cvta.shared.u64 	%rd4, %rd3;
	{ // callseq 404, 0
	.param .b64 param0;
	st.param.b64 	[param0], %rd1;
	.param .b64 param1;
	st.param.b64 	[param1], %rd4;
	.param .b64 param2;
	st.param.b64 	[param2], %rd2;
	call.uni 
	_Z11fp_subn_lowPmPKmS1_, 
	(
	param0, 
	param1, 
	param2
	);
	} // callseq 404
$L__BB83_3:
	ret;

}
.func _Z6fp_negPmS_(
	.param .b64 _Z6fp_negPmS__param_0,
	.param .b64 _Z6fp_negPmS__param_1
)
{
	.reg .b64 	%rd<3>;

	ld.param.u64 	%rd1, [_Z6fp_negPmS__param_0];
	ld.param.u64 	%rd2, [_Z6fp_negPmS__param_1];
	{ // callseq 405, 0
	.param .b64 param0;
	st.param.b64 	[param0], %rd1;
	.param .b64 param1;
	st.param.b64 	[param1], %rd2;
	call.uni 
	_Z12fp_neg_basicPmS_, 
	(
	param0, 
	param1
	);
	} // callseq 405
	ret;

}
.func _Z7fp2_negPPmS0_(
	.param .b64 _Z7fp2_negPPmS0__param_0,
	.param .b64 _Z7fp2_negPPmS0__param_1
)
{
	.reg .b64 	%rd<7>;

	ld.param.u64 	%rd1, [_Z7fp2_negPPmS0__param_0];
	ld.param.u64 	%rd2, [_Z7fp2_negPPmS0__param_1];
	ld.u64 	%rd3, [%rd1];
	ld.u64 	%rd4, [%rd2];
	{ // callseq 406, 0
	.param .b64 param0;
	st.param.b64 	[param0], %rd3;
	.param .b64 param1;
	st.param.b64 	[param1], %rd4;
	call.uni 
	_Z6fp_negPmS_, 
	(
	param0, 
	param1
	);
	} // callseq 406
	ld.u64 	%rd5, [%rd1+8];
	ld.u64 	%rd6, [%rd2+8];
	{ // callseq 407, 0
	.param .b64 param0;
	st.param.b64 	[param0], %rd5;
	.param .b64 param1;
	st.param.b64 	[param1], %rd6;
	call.uni 
	_Z6fp_negPmS_, 
	(
	param0, 
	param1
	);
	} // callseq 407
	ret;

}
.func _Z7fp2_invPPmS0_(
	.param .b64 _Z7fp2_invPPmS0__param_0,
	.param .b64 _Z7fp2_invPPmS0__param_1
)
{
	.reg .b64 	%rd<14>;

	ld.param.u64 	%rd1, [_Z7fp2_invPPmS0__param_0];
	ld.param.u64 	%rd2, [_Z7fp2_invPPmS0__param_1];
	{ // callseq 408, 0
	.param .b64 param0;
	st.param.b64 	[param0], 64;
	.param .b64 retval0;
	call.uni (retval0), 
	malloc, 
	(
	param0
	);
	ld.param.b64 	%rd3, [retval0];
	} // callseq 408
	{ // callseq 409, 0
	.param .b64 param0;
	st.param.b64 	[param0], 64;
	.param .b64 retval0;
	call.uni (retval0), 
	malloc, 
	(
	param0
	);
	ld.param.b64 	%rd5, [retval0];
	} // callseq 409
	ld.u64 	%rd7, [%rd2];
	{ // callseq 410, 0
	.param .b64 param0;
	st.param.b64 	[param0], %rd3;
	.param .b64 param1;
	st.param.b64 	[param1], %rd7;
	call.uni 
	_Z6fp_sqrPmS_, 
	(
	param0, 
	param1
	);
	} // callseq 410
	ld.u64 	%rd8, [%rd2+8];
	{ // callseq 411, 0
	.param .b64 param0;
	st.param.b64 	[param0], %rd5;
	.param .b64 param1;
	st.param.b64 	[param1], %rd8;
	call.uni 
	_Z6fp_sqrPmS_, 
	(
	param0, 
	param1
	);
	} // callseq 411
	{ // callseq 412, 0
	.param .b64 param0;
	st.param.b64 	[param0], %rd3;
	.param .b64 param1;
	st.param.b64 	[param1], %rd3;
	.param .b64 param2;
	st.param.b64 	[param2], %rd5;
	call.uni 
	_Z6fp_addPmS_S_, 
	(
	param0, 
	param1, 
	param2
	);
	} // callseq 412
	{ // callseq 413, 0
	.param .b64 param0;
	st.param.b64 	[param0], %rd5;
	.param .b64 param1;
	st.param.b64 	[param1], %rd3;
	call.uni 
	_Z6fp_invPmS_, 
	(
	param0, 
	param1
	);
	} // callseq 413
	ld.u64 	%rd9, [%rd1];
	ld.u64 	%rd10, [%rd2];
	{ // callseq 414, 0
	.param .b64 param0;
	st.param.b64 	[param0], %rd9;
	.param .b64 param1;
	st.param.b64 	[param1], %rd10;
	.param .b64 param2;
	st.param.b64 	[param2], %rd5;
	call.uni 
	_Z6fp_mulPmS_S_, 
	(
	param0, 
	param1, 
	param2
	);
	} // callseq 414
	ld.u64 	%rd11, [%rd1+8];
	ld.u64 	%rd12, [%rd2+8];
	{ // callseq 415, 0
	.param .b64 param0;
	st.param.b64 	[param0], %rd11;
	.param .b64 param1;
	st.param.b64 	[param1], %rd12;
	.param .b64 param2;
	st.param.b64 	[param2], %rd5;
	call.uni 
	_Z6fp_mulPmS_S_, 
	(
	param0, 
	param1, 
	param2
	);
	} // callseq 415
	ld.u64 	%rd13, [%rd1+8];
	{ // callseq 416, 0
	.param .b64 param0;
	st.param.b64 	[param0], %rd13;
	.param .b64 param1;
	st.param.b64 	[param1], %rd13;
	call.uni 
	_Z6fp_negPmS_, 
	(
	param0, 
	param1
	);
	} // callseq 416
	{ // callseq 417, 0
	.param .b64 param0;
	st.param.b64 	[param0], %rd3;
	call.uni 
	free, 
	(
	param0
	);
	} // callseq 417
	{ // callseq 418, 0
	.param .b64 param0;
	st.param.b64 	[param0], %rd5;
	call.uni 
	free, 
	(
	param0
	);
	} // callseq 418
	ret;

}
.func  (.param .b64 func_retval0) _Z11fp_add1_lowPmPKmm(
	.param .b64 _Z11fp_add1_lowPmPKmm_param_0,
	.param .b64 _Z11fp_add1_lowPmPKmm_param_1
)
{
	.reg .pred 	%p<7>;
	.reg .b32 	%r<8>;
	.reg .b64 	%rd<20>;

	ld.param.u64 	%rd17, [_Z11fp_add1_lowPmPKmm_param_0];
	ld.param.u64 	%rd18, [_Z11fp_add1_lowPmPKmm_param_1];
	mov.b32 	%r6, 0;
$L__BB87_1:
	mov.u32 	%r1, %r6;
	ld.u64 	%rd10, [%rd18];
	add.s64 	%rd3, %rd10, 1;
	setp.eq.s64 	%p1, %rd3, 0;
	st.u64 	[%rd17], %rd3;
	add.s32 	%r6, %r1, 1;
	add.s64 	%rd18, %rd18, 8;
	add.s64 	%rd17, %rd17, 8;
	setp.lt.u32 	%p2, %r1, 5;
	and.pred  	%p3, %p2, %p1;
	@%p3 bra 	$L__BB87_1;
	setp.gt.u32 	%p4, %r1, 4;
	@%p4 bra 	$L__BB87_5;
	mov.b64 	%rd19, 0;
$L__BB87_4:
	add.s64 	%rd13, %rd18, %rd19;
	add.s64 	%rd14, %rd17, %rd19;
	ld.u64 	%rd15, [%rd13];
	st.u64 	[%rd14], %rd15;
	add.s32 	%r6, %r6, 1;
	add.s64 	%rd19, %rd19, 8;
	setp.ne.s32 	%p5, %r6, 6;
	@%p5 bra 	$L__BB87_4;
$L__BB87_5:
	setp.eq.s64 	%p6, %rd3, 0;
	selp.u64 	%rd16, 1, 0, %p6;
	st.param.b64 	[func_retval0], %rd16;
	ret;

}
.func _Z12dv_copy_condPmPKmim(
	.param .b64 _Z12dv_copy_condPmPKmim_param_0,
	.param .b64 _Z12dv_copy_condPmPKmim_param_1,
	.param .b64 _Z12dv_copy_condPmPKmim_param_2
)
{
	.reg .b64 	%rd<35>;

	ld.param.u64 	%rd1, [_Z12dv_copy_condPmPKmim_param_0];
	ld.param.u64 	%rd2, [_Z12dv_copy_condPmPKmim_param_1];
	ld.param.u64 	%rd3, [_Z12dv_copy_condPmPKmim_param_2];
	neg.s64 	%rd4, %rd3;
	ld.u64 	%rd5, [%rd2];
	ld.u64 	%rd6, [%rd1];
	xor.b64  	%rd7, %rd6, %rd5;
	and.b64  	%rd8, %rd7, %rd4;
	xor.b64  	%rd9, %rd8, %rd6;
	st.u64 	[%rd1], %rd9;
	ld.u64 	%rd10, [%rd2+8];
	ld.u64 	%rd11, [%rd1+8];
	xor.b64  	%rd12, %rd11, %rd10;
	and.b64  	%rd13, %rd12, %rd4;
	xor.b64  	%rd14, %rd13, %rd11;
	st.u64 	[%rd1+8], %rd14;
	ld.u64 	%rd15, [%rd2+16];
	ld.u64 	%rd16, [%rd1+16];
	xor.b64  	%rd17, %rd16, %rd15;
	and.b64  	%rd18, %rd17, %rd4;
	xor.b64  	%rd19, %rd18, %rd16;
	st.u64 	[%rd1+16], %rd19;
	ld.u64 	%rd20, [%rd2+24];
	ld.u64 	%rd21, [%rd1+24];
	xor.b64  	%rd22, %rd21, %rd20;
	and.b64  	%rd23, %rd22, %rd4;
	xor.b64  	%rd24, %rd23, %rd21;
	st.u64 	[%rd1+24], %rd24;
	ld.u64 	%rd25, [%rd2+32];
	ld.u64 	%rd26, [%rd1+32];
	xor.b64  	%rd27, %rd26, %rd25;
	and.b64  	%rd28, %rd27, %rd4;
	xor.b64  	%rd29, %rd28, %rd26;
	st.u64 	[%rd1+32], %rd29;
	ld.u64 	%rd30, [%rd2+40];
	ld.u64 	%rd31, [%rd1+40];
	xor.b64  	%rd32, %rd31, %rd30;
	and.b64  	%rd33, %rd32, %rd4;
	xor.b64  	%rd34, %rd33, %rd31;
	st.u64 	[%rd1+40], %rd34;
	ret;

}
.func _Z10fp_add_digPmS_m(
	.param .b64 _Z10fp_add_digPmS_m_param_0,
	.param .b64 _Z10fp_add_digPmS_m_param_1
)
{
	.reg .pred 	%p<3>;
	.reg .b32 	%r<5>;
	.reg .b64 	%rd<9>;

	ld.param.u64 	%rd1, [_Z10fp_add_digPmS_m_param_0];
	ld.param.u64 	%rd2, [_Z10fp_add_digPmS_m_param_1];
	{ // callseq 419, 0
	.param .b64 param0;
	st.param.b64 	[param0], %rd1;
	.param .b64 param1;
	st.param.b64 	[param1], %rd2;
	.param .b64 retval0;
	call.uni (retval0), 
	_Z11fp_add1_lowPmPKmm, 
	(
	param0, 
	param1
	);
	ld.param.b64 	%rd3, [retval0];
	} // callseq 419
	setp.ne.s64 	%p1, %rd3, 0;
	@%p1 bra 	$L__BB89_2;
	mov.u32 	%r1, shared_prime;
	cvt.u64.u32 	%rd5, %r1;
	cvta.shared.u64 	%rd6, %rd5;
	{ // callseq 420, 0
	.param .b64 param0;
	st.param.b64 	[param0], %rd1;
	.param .b64 param1;
	st.param.b64 	[param1], %rd6;
	.param .b32 param2;
	st.param.b32 	[param2], 6;
	.param .b32 retval0;
	call.uni (retval0), 
	_Z6dv_cmpPKmS0_i, 
	(
	param0, 
	param1, 
	param2
	);
	ld.param.b32 	%r2, [retval0];
	} // callseq 420
	setp.eq.s32 	%p2, %r2, -1;
	@%p2 bra 	$L__BB89_3;
$L__BB89_2:
	mov.u32 	%r4, shared_prime;
	cvt.u64.u32 	%rd7, %r4;
	cvta.shared.u64 	%rd8, %rd7;
	{ // callseq 421, 0
	.param .b64 param0;
	st.param.b64 	[param0], %rd1;
	.param .b64 param1;
	st.param.b64 	[param1], %rd1;
	.param .b64 param2;
	st.param.b64 	[param2], %rd8;
	call.uni 
	_Z11fp_subn_lowPmPKmS1_, 
	(
	param0, 
	param1, 
	param2
	);
	} // callseq 421
$L__BB89_3:
	ret;

}
.func _Z11fp2_add_digPPmPKS_m(
	.param .b64 _Z11fp2_add_digPPmPKS_m_param_0,
	.param .b64 _Z11fp2_add_digPPmPKS_m_param_1,
	.param .b64 _Z11fp2_add_digPPmPKS_m_param_2,
	.param .b64 _Z11fp2_add_digPPmPKS_m_param_3
)
{
	.reg .b64 	%rd<5>;

	ld.param.u64 	%rd1, [_Z11fp2_add_digPPmPKS_m_param_0];
	ld.param.u64 	%rd2, [_Z11fp2_add_digPPmPKS_m_param_1];
	ld.param.u64 	%rd3, [_Z11fp2_add_digPPmPKS_m_param_2];
	ld.param.u64 	%rd4, [_Z11fp2_add_digPPmPKS_m_param_3];
	{ // callseq 422, 0
	.param .b64 param0;
	st.param.b64 	[param0], %rd1;
	.param .b64 param1;
	st.param.b64 	[param1], %rd3;
	call.uni 
	_Z10fp_add_digPmS_m, 
	(
	param0, 
	param1
	);
	} // callseq 422
	{ // callseq 423, 0
	.param .b64 param0;
	st.param.b64 	[param0], %rd2;
	.param .b64 param1;
	st.param.b64 	[param1], %rd4;
	call.uni 
	_Z7fp_copyPmS_, 
	(
	param0, 
	param1
	);
	} // callseq 423
	ret;

}
.func  (.param .b32 func_retval0) _Z8fp2_sgn0PKPmP5bn_st(
	.param .b64 _Z8fp2_sgn0PKPmP5bn_st_param_0,
	.param .b64 _Z8fp2_sgn0PKPmP5bn_st_param_1
)
{
	.reg .b32 	%r<9>;
	.reg .b64 	%rd<5>;

	ld.param.u64 	%rd1, [_Z8fp2_sgn0PKPmP5bn_st_param_0];
	ld.param.u64 	%rd2, [_Z8fp2_sgn0PKPmP5bn_st_param_1];
	ld.u64 	%rd3, [%rd1];
	{ // callseq 424, 0
	.param .b64 param0;
	st.param.b64 	[param0], %rd3;
	.param .b32 retval0;
	call.uni (retval0), 
	_Z10fp_is_zeroPm, 
	(
	param0
	);
	ld.param.b32 	%r1, [retval0];
	} // callseq 424
	{ // callseq 425, 0
	.param .b64 param0;
	st.param.b64 	[param0], %rd2;
	.param .b64 param1;
	st.param.b64 	[param1], %rd3;
	call.uni 
	_Z13fp_prime_backP5bn_stPm, 
	(
	param0, 
	param1
	);
	} // callseq 425
	{ // callseq 426, 0
	.param .b64 param0;
	st.param.b64 	[param0], %rd2;
	.param .b32 param1;
	st.param.b32 	[param1], 0;
	.param .b32 retval0;
	call.uni (retval0), 
	_Z10bn_get_bitP5bn_sti, 
	(
	param0, 
	param1
	);
	ld.param.b32 	%r3, [retval0];
	} // callseq 426
	ld.u64 	%rd4, [%rd1+8];
	{ // callseq 427, 0
	.param .b64 param0;
	st.param.b64 	[param0], %rd2;
	.param .b64 param1;
	st.param.b64 	[param1], %rd4;
	call.uni 
	_Z13fp_prime_backP5bn_stPm, 
	(
	param0, 
	param1
	);
	} // callseq 427
	{ // callseq 428, 0
	.param .b64 param0;
	st.param.b64 	[param0], %rd2;
	.param .b32 param1;
	st.param.b32 	[param1], 0;
	.param .b32 retval0;
	call.uni (retval0), 
	_Z10bn_get_bitP5bn_sti, 
	(
	param0, 
	param1
	);
	ld.param.b32 	%r5, [retval0];
	} // callseq 428
	and.b32  	%r7, %r5, %r1;
	or.b32  	%r8, %r7, %r3;
	st.param.b32 	[func_retval0], %r8;
	ret;

}
.func  (.param .b32 func_retval0) _Z11fp2_is_zeroPPm(
	.param .b64 _Z11fp2_is_zeroPPm_param_0
)
{
	.reg .pred 	%p<2>;
	.reg .b32 	%r<8>;
	.reg .b64 	%rd<4>;

	ld.param.u64 	%rd1, [_Z11fp2_is_zeroPPm_param_0];
	ld.u64 	%rd2, [%rd1];
	{ // callseq 429, 0
	.param .b64 param0;
	st.param.b64 	[param0], %rd2;
	.param .b32 retval0;
	call.uni (retval0), 
	_Z10fp_is_zeroPm, 
	(
	param0
	);
	ld.param.b32 	%r4, [retval0];
	} // callseq 429
	setp.eq.s32 	%p1, %r4, 0;
	mov.b32 	%r7, 0;
	@%p1 bra 	$L__BB92_2;
	ld.u64 	%rd3, [%rd1+8];
	{ // callseq 430, 0
	.param .b64 param0;
	st.param.b64 	[param0], %rd3;
	.param .b32 retval0;
	call.uni (retval0), 
	_Z10fp_is_zeroPm, 
	(
	param0
	);
	ld.param.b32 	%r7, [retval0];
	} // callseq 430
$L__BB92_2:
	st.param.b32 	[func_retval0], %r7;
	ret;

}
.func _Z8fp2_copyPPmS0_(
	.param .b64 _Z8fp2_copyPPmS0__param_0,
	.param .b64 _Z8fp2_copyPPmS0__param_1
)
{
	.reg .b64 	%rd<7>;

	ld.param.u64 	%rd1, [_Z8fp2_copyPPmS0__param_0];
	ld.param.u64 	%rd2, [_Z8fp2_copyPPmS0__param_1];
	ld.u64 	%rd3, [%rd1];
	ld.u64 	%rd4, [%rd2];
	{ // callseq 431, 0
	.param .b64 param0;
	st.param.b64 	[param0], %rd3;
	.param .b64 param1;
	st.param.b64 	[param1], %rd4;
	call.uni 
	_Z7fp_copyPmS_, 
	(
	param0, 
	param1
	);
	} // callseq 431
	ld.u64 	%rd5, [%rd1+8];
	ld.u64 	%rd6, [%rd2+8];
	{ // callseq 432, 0
	.param .b64 param0;
	st.param.b64 	[param0], %rd5;
	.param .b64 param1;
	st.param.b64 	[param1], %rd6;
	call.uni 
	_Z7fp_copyPmS_, 
	(
	param0, 
	param1
	);
	} // callseq 432
	ret;

}
.func  (.param .b32 func_retval0) _Z12dv_cmp_constPKmS0_i(
	.param .b64 _Z12dv_cmp_constPKmS0_i_param_0,
	.param .b64 _Z12dv_cmp_constPKmS0_i_param_1
)
{
	.reg .pred 	%p<7>;
	.reg .b32 	%r<7>;
	.reg .b64 	%rd<15>;

	ld.param.u64 	%rd1, [_Z12dv_cmp_constPKmS0_i_param_0];
	ld.param.u64 	%rd2, [_Z12dv_cmp_constPKmS0_i_param_1];
	ld.u64 	%rd3, [%rd1];
	ld.u64 	%rd4, [%rd2];
	ld.u64 	%rd5, [%rd1+8];
	ld.u64 	%rd6, [%rd2+8];
	ld.u64 	%rd7, [%rd1+16];
	ld.u64 	%rd8, [%rd2+16];
	ld.u64 	%rd9, [%rd1+24];
	ld.u64 	%rd10, [%rd2+24];
	ld.u64 	%rd11, [%rd1+32];
	ld.u64 	%rd12, [%rd2+32];
	ld.u64 	%rd13, [%rd1+40];
	ld.u64 	%rd14, [%rd2+40];
	setp.eq.s64 	%p1, %rd6, %rd5;
	setp.eq.s64 	%p2, %rd4, %rd3;
	setp.eq.s64 	%p3, %rd8, %rd7;
	setp.eq.s64 	%p4, %rd10, %rd9;
	setp.eq.s64 	%p5, %rd12, %rd11;
	setp.eq.s64 	%p6, %rd14, %rd13;
	selp.b32 	%r1, 0, 2, %p6;
	selp.b32 	%r2, %r1, 2, %p5;
	selp.b32 	%r3, %r2, 2, %p4;
	selp.b32 	%r4, %r3, 2, %p3;
	selp.b32 	%r5, %r4, 2, %p2;
	selp.b32 	%r6, %r5, 2, %p1;
	st.param.b32 	[func_retval0], %r6;
	ret;

}
.func  (.param .b32 func_retval0) _Z6fp_cmpPmS_(
	.param .b64 _Z6fp_cmpPmS__param_0,
	.param .b64 _Z6fp_cmpPmS__param_1
)
{
	.reg .b32 	%r<3>;
	.reg .b64 	%rd<3>;

	ld.param.u64 	%rd1, [_Z6fp_cmpPmS__param_0];
	ld.param.u64 	%rd2, [_Z6fp_cmpPmS__param_1];
	{ // callseq 433, 0
	.param .b64 param0;
	st.param.b64 	[param0], %rd1;
	.param .b64 param1;
	st.param.b64 	[param1], %rd2;
	.param .b32 retval0;
	call.uni (retval0), 
	_Z12dv_cmp_constPKmS0_i, 
	(
	param0, 
	param1
	);
	ld.param.b32 	%r1, [retval0];
	} // callseq 433
	st.param.b32 	[func_retval0], %r1;
	ret;

}
.func _Z6bn_rshP5bn_stS0_i(
	.param .b64 _Z6bn_rshP5bn_stS0_i_param_0,
	.param .b64 _Z6bn_rshP5bn_stS0_i_param_1
)
{
	.reg .pred 	%p<3>;
	.reg .b32 	%r<4>;
	.reg .b64 	%rd<6>;

	ld.param.u64 	%rd1, [_Z6bn_rshP5bn_stS0_i_param_0];
	ld.param.u64 	%rd2, [_Z6bn_rshP5bn_stS0_i_param_1];
	{ // callseq 434, 0
	.param .b64 param0;
	st.param.b64 	[param0], %rd1;
	.param .b64 param1;
	st.param.b64 	[param1], %rd2;
	call.uni 
	_Z7bn_copyP5bn_stS0_, 
	(
	param0, 
	param1
	);
	} // callseq 434
	ld.u32 	%r1, [%rd2+4];
	st.u32 	[%rd1+4], %r1;
	ld.u32 	%r2, [%rd2+8];
	st.u32 	[%rd1+8], %r2;
	setp.lt.s32 	%p1, %r1, 1;
	@%p1 bra 	$L__BB96_4;
	setp.eq.s64 	%p2, %rd1, %rd2;
	@%p2 bra 	$L__BB96_3;
	ld.u64 	%rd3, [%rd1+16];
	ld.u64 	%rd4, [%rd2+16];
	ld.u32 	%r3, [%rd2+4];
	{ // callseq 435, 0
	.param .b64 param0;
	st.param.b64 	[param0], %rd3;
	.param .b64 param1;
	st.param.b64 	[param1], %rd4;
	.param .b32 param2;
	st.param.b32 	[param2], %r3;
	.param .b32 param3;
	st.param.b32 	[param3], 2;
	call.uni 
	_Z11bn_rshb_lowPmPKmii, 
	(
	param0, 
	param1, 
	param2, 
	param3
	);
	} // callseq 435
	bra.uni 	$L__BB96_4;
$L__BB96_3:
	ld.u64 	%rd5, [%rd1+16];
	{ // callseq 436, 0
	.param .b64 param0;
	st.param.b64 	[param0], %rd5;
	.param .b64 param1;
	st.param.b64 	[param1], %rd5;
	.param .b32 param2;
	st.param.b32 	[param2], %r1;
	.param .b32 param3;
	st.param.b32 	[param3], 2;
	call.uni 
	_Z11bn_rshb_lowPmPKmii, 
	(
	param0, 
	param1, 
	param2, 
	param3
	);
	} // callseq 436
$L__BB96_4:
	{ // callseq 437, 0
	.param .b64 param0;
	st.param.b64 	[param0], %rd1;
	call.uni 
	_Z7bn_trimP5bn_st, 
	(
	param0
	);
	} // callseq 437
	ret;

}
.func _Z10bn_add_digP5bn_stS0_m(
	.param .b64 _Z10bn_add_digP5bn_stS0_m_param_0,
	.param .b64 _Z10bn_add_digP5bn_stS0_m_param_1,
	.param .b64 _Z10bn_add_digP5bn_stS0_m_param_2
)
{
	.reg .pred 	%p<6>;
	.reg .b32 	%r<16>;
	.reg .b64 	%rd<22>;

	ld.param.u64 	%rd6, [_Z10bn_add_digP5bn_stS0_m_param_0];
	ld.param.u64 	%rd7, [_Z10bn_add_digP5bn_stS0_m_param_1];
	ld.param.u64 	%rd8, [_Z10bn_add_digP5bn_stS0_m_param_2];
	ld.u32 	%r2, [%rd7+4];
	{ // callseq 438, 0
	.param .b64 param0;
	st.param.b64 	[param0], %rd6;
	.param .b32 param1;
	st.param.b32 	[param1], %r2;
	call.uni 
	_Z7bn_growP5bn_sti, 
	(
	param0, 
	param1
	);
	} // callseq 438
	ld.u32 	%r3, [%rd7+8];
	setp.ne.s32 	%p1, %r3, 0;
	@%p1 bra 	$L__BB97_4;
	ld.u64 	%rd15, [%rd6+16];
	ld.u64 	%rd16, [%rd7+16];
	ld.u32 	%r8, [%rd7+4];
	{ // callseq 440, 0
	.param .b64 param0;
	st.param.b64 	[param0], %rd15;
	.param .b64 param1;
	st.param.b64 	[param1], %rd16;
	.param .b64 param2;
	st.param.b64 	[param2], %rd8;
	.param .b32 param3;
	st.param.b32 	[param3], %r8;
	.param .b64 retval0;
	call.uni (retval0), 
	_Z11bn_add1_lowPmPKmmi, 
	(
	param0, 
	param1, 
	param2, 
	param3
	);
	ld.param.b64 	%rd17, [retval0];
	} // callseq 440
	setp.eq.s64 	%p5, %rd17, 0;
	@%p5 bra 	$L__BB97_3;
	ld.u32 	%r9, [%rd7+4];
	add.s32 	%r10, %r9, 1;
	{ // callseq 441, 0
	.param .b64 param0;
	st.param.b64 	[param0], %rd6;
	.param .b32 param1;
	st.param.b32 	[param1], %r10;
	call.uni 
	_Z7bn_growP5bn_sti, 
	(
	param0, 
	param1
	);
	} // callseq 441
	ld.u64 	%rd18, [%rd6+16];
	ld.u32 	%r11, [%rd7+4];
	mul.wide.s32 	%rd19, %r11, 8;
	add.s64 	%rd20, %rd18, %rd19;
	st.u64 	[%rd20], %rd17;
$L__BB97_3:
	ld.u32 	%r12, [%rd7+4];
	cvt.u32.u64 	%r13, %rd17;
	add.s32 	%r14, %r12, %r13;
	st.u32 	[%rd6+4], %r14;
	mov.b32 	%r15, 0;
	st.u32 	[%rd6+8], %r15;
	bra.uni 	$L__BB97_12;
$L__BB97_4:
	ld.u32 	%r1, [%rd7+4];
	setp.lt.s32 	%p2, %r1, 2;
	@%p2 bra 	$L__BB97_6;
	ld.u64 	%rd21, [%rd7+16];
	bra.uni 	$L__BB97_7;
$L__BB97_6:
	ld.u64 	%rd21, [%rd7+16];
	ld.u64 	%rd4, [%rd21];
	setp.gt.u64 	%p3, %rd8, %rd4;
	@%p3 bra 	$L__BB97_8;
$L__BB97_7:
	ld.u64 	%rd12, [%rd6+16];
	{ // callseq 439, 0
	.param .b64 param0;
	st.param.b64 	[param0], %rd12;
	.param .b64 param1;
	st.param.b64 	[param1], %rd21;
	.param .b64 param2;
	st.param.b64 	[param2], %rd8;
	.param .b32 param3;
	st.param.b32 	[param3], %r1;
	.param .b64 retval0;
	call.uni (retval0), 
	_Z11bn_sub1_lowPmPKmmi, 
	(
	param0, 
	param1, 
	param2, 
	param3
	);
	ld.param.b64 	%rd13, [retval0];
	} // callseq 439
	ld.u32 	%r6, [%rd7+4];
	st.u32 	[%rd6+4], %r6;
	mov.b32 	%r7, 1;
	st.u32 	[%rd6+8], %r7;
	bra.uni 	$L__BB97_12;
$L__BB97_8:
	setp.ne.s32 	%p4, %r1, 1;
	@%p4 bra 	$L__BB97_10;
	sub.s64 	%rd10, %rd8, %rd4;
	ld.u64 	%rd11, [%rd6+16];
	st.u64 	[%rd11], %rd10;
	bra.uni 	$L__BB97_11;
$L__BB97_10:
	ld.u64 	%rd9, [%rd6+16];
	st.u64 	[%rd9], %rd8;
$L__BB97_11:
	mov.b32 	%r4, 1;
	st.u32 	[%rd6+4], %r4;
	mov.b32 	%r5, 0;
	st.u32 	[%rd6+8], %r5;
$L__BB97_12:
	{ // callseq 442, 0
	.param .b64 param0;
	st.param.b64 	[param0], %rd6;
	call.uni 
	_Z7bn_trimP5bn_st, 
	(
	param0
	);
	} // callseq 442
	ret;

}
.func  (.param .b32 func_retval0) _Z6fp_srtPmS_(
	.param .b64 _Z6fp_srtPmS__param_0,
	.param .b64 _Z6fp_srtPmS__param_1
)
{
	.reg .pred 	%p<3>;
	.reg .b32 	%r<13>;
	.reg .b64 	%rd<14>;

	ld.param.u64 	%rd4, [_Z6fp_srtPmS__param_0];
	ld.param.u64 	%rd5, [_Z6fp_srtPmS__param_1];
	{ // callseq 443, 0
	.param .b64 param0;
	st.param.b64 	[param0], 24;
	.param .b64 retval0;
	call.uni (retval0), 
	malloc, 
	(
	param0
	);
	ld.param.b64 	%rd6, [retval0];
	} // callseq 443
	{ // callseq 444, 0
	.param .b64 param0;
	st.param.b64 	[param0], 64;
	.param .b64 retval0;
	call.uni (retval0), 
	malloc, 
	(
	param0
	);
	ld.param.b64 	%rd7, [retval0];
	} // callseq 444
	st.u64 	[%rd6+16], %rd7;
	mov.b32 	%r3, 8;
	st.u32 	[%rd6], %r3;
	mov.b32 	%r4, 0;
	st.u32 	[%rd6+8], %r4;
	{ // callseq 445, 0
	.param .b64 param0;
	st.param.b64 	[param0], 64;
	.param .b64 retval0;
	call.uni (retval0), 
	malloc, 
	(
	param0
	);
	ld.param.b64 	%rd9, [retval0];
	} // callseq 445
	{ // callseq 446, 0
	.param .b64 param0;
	st.param.b64 	[param0], 64;
	.param .b64 retval0;
	call.uni (retval0), 
	malloc, 
	(
	param0
	);
	ld.param.b64 	%rd10, [retval0];
	} // callseq 446
	{ // callseq 447, 0
	.param .b64 param0;
	st.param.b64 	[param0], %rd5;
	.param .b32 retval0;
	call.uni (retval0), 
	_Z10fp_is_zeroPm, 
	(
	param0
	);
	ld.param.b32 	%r5, [retval0];
	} // callseq 447
	setp.eq.s32 	%p1, %r5, 0;
	@%p1 bra 	$L__BB98_2;
	{ // callseq 448, 0
	.param .b64 param0;
	st.param.b64 	[param0], %rd4;
	call.uni 
	_Z7fp_zeroPm, 
	(
	param0
	);
	} // callseq 448
	mov.b32 	%r12, 1;
	bra.uni 	$L__BB98_3;
$L__BB98_2:
	{ // callseq 449, 0
	.param .b64 param0;
	st.param.b64 	[param0], %rd6;
	call.uni 
	_Z6bn_newP5bn_st, 
	(
	param0
	);
	} // callseq 449
	mov.b32 	%r8, 6;
	st.u32 	[%rd6+4], %r8;
	ld.u64 	%rd11, [%rd6+16];
	mov.u32 	%r9, shared_prime;
	cvt.u64.u32 	%rd12, %r9;
	cvta.shared.u64 	%rd13, %rd12;
	{ // callseq 450, 0
	.param .b64 param0;
	st.param.b64 	[param0], %rd11;
	.param .b64 param1;
	st.param.b64 	[param1], %rd13;
	.param .b32 param2;
	st.param.b32 	[param2], 6;
	call.uni 
	_Z7dv_copyPmPKmi, 
	(
	param0, 
	param1, 
	param2
	);
	} // callseq 450
	{ // callseq 451, 0
	.param .b64 param0;
	st.param.b64 	[param0], %rd6;
	.param .b64 param1;
	st.param.b64 	[param1], %rd6;
	.param .b64 param2;
	st.param.b64 	[param2], 1;
	call.uni 
	_Z10bn_add_digP5bn_stS0_m, 
	(
	param0, 
	param1, 
	param2
	);
	} // callseq 451
	{ // callseq 452, 0
	.param .b64 param0;
	st.param.b64 	[param0], %rd6;
	.param .b64 param1;
	st.param.b64 	[param1], %rd6;
	call.uni 
	_Z6bn_rshP5bn_stS0_i, 
	(
	param0, 
	param1
	);
	} // callseq 452
	{ // callseq 453, 0
	.param .b64 param0;
	st.param.b64 	[param0], %rd9;
	.param .b64 param1;
	st.param.b64 	[param1], %rd5;
	.param .b64 param2;
	st.param.b64 	[param2], %rd6;
	call.uni 
	_Z6fp_expPmS_P5bn_st, 
	(
	param0, 
	param1, 
	param2
	);
	} // callseq 453
	{ // callseq 454, 0
	.param .b64 param0;
	st.param.b64 	[param0], %rd10;
	.param .b64 param1;
	st.param.b64 	[param1], %rd9;
	call.uni 
	_Z6fp_sqrPmS_, 
	(
	param0, 
	param1
	);
	} // callseq 454
	{ // callseq 455, 0
	.param .b64 param0;
	st.param.b64 	[param0], %rd10;
	.param .b64 param1;
	st.param.b64 	[param1], %rd5;
	.param .b32 retval0;
	call.uni (retval0), 
	_Z6fp_cmpPmS_, 
	(
	param0, 
	param1
	);
	ld.param.b32 	%r10, [retval0];
	} // callseq 455
	setp.eq.s32 	%p2, %r10, 0;
	selp.u32 	%r12, 1, 0, %p2;
	{ // callseq 456, 0
	.param .b64 param0;
	st.param.b64 	[param0], %rd4;
	.param .b64 param1;
	st.param.b64 	[param1], %rd9;
	call.uni 
	_Z7fp_copyPmS_, 
	(
	param0, 
	param1
	);
	} // callseq 456
$L__BB98_3:
	st.param.b32 	[func_retval0], %r12;
	ret;

}
.func _Z11fp_rsh1_lowPmPKm(
	.param .b64 _Z11fp_rsh1_lowPmPKm_param_0,
	.param .b64 _Z11fp_rsh1_lowPmPKm_param_1
)
{
	.reg .b32 	%r<23>;
	.reg .b64 	%rd<15>;

	ld.param.u64 	%rd1, [_Z11fp_rsh1_lowPmPKm_param_0];
	ld.param.u64 	%rd2, [_Z11fp_rsh1_lowPmPKm_param_1];
	ld.u64 	%rd3, [%rd2+40];
	shr.u64 	%rd4, %rd3, 1;
	st.u64 	[%rd1+40], %rd4;
	ld.u64 	%rd5, [%rd2+32];
	mov.b64 	{%r1, %r2}, %rd3;
	mov.b64 	{%r3, %r4}, %rd5;
	shf.l.wrap.b32 	%r5, %r4, %r1, 31;
	shf.l.wrap.b32 	%r6, %r3, %r4, 31;
	mov.b64 	%rd6, {%r6, %r5};
	st.u64 	[%rd1+32], %rd6;
	ld.u64 	%rd7, [%rd2+24];
	mov.b64 	{%r7, %r8}, %rd7;
	shf.l.wrap.b32 	%r9, %r8, %r3, 31;
	shf.l.wrap.b32 	%r10, %r7, %r8, 31;
	mov.b64 	%rd8, {%r10, %r9};
	st.u64 	[%rd1+24], %rd8;
	ld.u64 	%rd9, [%rd2+16];
	mov.b64 	{%r11, %r12}, %rd9;
	shf.l.wrap.b32 	%r13, %r12, %r7, 31;
	shf.l.wrap.b32 	%r14, %r11, %r12, 31;
	mov.b64 	%rd10, {%r14, %r13};
	st.u64 	[%rd1+16], %rd10;
	ld.u64 	%rd11, [%rd2+8];
	mov.b64 	{%r15, %r16}, %rd11;
	shf.l.wrap.b32 	%r17, %r16, %r11, 31;
	shf.l.wrap.b32 	%r18, %r15, %r16, 31;
	mov.b64 	%rd12, {%r18, %r17};
	st.u64 	[%rd1+8], %rd12;
	ld.u64 	%rd13, [%rd2];
	mov.b64 	{%r19, %r20}, %rd13;
	shf.l.wrap.b32 	%r21, %r20, %r15, 31;
	shf.l.wrap.b32 	%r22, %r19, %r20, 31;
	mov.b64 	%rd14, {%r22, %r21};
	st.u64 	[%rd1], %rd14;
	ret;

}
.func _Z12fp_hlv_basicPmS_(
	.param .b64 _Z12fp_hlv_basicPmS__param_0,
	.param .b64 _Z12fp_hlv_basicPmS__param_1
)
{
	.reg .pred 	%p<4>;
	.reg .b32 	%r<2>;
	.reg .b64 	%rd<11>;

	ld.param.u64 	%rd1, [_Z12fp_hlv_basicPmS__param_0];
	ld.param.u64 	%rd2, [_Z12fp_hlv_basicPmS__param_1];
	ld.u64 	%rd3, [%rd2];
	and.b64  	%rd4, %rd3, 1;
	setp.eq.b64 	%p1, %rd4, 1;
	not.pred 	%p2, %p1;
	@%p2 bra 	$L__BB100_4;
	mov.u32 	%r1, shared_prime;
	cvt.u64.u32 	%rd5, %r1;
	cvta.shared.u64 	%rd6, %rd5;
	{ // callseq 457, 0
	.param .b64 param0;
	st.param.b64 	[param0], %rd1;
	.param .b64 param1;
	st.param.b64 	[param1], %rd2;
	.param .b64 param2;
	st.param.b64 	[param2], %rd6;
	.param .b64 retval0;
	call.uni (retval0), 
	_Z11fp_addn_lowPmPKmS1_, 
	(
	param0, 
	param1, 
	param2
	);
	ld.param.b64 	%rd7, [retval0];
	} // callseq 457
	setp.eq.s64 	%p3, %rd7, 0;
	{ // callseq 458, 0
	.param .b64 param0;
	st.param.b64 	[param0], %rd1;
	.param .b64 param1;
	st.param.b64 	[param1], %rd1;
	call.uni 
	_Z11fp_rsh1_lowPmPKm, 
	(
	param0, 
	param1
	);
	} // callseq 458
	@%p3 bra 	$L__BB100_3;
	ld.u64 	%rd9, [%rd1+40];
	xor.b64  	%rd10, %rd9, -9223372036854775808;
	st.u64 	[%rd1+40], %rd10;
$L__BB100_3:
	ret;
$L__BB100_4:
	{ // callseq 459, 0
	.param .b64 param0;
	st.param.b64 	[param0], %rd1;
	.param .b64 param1;
	st.param.b64 	[param1], %rd2;
	call.uni 
	_Z7fp_copyPmS_, 
	(
	param0, 
	param1
	);
	} // callseq 459
	{ // callseq 460, 0
	.param .b64 param0;
	st.param.b64 	[param0], %rd1;
	.param .b64 param1;
	st.param.b64 	[param1], %rd1;
	call.uni 
	_Z11fp_rsh1_lowPmPKm, 
	(
	param0, 
	param1
	);
	} // callseq 460
	bra.uni 	$L__BB100_3;

}
.func _Z6fp_hlvPmS_(
	.param .b64 _Z6fp_hlvPmS__param_0,
	.param .b64 _Z6fp_hlvPmS__param_1
)
{
	.reg .b64 	%rd<3>;

	ld.param.u64 	%rd1, [_Z6fp_hlvPmS__param_0];
	ld.param.u64 	%rd2, [_Z6fp_hlvPmS__param_1];
	{ // callseq 461, 0
	.param .b64 param0;
	st.param.b64 	[param0], %rd1;
	.param .b64 param1;
	st.param.b64 	[param1], %rd2;
	call.uni 
	_Z12fp_hlv_basicPmS_, 
	(
	param0, 
	param1
	);
	} // callseq 461
	ret;

}
.func _Z8fp2_zeroPPm(
	.param .b64 _Z8fp2_zeroPPm_param_0
)
{
	.reg .b64 	%rd<4>;

	ld.param.u64 	%rd1, [_Z8fp2_zeroPPm_param_0];
	ld.u64 	%rd2, [%rd1];
	{ // callseq 462, 0
	.param .b64 param0;
	st.param.b64 	[param0], %rd2;
	call.uni 
	_Z7fp_zeroPm, 
	(
	param0
	);
	} // callseq 462
	ld.u64 	%rd3, [%rd1+8];
	{ // callseq 463, 0
	.param .b64 param0;
	st.param.b64 	[param0], %rd3;
	call.uni 
	_Z7fp_zeroPm, 
	(
	param0
	);
	} // callseq 463
	ret;

}
.func  (.param .b32 func_retval0) _Z7fp2_srtPPmS0_(
	.param .b64 _Z7fp2_srtPPmS0__param_0,
	.param .b64 _Z7fp2_srtPPmS0__param_1
)
{
	.reg .pred 	%p<8>;
	.reg .b32 	%r<30>;
	.reg .b64 	%rd<27>;

	ld.param.u64 	%rd4, [_Z7fp2_srtPPmS0__param_0];
	ld.param.u64 	%rd5, [_Z7fp2_srtPPmS0__param_1];
	{ // callseq 464, 0
	.param .b64 param0;
	st.param.b64 	[param0], 64;
	.param .b64 retval0;
	call.uni (retval0), 
	malloc, 
	(
	param0
	);
	ld.param.b64 	%rd6, [retval0];
	} // callseq 464
	{ // callseq 465, 0
	.param .b64 param0;
	st.param.b64 	[param0], 64;
	.param .b64 retval0;
	call.uni (retval0), 
	malloc, 
	(
	param0
	);
	ld.param.b64 	%rd7, [retval0];
	} // callseq 465
	{ // callseq 466, 0
	.param .b64 param0;
	st.param.b64 	[param0], 64;
	.param .b64 retval0;
	call.uni (retval0), 
	malloc, 
	(
	param0
	);
	ld.param.b64 	%rd8, [retval0];
	} // callseq 466
	{ // callseq 467, 0
	.param .b64 param0;
	st.param.b64 	[param0], %rd5;
	.param .b32 retval0;
	call.uni (retval0), 
	_Z11fp2_is_zeroPPm, 
	(
	param0
	);
	ld.param.b32 	%r3, [retval0];
	} // callseq 467
	setp.eq.s32 	%p1, %r3, 0;
	@%p1 bra 	$L__BB103_2;
	{ // callseq 468, 0
	.param .b64 param0;
	st.param.b64 	[param0], %rd4;
	call.uni 
	_Z8fp2_zeroPPm, 
	(
	param0
	);
	} // callseq 468
	{ // callseq 469, 0
	.param .b64 param0;
	st.param.b64 	[param0], %rd6;
	call.uni 
	free, 
	(
	param0
	);
	} // callseq 469
	{ // callseq 470, 0
	.param .b64 param0;
	st.param.b64 	[param0], %rd7;
	call.uni 
	free, 
	(
	param0
	);
	} // callseq 470
	{ // callseq 471, 0
	.param .b64 param0;
	st.param.b64 	[param0], %rd8;
	call.uni 
	free, 
	(
	param0
	);
	} // callseq 471
	mov.b32 	%r29, 1;
	bra.uni 	$L__BB103_13;
$L__BB103_2:
	ld.u64 	%rd9, [%rd5+8];
	{ // callseq 472, 0
	.param .b64 param0;
	st.param.b64 	[param0], %rd9;
	.param .b32 retval0;
	call.uni (retval0), 
	_Z10fp_is_zeroPm, 
	(
	param0
	);
	ld.param.b32 	%r6, [retval0];
	} // callseq 472
	setp.eq.s32 	%p2, %r6, 0;
	@%p2 bra 	$L__BB103_7;
	ld.u64 	%rd10, [%rd5];
	{ // callseq 473, 0
	.param .b64 param0;
	st.param.b64 	[param0], %rd6;
	.param .b64 param1;
	st.param.b64 	[param1], %rd10;
	.param .b32 retval0;
	call.uni (retval0), 
	_Z6fp_srtPmS_, 
	(
	param0, 
	param1
	);
	ld.param.b32 	%r8, [retval0];
	} // callseq 473
	setp.eq.s32 	%p3, %r8, 0;
	@%p3 bra 	$L__BB103_5;
	ld.u64 	%rd11, [%rd4];
	{ // callseq 474, 0
	.param .b64 param0;
	st.param.b64 	[param0], %rd11;
	.param .b64 param1;
	st.param.b64 	[param1], %rd6;
	call.uni 
	_Z7fp_copyPmS_, 
	(
	param0, 
	param1
	);
	} // callseq 474
	ld.u64 	%rd12, [%rd4+8];
	{ // callseq 475, 0
	.param .b64 param0;
	st.param.b64 	[param0], %rd12;
	call.uni 
	_Z7fp_zeroPm, 
	(
	param0
	);
	} // callseq 475
	bra.uni 	$L__BB103_13;
$L__BB103_5:
	ld.u64 	%rd13, [%rd5];
	{ // callseq 476, 0
	.param .b64 param0;
	st.param.b64 	[param0], %rd6;
	.param .b64 param1;
	st.param.b64 	[param1], %rd13;
	call.uni 
	_Z7fp_copyPmS_, 
	(
	param0, 
	param1
	);
	} // callseq 476
	{ // callseq 477, 0
	.param .b64 param0;
	st.param.b64 	[param0], %rd6;
	.param .b64 param1;
	st.param.b64 	[param1], %rd6;
	call.uni 
	_Z6fp_negPmS_, 
	(
	param0, 
	param1
	);
	} // callseq 477
	ld.u64 	%rd14, [%rd4];
	{ // callseq 478, 0
	.param .b64 param0;
	st.param.b64 	[param0], %rd14;
	call.uni 
	_Z7fp_zeroPm, 
	(
	param0
	);
	} // callseq 478
	ld.u64 	%rd15, [%rd4+8];
	{ // callseq 479, 0
	.param .b64 param0;
	st.param.b64 	[param0], %rd15;
	.param .b64 param1;
	st.param.b64 	[param1], %rd6;
	.param .b32 retval0;
	call.uni (retval0), 
	_Z6fp_srtPmS_, 
	(
	param0, 
	param1
	);
	ld.param.b32 	%r12, [retval0];
	} // callseq 479
	setp.ne.s32 	%p4, %r12, 0;
	@%p4 bra 	$L__BB103_13;
	mov.u64 	%rd16, $str$61;
	cvta.global.u64 	%rd17, %rd16;
	{ // callseq 480, 0
	.param .b64 param0;
	st.param.b64 	[param0], %rd17;
	.param .b64 param1;
	st.param.b64 	[param1], 0;
	.param .b32 retval0;
	call.uni (retval0), 
	vprintf, 
	(
	param0, 
	param1
	);
	ld.param.b32 	%r15, [retval0];
	} // callseq 480
	bra.uni 	$L__BB103_13;
$L__BB103_7:
	ld.u64 	%rd18, [%rd5];
	{ // callseq 481, 0
	.param .b64 param0;
	st.param.b64 	[param0], %rd6;
	.param .b64 param1;
	st.param.b64 	[param1], %rd18;
	call.uni 
	_Z6fp_sqrPmS_, 
	(
	param0, 
	param1
	);
	} // callseq 481
	ld.u64 	%rd19, [%rd5+8];
	{ // callseq 482, 0
	.param .b64 param0;
	st.param.b64 	[param0], %rd7;
	.param .b64 param1;
	st.param.b64 	[param1], %rd19;
	call.uni 
	_Z6fp_sqrPmS_, 
	(
	param0, 
	param1
	);
	} // callseq 482
	{ // callseq 483, 0
	.param .b64 param0;
	st.param.b64 	[param0], %rd6;
	.param .b64 param1;
	st.param.b64 	[param1], %rd6;
	.param .b64 param2;
	st.param.b64 	[param2], %rd7;
	call.uni 
	_Z6fp_addPmS_S_, 
	(
	param0, 
	param1, 
	param2
	);
	} // callseq 483
	{ // callseq 484, 0
	.param .b64 param0;
	st.param.b64 	[param0], %rd7;
	.param .b64 param1;
	st.param.b64 	[param1], %rd6;
	.param .b32 retval0;
	call.uni (retval0), 
	_Z6fp_srtPmS_, 
	(
	param0, 
	param1
	);
	ld.param.b32 	%r18, [retval0];
	} // callseq 484
	setp.eq.s32 	%p5, %r18, 0;
	mov.b32 	%r29, 0;
	@%p5 bra 	$L__BB103_12;
	ld.u64 	%rd20, [%rd5];
	{ // callseq 485, 0
	.param .b64 param0;
	st.param.b64 	[param0], %rd6;
	.param .b64 param1;
	st.param.b64 	[param1], %rd20;
	.param .b64 param2;
	st.param.b64 	[param2], %rd7;
	call.uni 
	_Z6fp_addPmS_S_, 
	(
	param0, 
	param1, 
	param2
	);
	} // callseq 485
	{ // callseq 486, 0
	.param .b64 param0;
	st.param.b64 	[param0], %rd6;
	.param .b64 param1;
	st.param.b64 	[param1], %rd6;
	call.uni 
	_Z6fp_hlvPmS_, 
	(
	param0, 
	param1
	);
	} // callseq 486
	{ // callseq 487, 0
	.param .b64 param0;
	st.param.b64 	[param0], %rd8;
	.param .b64 param1;
	st.param.b64 	[param1], %rd6;
	.param .b32 retval0;
	call.uni (retval0), 
	_Z6fp_srtPmS_, 
	(
	param0, 
	param1
	);
	ld.param.b32 	%r21, [retval0];
	} // callseq 487
	setp.ne.s32 	%p6, %r21, 0;
	@%p6 bra 	$L__BB103_12;
	ld.u64 	%rd21, [%rd5];
	{ // callseq 488, 0
	.param .b64 param0;
	st.param.b64 	[param0], %rd6;
	.param .b64 param1;
	st.param.b64 	[param1], %rd21;
	.param .b64 param2;
	st.param.b64 	[param2], %rd7;
	call.uni 
	_Z6fp_subPmS_S_, 
	(
	param0, 
	param1, 
	param2
	);
	} // callseq 488
	{ // callseq 489, 0
	.param .b64 param0;
	st.param.b64 	[param0], %rd6;
	.param .b64 param1;
	st.param.b64 	[param1], %rd6;
	call.uni 
	_Z6fp_hlvPmS_, 
	(
	param0, 
	param1
	);
	} // callseq 489
	{ // callseq 490, 0
	.param .b64 param0;
	st.param.b64 	[param0], %rd8;
	.param .b64 param1;
	st.param.b64 	[param1], %rd6;
	.param .b32 retval0;
	call.uni (retval0), 
	_Z6fp_srtPmS_, 
	(
	param0, 
	param1
	);
	ld.param.b32 	%r23, [retval0];
	} // callseq 490
	setp.ne.s32 	%p7, %r23, 0;
	@%p7 bra 	$L__BB103_11;
	mov.u64 	%rd22, $str$61;
	cvta.global.u64 	%rd23, %rd22;
	{ // callseq 491, 0
	.param .b64 param0;
	st.param.b64 	[param0], %rd23;
	.param .b64 param1;
	st.param.b64 	[param1], 0;
	.param .b32 retval0;
	call.uni (retval0), 
	vprintf, 
	(
	param0, 
	param1
	);
	ld.param.b32 	%r25, [retval0];
	} // callseq 491
$L__BB103_11:
	ld.u64 	%rd24, [%rd4];
	{ // callseq 492, 0
	.param .b64 param0;
	st.param.b64 	[param0], %rd24;
	.param .b64 param1;
	st.param.b64 	[param1], %rd8;
	call.uni 
	_Z7fp_copyPmS_, 
	(
	param0, 
	param1
	);
	} // callseq 492
	{ // callseq 493, 0
	.param .b64 param0;
	st.param.b64 	[param0], %rd8;
	.param .b64 param1;
	st.param.b64 	[param1], %rd8;
	call.uni 
	_Z6fp_dblPmS_, 
	(
	param0, 
	param1
	);
	} // callseq 493
	{ // callseq 494, 0
	.param .b64 param0;
	st.param.b64 	[param0], %rd8;
	.param .b64 param1;
	st.param.b64 	[param1], %rd8;
	call.uni 
	_Z6fp_invPmS_, 
	(
	param0, 
	param1
	);
	} // callseq 494
	ld.u64 	%rd25, [%rd4+8];
	ld.u64 	%rd26, [%rd5+8];
	{ // callseq 495, 0
	.param .b64 param0;
	st.param.b64 	[param0], %rd25;
	.param .b64 param1;
	st.param.b64 	[param1], %rd26;
	.param .b64 param2;
	st.param.b64 	[param2], %rd8;
	call.uni 
	_Z6fp_mulPmS_S_, 
	(
	param0, 
	param1, 
	param2
	);
	} // callseq 495
	mov.b32 	%r29, 1;
$L__BB103_12:
	{ // callseq 496, 0
	.param .b64 param0;
	st.param.b64 	[param0], %rd6;
	call.uni 
	free, 
	(
	param0
	);
	} // callseq 496
	{ // callseq 497, 0
	.param .b64 param0;
	st.param.b64 	[param0], %rd7;
	call.uni 
	free, 
	(
	param0
	);
	} // callseq 497
	{ // callseq 498, 0
	.param .b64 param0;
	st.param.b64 	[param0], %rd8;
	call.uni 
	free, 
	(
	param0
	);
	} // callseq 498
$L__BB103_13:
	st.param.b32 	[func_retval0], %r29;
	ret;

}
.func  (.param .b32 func_retval0) _Z14util_conv_charm(
	.param .b64 _Z14util_conv_charm_param_0
)
{
	.reg .b16 	%rs<2>;
	.reg .b32 	%r<2>;
	.reg .b64 	%rd<4>;

	ld.param.u64 	%rd1, [_Z14util_conv_charm_param_0];
	mov.u64 	%rd2, _ZZ14util_conv_charmE10conv_table;
	add.s64 	%rd3, %rd2, %rd1;
	ld.global.nc.u8 	%rs1, [%rd3];
	cvt.s32.s8 	%r1, %rs1;
	st.param.b32 	[func_retval0], %r1;
	ret;

}
.func _Z10bn_mul_digP5bn_stS0_m(
	.param .b64 _Z10bn_mul_digP5bn_stS0_m_param_0,
	.param .b64 _Z10bn_mul_digP5bn_stS0_m_param_1
)
{
	.reg .b32 	%r<8>;
	.reg .b64 	%rd<10>;

	ld.param.u64 	%rd1, [_Z10bn_mul_digP5bn_stS0_m_param_0];
	ld.param.u64 	%rd2, [_Z10bn_mul_digP5bn_stS0_m_param_1];
	ld.u32 	%r1, [%rd2+4];
	add.s32 	%r2, %r1, 1;
	{ // callseq 499, 0
	.param .b64 param0;
	st.param.b64 	[param0], %rd1;
	.param .b32 param1;
	st.param.b32 	[param1], %r2;
	call.uni 
	_Z7bn_growP5bn_sti, 
	(
	param0, 
	param1
	);
	} // callseq 499
	ld.u32 	%r3, [%rd2+8];
	st.u32 	[%rd1+8], %r3;
	ld.u64 	%rd3, [%rd1+16];
	ld.u64 	%rd4, [%rd2+16];
	ld.u32 	%r4, [%rd2+4];
	{ // callseq 500, 0
	.param .b64 param0;
	st.param.b64 	[param0], %rd3;
	.param .b64 param1;
	st.param.b64 	[param1], %rd4;
	.param .b64 param2;
	st.param.b64 	[param2], 16;
	.param .b32 param3;
	st.param.b32 	[param3], %r4;
	.param .b64 retval0;
	call.uni (retval0), 
	_Z11bn_mul1_lowPmPKmmi, 
	(
	param0, 
	param1, 
	param2, 
	param3
	);
	ld.param.b64 	%rd5, [retval0];
	} // callseq 500
	ld.u64 	%rd7, [%rd1+16];
	ld.u32 	%r5, [%rd2+4];
	mul.wide.s32 	%rd8, %r5, 8;
	add.s64 	%rd9, %rd7, %rd8;
	st.u64 	[%rd9], %rd5;
	ld.u32 	%r6, [%rd2+4];
	add.s32 	%r7, %r6, 1;
	st.u32 	[%rd1+4], %r7;
	{ // callseq 501, 0
	.param .b64 param0;
	st.param.b64 	[param0], %rd1;
	call.uni 
	_Z7bn_trimP5bn_st, 
	(
	param0
	);
	} // callseq 501
	ret;

}
.func _Z11bn_read_strP5bn_stPKcii(
	.param .b64 _Z11bn_read_strP5bn_stPKcii_param_0,
	.param .b64 _Z11bn_read_strP5bn_stPKcii_param_1,
	.param .b32 _Z11bn_read_strP5bn_stPKcii_param_2
)
{
	.reg .pred 	%p<137>;
	.reg .b16 	%rs<199>;
	.reg .b32 	%r<142>;
	.reg .b64 	%rd<71>;

	ld.param.u64 	%rd2, [_Z11bn_read_strP5bn_stPKcii_param_0];
	ld.param.u64 	%rd3, [_Z11bn_read_strP5bn_stPKcii_param_1];
	ld.param.u32 	%r4, [_Z11bn_read_strP5bn_stPKcii_param_2];
	{ // callseq 502, 0
	.param .b64 param0;
	st.param.b64 	[param0], %rd2;
	call.uni 
	_Z7bn_zeroP5bn_st, 
	(
	param0
	);
	} // callseq 502
	ld.u8 	%rs3, [%rd3];
	setp.eq.s16 	%p2, %rs3, 45;
	selp.u32 	%r1, 1, 0, %p2;
	{ // callseq 503, 0
	.param .b64 param0;
	st.param.b64 	[param0], 16;
	.param .b32 retval0;
	call.uni (retval0), 
	_Z13util_bits_digm, 
	(
	param0
	);
	ld.param.b32 	%r5, [retval0];
	} // callseq 503
	mad.lo.s32 	%r7, %r5, %r4, -1;
	shr.s32 	%r8, %r7, 31;
	shr.u32 	%r9, %r8, 26;
	add.s32 	%r10, %r7, %r9;
	shr.s32 	%r11, %r10, 6;
	add.s32 	%r12, %r11, 1;
	{ // callseq 504, 0
	.param .b64 param0;
	st.param.b64 	[param0], %rd2;
	.param .b32 param1;
	st.param.b32 	[param1], %r12;
	call.uni 
	_Z7bn_growP5bn_sti, 
	(
	param0, 
	param1
	);
	} // callseq 504
	setp.le.s32 	%p3, %r4, %r1;
	@%p3 bra 	$L__BB106_69;
	mov.u32 	%r141, %r1;
$L__BB106_2:
	cvt.u64.u32 	%rd4, %r141;
	add.s64 	%rd5, %rd3, %rd4;
	ld.u8 	%rs1, [%rd5];
	setp.eq.s16 	%p4, %rs1, 0;
	@%p4 bra 	$L__BB106_69;
	add.s16 	%rs4, %rs1, -97;
	and.b16  	%rs5, %rs4, 255;
	setp.lt.u16 	%p6, %rs5, 26;
	selp.b16 	%rs6, -32, 0, %p6;
	add.s16 	%rs2, %rs6, %rs1;
	and.b16  	%rs7, %rs2, 255;
	{ // callseq 505, 0
	.param .b64 param0;
	st.param.b64 	[param0], 0;
	.param .b32 retval0;
	call.uni (retval0), 
	_Z14util_conv_charm, 
	(
	param0
	);
	ld.param.b32 	%r13, [retval0];
	} // callseq 505
	cvt.u16.u32 	%rs8, %r13;
	and.b16  	%rs9, %rs8, 255;
	setp.eq.s16 	%p7, %rs7, %rs9;
	mov.b64 	%rd70, 0;
	mov.pred 	%p136, -1;
	@%p7 bra 	$L__BB106_67;
	{ // callseq 506, 0
	.param .b64 param0;
	st.param.b64 	[param0], 1;
	.param .b32 retval0;
	call.uni (retval0), 
	_Z14util_conv_charm, 
	(
	param0
	);
	ld.param.b32 	%r15, [retval0];
	} // callseq 506
	cvt.u16.u32 	%rs10, %r15;
	and.b16  	%rs11, %rs10, 255;
	setp.eq.s16 	%p9, %rs7, %rs11;
	mov.b64 	%rd70, 1;
	@%p9 bra 	$L__BB106_67;
	{ // callseq 507, 0
	.param .b64 param0;
	st.param.b64 	[param0], 2;
	.param .b32 retval0;
	call.uni (retval0), 
	_Z14util_conv_charm, 
	(
	param0
	);
	ld.param.b32 	%r17, [retval0];
	} // callseq 507
	cvt.u16.u32 	%rs13, %r17;
	and.b16  	%rs14, %rs13, 255;
	setp.eq.s16 	%p11, %rs7, %rs14;
	mov.b64 	%rd70, 2;
	@%p11 bra 	$L__BB106_67;
	{ // callseq 508, 0
	.param .b64 param0;
	st.param.b64 	[param0], 3;
	.param .b32 retval0;
	call.uni (retval0), 
	_Z14util_conv_charm, 
	(
	param0
	);
	ld.param.b32 	%r19, [retval0];
	} // callseq 508
	cvt.u16.u32 	%rs16, %r19;
	and.b16  	%rs17, %rs16, 255;
	setp.eq.s16 	%p13, %rs7, %rs17;
	mov.b64 	%rd70, 3;
	@%p13 bra 	$L__BB106_67;
	{ // callseq 509, 0
	.param .b64 param0;
	st.param.b64 	[param0], 4;
	.param .b32 retval0;
	call.uni (retval0), 
	_Z14util_conv_charm, 
	(
	param0
	);
	ld.param.b32 	%r21, [retval0];
	} // callseq 509
	cvt.u16.u32 	%rs19, %r21;
	and.b16  	%rs20, %rs19, 255;
	setp.eq.s16 	%p15, %rs7, %rs20;
	mov.b64 	%rd70, 4;
	@%p15 bra 	$L__BB106_67;
	{ // callseq 510, 0
	.param .b64 param0;
	st.param.b64 	[param0], 5;
	.param .b32 retval0;
	call.uni (retval0), 
	_Z14util_conv_charm, 
	(
	param0
	);
	ld.param.b32 	%r23, [retval0];
	} // callseq 510
	cvt.u16.u32 	%rs22, %r23;
	and.b16  	%rs23, %rs22, 255;
	setp.eq.s16 	%p17, %rs7, %rs23;
	mov.b64 	%rd70, 5;
	@%p17 bra 	$L__BB106_67;
	{ // callseq 511, 0
	.param .b64 param0;
	st.param.b64 	[param0], 6;
	.param .b32 retval0;
	call.uni (retval0), 
	_Z14util_conv_charm, 
	(
	param0
	);
	ld.param.b32 	%r25, [retval0];
	} // callseq 511
	cvt.u16.u32 	%rs25, %r25;
	and.b16  	%rs26, %rs25, 255;
	setp.eq.s16 	%p19, %rs7, %rs26;
	mov.b64 	%rd70, 6;
	@%p19 bra 	$L__BB106_67;
	{ // callseq 512, 0
	.param .b64 param0;
	st.param.b64 	[param0], 7;
	.param .b32 retval0;
	call.uni (retval0), 
	_Z14util_conv_charm, 
	(
	param0
	);
	ld.param.b32 	%r27, [retval0];
	} // callseq 512
	cvt.u16.u32 	%rs28, %r27;
	and.b16  	%rs29, %rs28, 255;
	setp.eq.s16 	%p21, %rs7, %rs29;
	mov.b64 	%rd70, 7;
	@%p21 bra 	$L__BB106_67;
	{ // callseq 513, 0
	.param .b64 param0;
	st.param.b64 	[param0], 8;
	.param .b32 retval0;
	call.uni (retval0), 
	_Z14util_conv_charm, 
	(
	param0
	);
	ld.param.b32 	%r29, [retval0];
	} // callseq 513
	cvt.u16.u32 	%rs31, %r29;
	and.b16  	%rs32, %rs31, 255;
	setp.eq.s16 	%p23, %rs7, %rs32;
	mov.b64 	%rd70, 8;
	@%p23 bra 	$L__BB106_67;
	{ // callseq 514, 0
	.param .b64 param0;
	st.param.b64 	[param0], 9;
	.param .b32 retval0;
	call.uni (retval0), 
	_Z14util_conv_charm, 
	(
	param0
	);
	ld.param.b32 	%r31, [retval0];
	} // callseq 514
	cvt.u16.u32 	%rs34, %r31;
	and.b16  	%rs35, %rs34, 255;
	setp.eq.s16 	%p25, %rs7, %rs35;
	mov.b64 	%rd70, 9;
	@%p25 bra 	$L__BB106_67;
	{ // callseq 515, 0
	.param .b64 param0;
	st.param.b64 	[param0], 10;
	.param .b32 retval0;
	call.uni (retval0), 
	_Z14util_conv_charm, 
	(
	param0
	);
	ld.param.b32 	%r33, [retval0];
	} // callseq 515
	cvt.u16.u32 	%rs37, %r33;
	and.b16  	%rs38, %rs37, 255;
	setp.eq.s16 	%p27, %rs7, %rs38;
	mov.b64 	%rd70, 10;
	@%p27 bra 	$L__BB106_67;
	{ // callseq 516, 0
	.param .b64 param0;
	st.param.b64 	[param0], 11;
	.param .b32 retval0;
	call.uni (retval0), 
	_Z14util_conv_charm, 
	(
	param0
	);
	ld.param.b32 	%r35, [retval0];
	} // callseq 516
	cvt.u16.u32 	%rs40, %r35;
	and.b16  	%rs41, %rs40, 255;
	setp.eq.s16 	%p29, %rs7, %rs41;
	mov.b64 	%rd70, 11;
	@%p29 bra 	$L__BB106_67;
	{ // callseq 517, 0
	.param .b64 param0;
	st.param.b64 	[param0], 12;
	.param .b32 retval0;
	call.uni (retval0), 
	_Z14util_conv_charm, 
	(
	param0
	);
	ld.param.b32 	%r37, [retval0];
	} // callseq 517
	cvt.u16.u32 	%rs43, %r37;
	and.b16  	%rs44, %rs43, 255;
	setp.eq.s16 	%p31, %rs7, %rs44;
	mov.b64 	%rd70, 12;
	@%p31 bra 	$L__BB106_67;
	{ // callseq 518, 0
	.param .b64 param0;
	st.param.b64 	[param0], 13;
	.param .b32 retval0;
	call.uni (retval0), 
	_Z14util_conv_charm, 
	(
	param0
	);
	ld.param.b32 	%r39, [retval0];
	} // callseq 518
	cvt.u16.u32 	%rs46, %r39;
	and.b16  	%rs47, %rs46, 255;
	setp.eq.s16 	%p33, %rs7, %rs47;
	mov.b64 	%rd70, 13;
	@%p33 bra 	$L__BB106_67;
	{ // callseq 519, 0
	.param .b64 param0;
	st.param.b64 	[param0], 14;
	.param .b32 retval0;
	call.uni (retval0), 
	_Z14util_conv_charm, 
	(
	param0
	);
	ld.param.b32 	%r41, [retval0];
	} // callseq 519
	cvt.u16.u32 	%rs49, %r41;
	and.b16  	%rs50, %rs49, 255;
	setp.eq.s16 	%p35, %rs7, %rs50;
	mov.b64 	%rd70, 14;
	@%p35 bra 	$L__BB106_67;
	{ // callseq 520, 0
	.param .b64 param0;
	st.param.b64 	[param0], 15;
	.param .b32 retval0;
	call.uni (retval0), 
	_Z14util_conv_charm, 
	(
	param0
	);
	ld.param.b32 	%r43, [retval0];
	} // callseq 520
	cvt.u16.u32 	%rs52, %r43;
	and.b16  	%rs53, %rs52, 255;
	setp.eq.s16 	%p37, %rs7, %rs53;
	mov.b64 	%rd70, 15;
	@%p37 bra 	$L__BB106_67;
	{ // callseq 521, 0
	.param .b64 param0;
	st.param.b64 	[param0], 16;
	.param .b32 retval0;
	call.uni (retval0), 
	_Z14util_conv_charm, 
	(
	param0
	);
	ld.param.b32 	%r45, [retval0];
	} // callseq 521
	cvt.u16.u32 	%rs55, %r45;
	and.b16  	%rs56, %rs55, 255;
	setp.eq.s16 	%p39, %rs7, %rs56;
	mov.b64 	%rd70, 16;
	mov.pred 	%p136, 0;
	@%p39 bra 	$L__BB106_67;
	{ // callseq 522, 0
	.param .b64 param0;
	st.param.b64 	[param0], 17;
	.param .b32 retval0;
	call.uni (retval0), 
	_Z14util_conv_charm, 
	(
	param0
	);
	ld.param.b32 	%r47, [retval0];
	} // callseq 522
	cvt.u16.u32 	%rs58, %r47;
	and.b16  	%rs59, %rs58, 255;
	setp.eq.s16 	%p41, %rs7, %rs59;
	mov.b64 	%rd70, 17;
	@%p41 bra 	$L__BB106_67;
	{ // callseq 523, 0
	.param .b64 param0;
	st.param.b64 	[param0], 18;
	.param .b32 retval0;
	call.uni (retval0), 
	_Z14util_conv_charm, 
	(
	param0
	);
	ld.param.b32 	%r49, [retval0];
	} // callseq 523
	cvt.u16.u32 	%rs61, %r49;
	and.b16  	%rs62, %rs61, 255;
	setp.eq.s16 	%p43, %rs7, %rs62;
	mov.b64 	%rd70, 18;
	@%p43 bra 	$L__BB106_67;
	{ // callseq 524, 0
	.param .b64 param0;
	st.param.b64 	[param0], 19;
	.param .b32 retval0;
	call.uni (retval0), 
	_Z14util_conv_charm, 
	(
	param0
	);
	ld.param.b32 	%r51, [retval0];
	} // callseq 524
	cvt.u16.u32 	%rs64, %r51;
	and.b16  	%rs65, %rs64, 255;
	setp.eq.s16 	%p45, %rs7, %rs65;
	mov.b64 	%rd70, 19;
	@%p45 bra 	$L__BB106_67;
	{ // callseq 525, 0
	.param .b64 param0;
	st.param.b64 	[param0], 20;
	.param .b32 retval0;
	call.uni (retval0), 
	_Z14util_conv_charm, 
	(
	param0
	);
	ld.param.b32 	%r53, [retval0];
	} // callseq 525
	cvt.u16.u32 	%rs67, %r53;
	and.b16  	%rs68, %rs67, 255;
	setp.eq.s16 	%p47, %rs7, %rs68;
	mov.b64 	%rd70, 20;
	@%p47 bra 	$L__BB106_67;
	{ // callseq 526, 0
	.param .b64 param0;
	st.param.b64 	[param0], 21;
	.param .b32 retval0;
	call.uni (retval0), 
	_Z14util_conv_charm, 
	(
	param0
	);
	ld.param.b32 	%r55, [retval0];
	} // callseq 526
	cvt.u16.u32 	%rs70, %r55;
	and.b16  	%rs71, %rs70, 255;
	setp.eq.s16 	%p49, %rs7, %rs71;
	mov.b64 	%rd70, 21;
	@%p49 bra 	$L__BB106_67;
	{ // callseq 527, 0
	.param .b64 param0;
	st.param.b64 	[param0], 22;
	.param .b32 retval0;
	call.uni (retval0), 
	_Z14util_conv_charm, 
	(
	param0
	);
	ld.param.b32 	%r57, [retval0];
	} // callseq 527
	cvt.u16.u32 	%rs73, %r57;
	and.b16  	%rs74, %rs73, 255;
	setp.eq.s16 	%p51, %rs7, %rs74;
	mov.b64 	%rd70, 22;
	@%p51 bra 	$L__BB106_67;
	{ // callseq 528, 0
	.param .b64 param0;
	st.param.b64 	[param0], 23;
	.param .b32 retval0;
	call.uni (retval0), 
	_Z14util_conv_charm, 
	(
	param0
	);
	ld.param.b32 	%r59, [retval0];
	} // callseq 528
	cvt.u16.u32 	%rs76, %r59;
	and.b16  	%rs77, %rs76, 255;
	setp.eq.s16 	%p53, %rs7, %rs77;
	mov.b64 	%rd70, 23;
	@%p53 bra 	$L__BB106_67;
	{ // callseq 529, 0
	.param .b64 param0;
	st.param.b64 	[param0], 24;
	.param .b32 retval0;
	call.uni (retval0), 
	_Z14util_conv_charm, 
	(
	param0
	);
	ld.param.b32 	%r61, [retval0];
	} // callseq 529
	cvt.u16.u32 	%rs79, %r61;
	and.b16  	%rs80, %rs79, 255;
	setp.eq.s16 	%p55, %rs7, %rs80;
	mov.b64 	%rd70, 24;
	@%p55 bra 	$L__BB106_67;
	{ // callseq 530, 0
	.param .b64 param0;
	st.param.b64 	[param0], 25;
	.param .b32 retval0;
	call.uni (retval0), 
	_Z14util_conv_charm, 
	(
	param0
	);
	ld.param.b32 	%r63, [retval0];
	} // callseq 530
	cvt.u16.u32 	%rs82, %r63;
	and.b16  	%rs83, %rs82, 255;
	setp.eq.s16 	%p57, %rs7, %rs83;
	mov.b64 	%rd70, 25;
	@%p57 bra 	$L__BB106_67;
	{ // callseq 531, 0
	.param .b64 param0;
	st.param.b64 	[param0], 26;
	.param .b32 retval0;
	call.uni (retval0), 
	_Z14util_conv_charm, 
	(
	param0
	);
	ld.param.b32 	%r65, [retval0];
	} // callseq 531
	cvt.u16.u32 	%rs85, %r65;
	and.b16  	%rs86, %rs85, 255;
	setp.eq.s16 	%p59, %rs7, %rs86;
	mov.b64 	%rd70, 26;
	@%p59 bra 	$L__BB106_67;
	{ // callseq 532, 0
	.param .b64 param0;
	st.param.b64 	[param0], 27;
	.param .b32 retval0;
	call.uni (retval0), 
	_Z14util_conv_charm, 
	(
	param0
	);
	ld.param.b32 	%r67, [retval0];
	} // callseq 532
	cvt.u16.u32 	%rs88, %r67;
	and.b16  	%rs89, %rs88, 255;
	setp.eq.s16 	%p61, %rs7, %rs89;
	mov.b64 	%rd70, 27;
	@%p61 bra 	$L__BB106_67;
	{ // callseq 533, 0
	.param .b64 param0;
	st.param.b64 	[param0], 28;
	.param .b32 retval0;
	call.uni (retval0), 
	_Z14util_conv_charm, 
	(
	param0
	);
	ld.param.b32 	%r69, [retval0];
	} // callseq 533
	cvt.u16.u32 	%rs91, %r69;
	and.b16  	%rs92, %rs91, 255;
	setp.eq.s16 	%p63, %rs7, %rs92;
	mov.b64 	%rd70, 28;
	@%p63 bra 	$L__BB106_67;
	{ // callseq 534, 0
	.param .b64 param0;
	st.param.b64 	[param0], 29;
	.param .b32 retval0;
	call.uni (retval0), 
	_Z14util_conv_charm, 
	(
	param0
	);
	ld.param.b32 	%r71, [retval0];
	} // callseq 534
	cvt.u16.u32 	%rs94, %r71;
	and.b16  	%rs95, %rs94, 255;
	setp.eq.s16 	%p65, %rs7, %rs95;
	mov.b64 	%rd70, 29;
	@%p65 bra 	$L__BB106_67;
	{ // callseq 535, 0
	.param .b64 param0;
	st.param.b64 	[param0], 30;
	.param .b32 retval0;
	call.uni (retval0), 
	_Z14util_conv_charm, 
	(
	param0
	);
	ld.param.b32 	%r73, [retval0];
	} // callseq 535
	cvt.u16.u32 	%rs97, %r73;
	and.b16  	%rs98, %rs97, 255;
	setp.eq.s16 	%p67, %rs7, %rs98;
	mov.b64 	%rd70, 30;
	@%p67 bra 	$L__BB106_67;
	{ // callseq 536, 0
	.param .b64 param0;
	st.param.b64 	[param0], 31;
	.param .b32 retval0;
	call.uni (retval0), 
	_Z14util_conv_charm, 
	(
	param0
	);
	ld.param.b32 	%r75, [retval0];
	} // callseq 536
	cvt.u16.u32 	%rs100, %r75;
	and.b16  	%rs101, %rs100, 255;
	setp.eq.s16 	%p69, %rs7, %rs101;
	mov.b64 	%rd70, 31;
	@%p69 bra 	$L__BB106_67;
	{ // callseq 537, 0
	.param .b64 param0;
	st.param.b64 	[param0], 32;
	.param .b32 retval0;
	call.uni (retval0), 
	_Z14util_conv_charm, 
	(
	param0
	);
	ld.param.b32 	%r77, [retval0];
	} // callseq 537
	cvt.u16.u32 	%rs103, %r77;
	and.b16  	%rs104, %rs103, 255;
	setp.eq.s16 	%p71, %rs7, %rs104;
	mov.b64 	%rd70, 32;
	@%p71 bra 	$L__BB106_67;
	{ // callseq 538, 0
	.param .b64 param0;
	st.param.b64 	[param0], 33;
	.param .b32 retval0;
	call.uni (retval0), 
	_Z14util_conv_charm, 
	(
	param0
	);
	ld.param.b32 	%r79, [retval0];
	} // callseq 538
	cvt.u16.u32 	%rs106, %r79;
	and.b16  	%rs107, %rs106, 255;
	setp.eq.s16 	%p73, %rs7, %rs107;
	mov.b64 	%rd70, 33;
	@%p73 bra 	$L__BB106_67;
	{ // callseq 539, 0
	.param .b64 param0;
	st.param.b64 	[param0], 34;
	.param .b32 retval0;
	call.uni (retval0), 
	_Z14util_conv_charm, 
	(
	param0
	);
	ld.param.b32 	%r81, [retval0];
	} // callseq 539
	cvt.u16.u32 	%rs109, %r81;
	and.b16  	%rs110, %rs109, 255;
	setp.eq.s16 	%p75, %rs7, %rs110;
	mov.b64 	%rd70, 34;
	@%p75 bra 	$L__BB106_67;
	{ // callseq 540, 0
	.param .b64 param0;
	st.param.b64 	[param0], 35;
	.param .b32 retval0;
	call.uni (retval0), 
	_Z14util_conv_charm, 
	(
	param0
	);
	ld.param.b32 	%r83, [retval0];
	} // callseq 540
	cvt.u16.u32 	%rs112, %r83;
	and.b16  	%rs113, %rs112, 255;
	setp.eq.s16 	%p77, %rs7, %rs113;
	mov.b64 	%rd70, 35;
	@%p77 bra 	$L__BB106_67;
	{ // callseq 541, 0
	.param .b64 param0;
	st.param.b64 	[param0], 36;
	.param .b32 retval0;
	call.uni (retval0), 
	_Z14util_conv_charm, 
	(
	param0
	);
	ld.param.b32 	%r85, [retval0];
	} // callseq 541
	cvt.u16.u32 	%rs115, %r85;
	and.b16  	%rs116, %rs115, 255;
	setp.eq.s16 	%p79, %rs7, %rs116;
	mov.b64 	%rd70, 36;
	@%p79 bra 	$L__BB106_67;
	{ // callseq 542, 0
	.param .b64 param0;
	st.param.b64 	[param0], 37;
	.param .b32 retval0;
	call.uni (retval0), 
	_Z14util_conv_charm, 
	(
	param0
	);
	ld.param.b32 	%r87, [retval0];
	} // callseq 542
	cvt.u16.u32 	%rs118, %r87;
	and.b16  	%rs119, %rs118, 255;
	setp.eq.s16 	%p81, %rs7, %rs119;
	mov.b64 	%rd70, 37;
	@%p81 bra 	$L__BB106_67;
	{ // callseq 543, 0
	.param .b64 param0;
	st.param.b64 	[param0], 38;
	.param .b32 retval0;
	call.uni (retval0), 
	_Z14util_conv_charm, 
	(
	param0
	);
	ld.param.b32 	%r89, [retval0];
	} // callseq 543
	cvt.u16.u32 	%rs121, %r89;
	and.b16  	%rs122, %rs121, 255;
	setp.eq.s16 	%p83, %rs7, %rs122;
	mov.b64 	%rd70, 38;
	@%p83 bra 	$L__BB106_67;
	{ // callseq 544, 0
	.param .b64 param0;
	st.param.b64 	[param0], 39;
	.param .b32 retval0;
	call.uni (retval0), 
	_Z14util_conv_charm, 
	(
	param0
	);
	ld.param.b32 	%r91, [retval0];
	} // callseq 544
	cvt.u16.u32 	%rs124, %r91;
	and.b16  	%rs125, %rs124, 255;
	setp.eq.s16 	%p85, %rs7, %rs125;
	mov.b64 	%rd70, 39;
	@%p85 bra 	$L__BB106_67;
	{ // callseq 545, 0
	.param .b64 param0;
	st.param.b64 	[param0], 40;
	.param .b32 retval0;
	call.uni (retval0), 
	_Z14util_conv_charm, 
	(
	param0
	);
	ld.param.b32 	%r93, [retval0];
	} // callseq 545
	cvt.u16.u32 	%rs127, %r93;
	and.b16  	%rs128, %rs127, 255;
	setp.eq.s16 	%p87, %rs7, %rs128;
	mov.b64 	%rd70, 40;
	@%p87 bra 	$L__BB106_67;
	{ // callseq 546, 0
	.param .b64 param0;
	st.param.b64 	[param0], 41;
	.param .b32 retval0;
	call.uni (retval0), 
	_Z14util_conv_charm, 
	(
	param0
	);
	ld.param.b32 	%r95, [retval0];
	} // callseq 546
	cvt.u16.u32 	%rs130, %r95;
	and.b16  	%rs131, %rs130, 255;
	setp.eq.s16 	%p89, %rs7, %rs131;
	mov.b64 	%rd70, 41;
	@%p89 bra 	$L__BB106_67;
	{ // callseq 547, 0
	.param .b64 param0;
	st.param.b64 	[param0], 42;
	.param .b32 retval0;
	call.uni (retval0), 
	_Z14util_conv_charm, 
	(
	param0
	);
	ld.param.b32 	%r97, [retval0];
	} // callseq 547
	cvt.u16.u32 	%rs133, %r97;
	and.b16  	%rs134, %rs133, 255;
	setp.eq.s16 	%p91, %rs7, %rs134;
	mov.b64 	%rd70, 42;
	@%p91 bra 	$L__BB106_67;
	{ // callseq 548, 0
	.param .b64 param0;
	st.param.b64 	[param0], 43;
	.param .b32 retval0;
	call.uni (retval0), 
	_Z14util_conv_charm, 
	(
	param0
	);
	ld.param.b32 	%r99, [retval0];
	} // callseq 548
	cvt.u16.u32 	%rs136, %r99;
	and.b16  	%rs137, %rs136, 255;
	setp.eq.s16 	%p93, %rs7, %rs137;
	mov.b64 	%rd70, 43;
	@%p93 bra 	$L__BB106_67;
	{ // callseq 549, 0
	.param .b64 param0;
	st.param.b64 	[param0], 44;
	.param .b32 retval0;
	call.uni (retval0), 
	_Z14util_conv_charm, 
	(
	param0
	);
	ld.param.b32 	%r101, [retval0];
	} // callseq 549
	cvt.u16.u32 	%rs139, %r101;
	and.b16  	%rs140, %rs139, 255;
	setp.eq.s16 	%p95, %rs7, %rs140;
	mov.b64 	%rd70, 44;
	@%p95 bra 	$L__BB106_67;
	{ // callseq 550, 0
	.param .b64 param0;
	st.param.b64 	[param0], 45;
	.param .b32 retval0;
	call.uni (retval0), 
	_Z14util_conv_charm, 
	(
	param0
	);
	ld.param.b32 	%r103, [retval0];
	} // callseq 550
	cvt.u16.u32 	%rs142, %r103;
	and.b16  	%rs143, %rs142, 255;
	setp.eq.s16 	%p97, %rs7, %rs143;
	mov.b64 	%rd70, 45;
	@%p97 bra 	$L__BB106_67;
	{ // callseq 551, 0
	.param .b64 param0;
	st.param.b64 	[param0], 46;
	.param .b32 retval0;
	call.uni (retval0), 
	_Z14util_conv_charm, 
	(
	param0
	);
	ld.param.b32 	%r105, [retval0];
	} // callseq 551
	cvt.u16.u32 	%rs145, %r105;
	and.b16  	%rs146, %rs145, 255;
	setp.eq.s16 	%p99, %rs7, %rs146;
	mov.b64 	%rd70, 46;
	@%p99 bra 	$L__BB106_67;
	{ // callseq 552, 0
	.param .b64 param0;
	st.param.b64 	[param0], 47;
	.param .b32 retval0;
	call.uni (retval0), 
	_Z14util_conv_charm, 
	(
	param0
	);
	ld.param.b32 	%r107, [retval0];
	} // callseq 552
	cvt.u16.u32 	%rs148, %r107;
	and.b16  	%rs149, %rs148, 255;
	setp.eq.s16 	%p101, %rs7, %rs149;
	mov.b64 	%rd70, 47;
	@%p101 bra 	$L__BB106_67;
	{ // callseq 553, 0
	.param .b64 param0;
	st.param.b64 	[param0], 48;
	.param .b32 retval0;
	call.uni (retval0), 
	_Z14util_conv_charm, 
	(
	param0
	);
	ld.param.b32 	%r109, [retval0];
	} // callseq 553
	cvt.u16.u32 	%rs151, %r109;
	and.b16  	%rs152, %rs151, 255;
	setp.eq.s16 	%p103, %rs7, %rs152;
	mov.b64 	%rd70, 48;
	@%p103 bra 	$L__BB106_67;
	{ // callseq 554, 0
	.param .b64 param0;
	st.param.b64 	[param0], 49;
	.param .b32 retval0;
	call.uni (retval0), 
	_Z14util_conv_charm, 
	(
	param0
	);
	ld.param.b32 	%r111, [retval0];
	} // callseq 554
	cvt.u16.u32 	%rs154, %r111;
	and.b16  	%rs155, %rs154, 255;
	setp.eq.s16 	%p105, %rs7, %rs155;
	mov.b64 	%rd70, 49;
	@%p105 bra 	$L__BB106_67;
	{ // callseq 555, 0
	.param .b64 param0;
	st.param.b64 	[param0], 50;
	.param .b32 retval0;
	call.uni (retval0), 
	_Z14util_conv_charm, 
	(
	param0
	);
	ld.param.b32 	%r113, [retval0];
	} // callseq 555
	cvt.u16.u32 	%rs157, %r113;
	and.b16  	%rs158, %rs157, 255;
	setp.eq.s16 	%p107, %rs7, %rs158;
	mov.b64 	%rd70, 50;
	@%p107 bra 	$L__BB106_67;
	{ // callseq 556, 0
	.param .b64 param0;
	st.param.b64 	[param0], 51;
	.param .b32 retval0;
	call.uni (retval0), 
	_Z14util_conv_charm, 
	(
	param0
	);
	ld.param.b32 	%r115, [retval0];
	} // callseq 556
	cvt.u16.u32 	%rs160, %r115;
	and.b16  	%rs161, %rs160, 255;
	setp.eq.s16 	%p109, %rs7, %rs161;
	mov.b64 	%rd70, 51;
	@%p109 bra 	$L__BB106_67;
	{ // callseq 557, 0
	.param .b64 param0;
	st.param.b64 	[param0], 52;
	.param .b32 retval0;
	call.uni (retval0), 
	_Z14util_conv_charm, 
	(
	param0
	);
	ld.param.b32 	%r117, [retval0];
	} // callseq 557
	cvt.u16.u32 	%rs163, %r117;
	and.b16  	%rs164, %rs163, 255;
	setp.eq.s16 	%p111, %rs7, %rs164;
	mov.b64 	%rd70, 52;
	@%p111 bra 	$L__BB106_67;
	{ // callseq 558, 0
	.param .b64 param0;
	st.param.b64 	[param0], 53;
	.param .b32 retval0;
	call.uni (retval0), 
	_Z14util_conv_charm, 
	(
	param0
	);
	ld.param.b32 	%r119, [retval0];
	} // callseq 558
	cvt.u16.u32 	%rs166, %r119;
	and.b16  	%rs167, %rs166, 255;
	setp.eq.s16 	%p113, %rs7, %rs167;
	mov.b64 	%rd70, 53;
	@%p113 bra 	$L__BB106_67;
	{ // callseq 559, 0
	.param .b64 param0;
	st.param.b64 	[param0], 54;
	.param .b32 retval0;
	call.uni (retval0), 
	_Z14util_conv_charm, 
	(
	param0
	);
	ld.param.b32 	%r121, [retval0];
	} // callseq 559
	cvt.u16.u32 	%rs169, %r121;
	and.b16  	%rs170, %rs169, 255;
	setp.eq.s16 	%p115, %rs7, %rs170;
	mov.b64 	%rd70, 54;
	@%p115 bra 	$L__BB106_67;
	{ // callseq 560, 0
	.param .b64 param0;
	st.param.b64 	[param0], 55;
	.param .b32 retval0;
	call.uni (retval0), 
	_Z14util_conv_charm, 
	(
	param0
	);
	ld.param.b32 	%r123, [retval0];
	} // callseq 560
	cvt.u16.u32 	%rs172, %r123;
	and.b16  	%rs173, %rs172, 255;
	setp.eq.s16 	%p117, %rs7, %rs173;
	mov.b64 	%rd70, 55;
	@%p117 bra 	$L__BB106_67;
	{ // callseq 561, 0
	.param .b64 param0;
	st.param.b64 	[param0], 56;
	.param .b32 retval0;
	call.uni (retval0), 
	_Z14util_conv_charm, 
	(
	param0
	);
	ld.param.b32 	%r125, [retval0];
	} // callseq 561
	cvt.u16.u32 	%rs175, %r125;
	and.b16  	%rs176, %rs175, 255;
	setp.eq.s16 	%p119, %rs7, %rs176;
	mov.b64 	%rd70, 56;
	@%p119 bra 	$L__BB106_67;
	{ // callseq 562, 0
	.param .b64 param0;
	st.param.b64 	[param0], 57;
	.param .b32 retval0;
	call.uni (retval0), 
	_Z14util_conv_charm, 
	(
	param0
	);
	ld.param.b32 	%r127, [retval0];
	} // callseq 562
	cvt.u16.u32 	%rs178, %r127;
	and.b16  	%rs179, %rs178, 255;
	setp.eq.s16 	%p121, %rs7, %rs179;
	mov.b64 	%rd70, 57;
	@%p121 bra 	$L__BB106_67;
	{ // callseq 563, 0
	.param .b64 param0;
	st.param.b64 	[param0], 58;
	.param .b32 retval0;
	call.uni (retval0), 
	_Z14util_conv_charm, 
	(
	param0
	);
	ld.param.b32 	%r129, [retval0];
	} // callseq 563
	cvt.u16.u32 	%rs181, %r129;
	and.b16  	%rs182, %rs181, 255;
	setp.eq.s16 	%p123, %rs7, %rs182;
	mov.b64 	%rd70, 58;
	@%p123 bra 	$L__BB106_67;
	{ // callseq 564, 0
	.param .b64 param0;
	st.param.b64 	[param0], 59;
	.param .b32 retval0;
	call.uni (retval0), 
	_Z14util_conv_charm, 
	(
	param0
	);
	ld.param.b32 	%r131, [retval0];
	} // callseq 564
	cvt.u16.u32 	%rs184, %r131;
	and.b16  	%rs185, %rs184, 255;
	setp.eq.s16 	%p125, %rs7, %rs185;
	mov.b64 	%rd70, 59;
	@%p125 bra 	$L__BB106_67;
	{ // callseq 565, 0
	.param .b64 param0;
	st.param.b64 	[param0], 60;
	.param .b32 retval0;
	call.uni (retval0), 
	_Z14util_conv_charm, 
	(
	param0
	);
	ld.param.b32 	%r133, [retval0];
	} // callseq 565
	cvt.u16.u32 	%rs187, %r133;
	and.b16  	%rs188, %rs187, 255;
	setp.eq.s16 	%p127, %rs7, %rs188;
	mov.b64 	%rd70, 60;
	@%p127 bra 	$L__BB106_67;
	{ // callseq 566, 0
	.param .b64 param0;
	st.param.b64 	[param0], 61;
	.param .b32 retval0;
	call.uni (retval0), 
	_Z14util_conv_charm, 
	(
	param0
	);
	ld.param.b32 	%r135, [retval0];
	} // callseq 566
	cvt.u16.u32 	%rs190, %r135;
	and.b16  	%rs191, %rs190, 255;
	setp.eq.s16 	%p129, %rs7, %rs191;
	mov.b64 	%rd70, 61;
	@%p129 bra 	$L__BB106_67;
	{ // callseq 567, 0
	.param .b64 param0;
	st.param.b64 	[param0], 62;
	.param .b32 retval0;
	call.uni (retval0), 
	_Z14util_conv_charm, 
	(
	param0
	);
	ld.param.b32 	%r137, [retval0];
	} // callseq 567
	cvt.u16.u32 	%rs193, %r137;
	and.b16  	%rs194, %rs193, 255;
	setp.eq.s16 	%p131, %rs7, %rs194;
	mov.b64 	%rd70, 62;
	@%p131 bra 	$L__BB106_67;
	{ // callseq 568, 0
	.param .b64 param0;
	st.param.b64 	[param0], 63;
	.param .b32 retval0;
	call.uni (retval0), 
	_Z14util_conv_charm, 
	(
	param0
	);
	ld.param.b32 	%r139, [retval0];
	} // callseq 568
	cvt.u16.u32 	%rs196, %r139;
	and.b16  	%rs197, %rs196, 255;
	setp.ne.s16 	%p133, %rs7, %rs197;
	mov.b64 	%rd70, 63;
	@%p133 bra 	$L__BB106_69;
$L__BB106_67:
	not.pred 	%p134, %p136;
	@%p134 bra 	$L__BB106_69;
	{ // callseq 569, 0
	.param .b64 param0;
	st.param.b64 	[param0], %rd2;
	.param .b64 param1;
	st.param.b64 	[param1], %rd2;
	call.uni 
	_Z10bn_mul_digP5bn_stS0_m, 
	(
	param0, 
	param1
	);
	} // callseq 569
	{ // callseq 570, 0
	.param .b64 param0;
	st.param.b64 	[param0], %rd2;
	.param .b64 param1;
	st.param.b64 	[param1], %rd2;
	.param .b64 param2;
	st.param.b64 	[param2], %rd70;
	call.uni 
	_Z10bn_add_digP5bn_stS0_m, 
	(
	param0, 
	param1, 
	param2
	);
	} // callseq 570
	add.s32 	%r141, %r141, 1;
	setp.ne.s32 	%p135, %r141, %r4;
	@%p135 bra 	$L__BB106_2;
$L__BB106_69:
	st.u32 	[%rd2+8], %r1;
	ret;

}
.func _Z11fp_read_strPmPKcii(
	.param .b64 _Z11fp_read_strPmPKcii_param_0,
	.param .b64 _Z11fp_read_strPmPKcii_param_1,
	.param .b32 _Z11fp_read_strPmPKcii_param_2
)
{
	.reg .pred 	%p<4>;
	.reg .b32 	%r<10>;
	.reg .b64 	%rd<10>;

	ld.param.u64 	%rd2, [_Z11fp_read_strPmPKcii_param_0];
	ld.param.u64 	%rd3, [_Z11fp_read_strPmPKcii_param_1];
	ld.param.u32 	%r1, [_Z11fp_read_strPmPKcii_param_2];
	{ // callseq 571, 0
	.param .b64 param0;
	st.param.b64 	[param0], 24;
	.param .b64 retval0;
	call.uni (retval0), 
	malloc, 
	(
	param0
	);
	ld.param.b64 	%rd4, [retval0];
	} // callseq 571
	{ // callseq 572, 0
	.param .b64 param0;
	st.param.b64 	[param0], 64;
	.param .b64 retval0;
	call.uni (retval0), 
	malloc, 
	(
	param0
	);
	ld.param.b64 	%rd5, [retval0];
	} // callseq 572
	st.u64 	[%rd4+16], %rd5;
	mov.b32 	%r2, 8;
	st.u32 	[%rd4], %r2;
	mov.b32 	%r3, 0;
	st.u32 	[%rd4+8], %r3;
	{ // callseq 573, 0
	.param .b64 param0;
	st.param.b64 	[param0], %rd4;
	.param .b64 param1;
	st.param.b64 	[param1], %rd3;
	.param .b32 param2;
	st.param.b32 	[param2], %r1;
	call.uni 
	_Z11bn_read_strP5bn_stPKcii, 
	(
	param0, 
	param1, 
	param2
	);
	} // callseq 573
	{ // callseq 574, 0
	.param .b64 param0;
	st.param.b64 	[param0], %rd4;
	.param .b32 retval0;
	call.uni (retval0), 
	_Z10bn_is_zeroP5bn_st, 
	(
	param0
	);
	ld.param.b32 	%r4, [retval0];
	} // callseq 574
	setp.eq.s32 	%p1, %r4, 0;
	@%p1 bra 	$L__BB107_2;
	{ // callseq 575, 0
	.param .b64 param0;
	st.param.b64 	[param0], %rd2;
	call.uni 
	_Z7fp_zeroPm, 
	(
	param0
	);
	} // callseq 575
	bra.uni 	$L__BB107_6;
$L__BB107_2:
	ld.u32 	%r6, [%rd4+4];
	setp.ne.s32 	%p2, %r6, 1;
	@%p2 bra 	$L__BB107_5;
	ld.u64 	%rd7, [%rd4+16];
	ld.u64 	%rd8, [%rd7];
	{ // callseq 577, 0
	.param .b64 param0;
	st.param.b64 	[param0], %rd2;
	.param .b64 param1;
	st.param.b64 	[param1], %rd8;
	call.uni 
	_Z17fp_prime_conv_digPmm, 
	(
	param0, 
	param1
	);
	} // callseq 577
	ld.u32 	%r7, [%rd4+8];
	{ // callseq 578, 0
	.param .b32 param0;
	st.param.b32 	[param0], %r7;
	.param .b32 retval0;
	call.uni (retval0), 
	_Z7bn_signP5bn_st, 
	(
	param0
	);
	ld.param.b32 	%r8, [retval0];
	} // callseq 578
	setp.ne.s32 	%p3, %r8, 1;
	@%p3 bra 	$L__BB107_6;
	{ // callseq 579, 0
	.param .b64 param0;
	st.param.b64 	[param0], %rd2;
	.param .b64 param1;
	st.param.b64 	[param1], %rd2;
	call.uni 
	_Z6fp_negPmS_, 
	(
	param0, 
	param1
	);
	} // callseq 579
	bra.uni 	$L__BB107_6;
$L__BB107_5:
	{ // callseq 576, 0
	.param .b64 param0;
	st.param.b64 	[param0], %rd2;
	.param .b64 param1;
	st.param.b64 	[param1], %rd4;
	call.uni 
	_Z13fp_prime_convPmP5bn_st, 
	(
	param0, 
	param1
	);
	} // callseq 576
$L__BB107_6:
	ld.u64 	%rd9, [%rd4+16];
	{ // callseq 580, 0
	.param .b64 param0;
	st.param.b64 	[param0], %rd9;
	call.uni 
	free, 
	(
	param0
	);
	} // callseq 580
	{ // callseq 581, 0
	.param .b64 param0;
	st.param.b64 	[param0], %rd4;
	call.uni 
	free, 
	(
	param0
	);
	} // callseq 581
	ret;

}
.func  (.param .b64 func_retval0) _Z11strlen_cudaPKc(
	.param .b64 _Z11strlen_cudaPKc_param_0
)
{
	.reg .pred 	%p<2>;
	.reg .b16 	%rs<2>;
	.reg .b64 	%rd<10>;

	ld.param.u64 	%rd6, [_Z11strlen_cudaPKc_param_0];
	cvta.to.global.u64 	%rd8, %rd6;
	mov.u64 	%rd9, %rd6;
$L__BB108_1:
	mov.u64 	%rd3, %rd9;
	ld.global.u8 	%rs1, [%rd8];
	setp.ne.s16 	%p1, %rs1, 0;
	add.s64 	%rd8, %rd8, 1;
	add.s64 	%rd9, %rd3, 1;
	@%p1 bra 	$L__BB108_1;
	sub.s64 	%rd7, %rd3, %rd6;
	st.param.b64 	[func_retval0], %rd7;
	ret;

}
.func  (.param .b64 func_retval0) _Z11strchr_cudaPKci(
	.param .b64 _Z11strchr_cudaPKci_param_0,
	.param .b32 _Z11strchr_cudaPKci_param_1
)
{
	.reg .pred 	%p<3>;
	.reg .b16 	%rs<3>;
	.reg .b32 	%r<4>;
	.reg .b64 	%rd<12>;

	ld.param.u64 	%rd10, [_Z11strchr_cudaPKci_param_0];
	ld.param.u32 	%r1, [_Z11strchr_cudaPKci_param_1];
	cvta.to.global.u64 	%rd9, %rd10;
$L__BB109_1:
	ld.global.u8 	%rs1, [%rd9];
	cvt.u32.u16 	%r2, %rs1;
	cvt.s32.s8 	%r3, %r2;
	setp.eq.s32 	%p1, %r1, %r3;
	mov.u64 	%rd11, %rd10;
	@%p1 bra 	$L__BB109_3;
	add.s64 	%rd9, %rd9, 1;
	add.s64 	%rd10, %rd10, 1;
	setp.ne.s16 	%p2, %rs1, 0;
	mov.b64 	%rd11, 0;
	@%p2 bra 	$L__BB109_1;
$L__BB109_3:
	st.param.b64 	[func_retval0], %rd11;
	ret;

}
.func  (.param .b32 func_retval0) _Z20ep2_curve_get_coeffsPA2_PmPKc(
	.param .b64 _Z20ep2_curve_get_coeffsPA2_PmPKc_param_0,
	.param .b64 _Z20ep2_curve_get_coeffsPA2_PmPKc_param_1
)
{
	.reg .pred 	%p<10>;
	.reg .b16 	%rs<2>;
	.reg .b32 	%r<72>;
	.reg .b64 	%rd<70>;

	ld.param.u64 	%rd24, [_Z20ep2_curve_get_coeffsPA2_PmPKc_param_0];
	ld.param.u64 	%rd25, [_Z20ep2_curve_get_coeffsPA2_PmPKc_param_1];
	cvta.to.global.u64 	%rd26, %rd25;
	ld.global.u8 	%rs1, [%rd26];
	setp.eq.s16 	%p1, %rs1, 0;
	@%p1 bra 	$L__BB110_16;
	{ // callseq 582, 0
	.param .b64 param0;
	st.param.b64 	[param0], %rd25;
	.param .b32 param1;
	st.param.b32 	[param1], 44;
	.param .b64 retval0;
	call.uni (retval0), 
	_Z11strchr_cudaPKci, 
	(
	param0, 
	param1
	);
	ld.param.b64 	%rd27, [retval0];
	} // callseq 582
	setp.eq.s64 	%p2, %rd27, 0;
	@%p2 bra 	$L__BB110_2;
	bra.uni 	$L__BB110_3;
$L__BB110_2:
	mov.u64 	%rd28, $str$66;
	cvta.global.u64 	%rd29, %rd28;
	{ // callseq 583, 0
	.param .b64 param0;
	st.param.b64 	[param0], %rd29;
	.param .b64 param1;
	st.param.b64 	[param1], 0;
	.param .b32 retval0;
	call.uni (retval0), 
	vprintf, 
	(
	param0, 
	param1
	);
	ld.param.b32 	%r4, [retval0];
	} // callseq 583
$L__BB110_3:
	sub.s64 	%rd31, %rd27, %rd25;
	cvt.u32.u64 	%r1, %rd31;
	ld.u64 	%rd32, [%rd24];
	{ // callseq 584, 0
	.param .b64 param0;
	st.param.b64 	[param0], %rd32;
	.param .b64 param1;
	st.param.b64 	[param1], %rd25;
	.param .b32 param2;
	st.param.b32 	[param2], %r1;
	call.uni 
	_Z11fp_read_strPmPKcii, 
	(
	param0, 
	param1, 
	param2
	);
	} // callseq 584
	add.s64 	%rd33, %rd31, 1;
	and.b64  	%rd34, %rd33, 4294967295;
	add.s64 	%rd69, %rd25, %rd34;
	{ // callseq 585, 0
	.param .b64 param0;
	st.param.b64 	[param0], %rd69;
	.param .b32 param1;
	st.param.b32 	[param1], 59;
	.param .b64 retval0;
	call.uni (retval0), 
	_Z11strchr_cudaPKci, 
	(
	param0, 
	param1
	);
	ld.param.b64 	%rd35, [retval0];
	} // callseq 585
	setp.ne.s64 	%p3, %rd35, 0;
	mov.b32 	%r70, 0;
	mov.b64 	%rd68, 0;
	@%p3 bra 	$L__BB110_5;
$L__BB110_4:
	shl.b64 	%rd61, %rd68, 4;
	add.s64 	%rd62, %rd24, %rd61;
	ld.u64 	%rd63, [%rd62+8];
	{ // callseq 603, 0
	.param .b64 param0;
	st.param.b64 	[param0], %rd69;
	.param .b64 retval0;
	call.uni (retval0), 
	_Z11strlen_cudaPKc, 
	(
	param0
	);
	ld.param.b64 	%rd64, [retval0];
	} // callseq 603
	cvt.u32.u64 	%r66, %rd64;
	{ // callseq 604, 0
	.param .b64 param0;
	st.param.b64 	[param0], %rd63;
	.param .b64 param1;
	st.param.b64 	[param1], %rd69;
	.param .b32 param2;
	st.param.b32 	[param2], %r66;
	call.uni 
	_Z11fp_read_strPmPKcii, 
	(
	param0, 
	param1, 
	param2
	);
	} // callseq 604
	bra.uni 	$L__BB110_15;
$L__BB110_5:
	mov.b64 	%rd36, -1;
	cvt.u32.u64 	%r7, %rd36;
	cvt.u32.u64 	%r8, %rd27;
	xor.b32  	%r9, %r8, %r7;
	cvt.u32.u64 	%r10, %rd35;
	add.s32 	%r11, %r9, %r10;
	ld.u64 	%rd37, [%rd24+8];
	{ // callseq 586, 0
	.param .b64 param0;
	st.param.b64 	[param0], %rd37;
	.param .b64 param1;
	st.param.b64 	[param1], %rd69;
	.param .b32 param2;
	st.param.b32 	[param2], %r11;
	call.uni 
	_Z11fp_read_strPmPKcii, 
	(
	param0, 
	param1, 
	param2
	);
	} // callseq 586
	add.s32 	%r12, %r1, %r11;
	add.s32 	%r13, %r12, 2;
	cvt.u64.u32 	%rd6, %r13;
	add.s64 	%rd7, %rd25, %rd6;
	{ // callseq 587, 0
	.param .b64 param0;
	st.param.b64 	[param0], %rd7;
	.param .b32 param1;
	st.param.b32 	[param1], 44;
	.param .b64 retval0;
	call.uni (retval0), 
	_Z11strchr_cudaPKci, 
	(
	param0, 
	param1
	);
	ld.param.b64 	%rd38, [retval0];
	} // callseq 587
	setp.ne.s64 	%p4, %rd38, 0;
	@%p4 bra 	$L__BB110_7;
	mov.u64 	%rd39, $str$66;
	cvta.global.u64 	%rd40, %rd39;
	{ // callseq 588, 0
	.param .b64 param0;
	st.param.b64 	[param0], %rd40;
	.param .b64 param1;
	st.param.b64 	[param1], 0;
	.param .b32 retval0;
	call.uni (retval0), 
	vprintf, 
	(
	param0, 
	param1
	);
	ld.param.b32 	%r14, [retval0];
	} // callseq 588
$L__BB110_7:
	cvt.u32.u64 	%r17, %rd6;
	cvt.u32.u64 	%r18, %rd25;
	add.s32 	%r19, %r17, %r18;
	cvt.u32.u64 	%r20, %rd38;
	sub.s32 	%r21, %r20, %r19;
	ld.u64 	%rd42, [%rd24+16];
	{ // callseq 589, 0
	.param .b64 param0;
	st.param.b64 	[param0], %rd42;
	.param .b64 param1;
	st.param.b64 	[param1], %rd7;
	.param .b32 param2;
	st.param.b32 	[param2], %r21;
	call.uni 
	_Z11fp_read_strPmPKcii, 
	(
	param0, 
	param1, 
	param2
	);
	} // callseq 589
	add.s32 	%r22, %r17, %r21;
	add.s32 	%r23, %r22, 1;
	cvt.u64.u32 	%rd9, %r23;
	add.s64 	%rd69, %rd25, %rd9;
	{ // callseq 590, 0
	.param .b64 param0;
	st.param.b64 	[param0], %rd69;
	.param .b32 param1;
	st.param.b32 	[param1], 59;
	.param .b64 retval0;
	call.uni (retval0), 
	_Z11strchr_cudaPKci, 
	(
	param0, 
	param1
	);
	ld.param.b64 	%rd43, [retval0];
	} // callseq 590
	setp.eq.s64 	%p5, %rd43, 0;
	mov.b32 	%r70, 1;
	mov.b64 	%rd68, 1;
	@%p5 bra 	$L__BB110_4;
	cvt.u32.u64 	%r24, %rd9;
	add.s32 	%r26, %r24, %r18;
	cvt.u32.u64 	%r27, %rd43;
	sub.s32 	%r28, %r27, %r26;
	ld.u64 	%rd44, [%rd24+24];
	{ // callseq 591, 0
	.param .b64 param0;
	st.param.b64 	[param0], %rd44;
	.param .b64 param1;
	st.param.b64 	[param1], %rd69;
	.param .b32 param2;
	st.param.b32 	[param2], %r28;
	call.uni 
	_Z11fp_read_strPmPKcii, 
	(
	param0, 
	param1, 
	param2
	);
	} // callseq 591
	add.s32 	%r29, %r24, %r28;
	add.s32 	%r30, %r29, 1;
	cvt.u64.u32 	%rd12, %r30;
	add.s64 	%rd13, %rd25, %rd12;
	{ // callseq 592, 0
	.param .b64 param0;
	st.param.b64 	[param0], %rd13;
	.param .b32 param1;
	st.param.b32 	[param1], 44;
	.param .b64 retval0;
	call.uni (retval0), 
	_Z11strchr_cudaPKci, 
	(
	param0, 
	param1
	);
	ld.param.b64 	%rd45, [retval0];
	} // callseq 592
	setp.ne.s64 	%p6, %rd45, 0;
	@%p6 bra 	$L__BB110_10;
	mov.u64 	%rd46, $str$66;
	cvta.global.u64 	%rd47, %rd46;
	{ // callseq 593, 0
	.param .b64 param0;
	st.param.b64 	[param0], %rd47;
	.param .b64 param1;
	st.param.b64 	[param1], 0;
	.param .b32 retval0;
	call.uni (retval0), 
	vprintf, 
	(
	param0, 
	param1
	);
	ld.param.b32 	%r31, [retval0];
	} // callseq 593
$L__BB110_10:
	cvt.u32.u64 	%r34, %rd12;
	add.s32 	%r36, %r34, %r18;
	cvt.u32.u64 	%r37, %rd45;
	sub.s32 	%r38, %r37, %r36;
	ld.u64 	%rd49, [%rd24+32];
	{ // callseq 594, 0
	.param .b64 param0;
	st.param.b64 	[param0], %rd49;
	.param .b64 param1;
	st.param.b64 	[param1], %rd13;
	.param .b32 param2;
	st.param.b32 	[param2], %r38;
	call.uni 
	_Z11fp_read_strPmPKcii, 
	(
	param0, 
	param1, 
	param2
	);
	} // callseq 594
	add.s32 	%r39, %r34, %r38;
	add.s32 	%r40, %r39, 1;
	cvt.u64.u32 	%rd15, %r40;
	add.s64 	%rd69, %rd25, %rd15;
	{ // callseq 595, 0
	.param .b64 param0;
	st.param.b64 	[param0], %rd69;
	.param .b32 param1;
	st.param.b32 	[param1], 59;
	.param .b64 retval0;
	call.uni (retval0), 
	_Z11strchr_cudaPKci, 
	(
	param0, 
	param1
	);
	ld.param.b64 	%rd50, [retval0];
	} // callseq 595
	setp.eq.s64 	%p7, %rd50, 0;
	mov.b32 	%r70, 2;
	mov.b64 	%rd68, 2;
	@%p7 bra 	$L__BB110_4;
	cvt.u32.u64 	%r41, %rd15;
	add.s32 	%r43, %r41, %r18;
	cvt.u32.u64 	%r44, %rd50;
	sub.s32 	%r45, %r44, %r43;
	ld.u64 	%rd51, [%rd24+40];
	{ // callseq 596, 0
	.param .b64 param0;
	st.param.b64 	[param0], %rd51;
	.param .b64 param1;
	st.param.b64 	[param1], %rd69;
	.param .b32 param2;
	st.param.b32 	[param2], %r45;
	call.uni 
	_Z11fp_read_strPmPKcii, 
	(
	param0, 
	param1, 
	param2
	);
	} // callseq 596
	add.s32 	%r46, %r41, %r45;
	add.s32 	%r47, %r46, 1;
	cvt.u64.u32 	%rd18, %r47;
	add.s64 	%rd19, %rd25, %rd18;
	{ // callseq 597, 0
	.param .b64 param0;
	st.param.b64 	[param0], %rd19;
	.param .b32 param1;
	st.param.b32 	[param1], 44;
	.param .b64 retval0;
	call.uni (retval0), 
	_Z11strchr_cudaPKci, 
	(
	param0, 
	param1
	);
	ld.param.b64 	%rd52, [retval0];
	} // callseq 597
	setp.ne.s64 	%p8, %rd52, 0;
	@%p8 bra 	$L__BB110_13;
	mov.u64 	%rd53, $str$66;
	cvta.global.u64 	%rd54, %rd53;
	{ // callseq 598, 0
	.param .b64 param0;
	st.param.b64 	[param0], %rd54;
	.param .b64 param1;
	st.param.b64 	[param1], 0;
	.param .b32 retval0;
	call.uni (retval0), 
	vprintf, 
	(
	param0, 
	param1
	);
	ld.param.b32 	%r48, [retval0];
	} // callseq 598
$L__BB110_13:
	cvt.u32.u64 	%r51, %rd18;
	add.s32 	%r53, %r51, %r18;
	cvt.u32.u64 	%r54, %rd52;
	sub.s32 	%r55, %r54, %r53;
	ld.u64 	%rd56, [%rd24+48];
	{ // callseq 599, 0
	.param .b64 param0;
	st.param.b64 	[param0], %rd56;
	.param .b64 param1;
	st.param.b64 	[param1], %rd19;
	.param .b32 param2;
	st.param.b32 	[param2], %r55;
	call.uni 
	_Z11fp_read_strPmPKcii, 
	(
	param0, 
	param1, 
	param2
	);
	} // callseq 599
	add.s32 	%r56, %r51, %r55;
	add.s32 	%r57, %r56, 1;
	cvt.u64.u32 	%rd21, %r57;
	add.s64 	%rd69, %rd25, %rd21;
	{ // callseq 600, 0
	.param .b64 param0;
	st.param.b64 	[param0], %rd69;
	.param .b32 param1;
	st.param.b32 	[param1], 59;
	.param .b64 retval0;
	call.uni (retval0), 
	_Z11strchr_cudaPKci, 
	(
	param0, 
	param1
	);
	ld.param.b64 	%rd57, [retval0];
	} // callseq 600
	setp.eq.s64 	%p9, %rd57, 0;
	mov.b32 	%r70, 3;
	mov.b64 	%rd68, 3;
	@%p9 bra 	$L__BB110_4;
	cvt.u32.u64 	%r60, %rd21;
	add.s32 	%r61, %r60, %r18;
	cvt.u32.u64 	%r62, %rd57;
	sub.s32 	%r63, %r62, %r61;
	ld.u64 	%rd58, [%rd24+56];
	{ // callseq 601, 0
	.param .b64 param0;
	st.param.b64 	[param0], %rd58;
	.param .b64 param1;
	st.param.b64 	[param1], %rd69;
	.param .b32 param2;
	st.param.b32 	[param2], %r63;
	call.uni 
	_Z11fp_read_strPmPKcii, 
	(
	param0, 
	param1, 
	param2
	);
	} // callseq 601
	mov.u64 	%rd59, $str$67;
	cvta.global.u64 	%rd60, %rd59;
	{ // callseq 602, 0
	.param .b64 param0;
	st.param.b64 	[param0], %rd60;
	.param .b64 param1;
	st.param.b64 	[param1], 0;
	.param .b32 retval0;
	call.uni (retval0), 
	vprintf, 
	(
	param0, 
	param1
	);
	ld.param.b32 	%r64, [retval0];
	} // callseq 602
	mov.b32 	%r70, 4;
$L__BB110_15:
	st.param.b32 	[func_retval0], %r70;
	ret;
$L__BB110_16:
	mov.u64 	%rd66, $str$65;
	cvta.global.u64 	%rd67, %rd66;
	{ // callseq 605, 0
	.param .b64 param0;
	st.param.b64 	[param0], %rd67;
	.param .b64 param1;
	st.param.b64 	[param1], 0;
	.param .b32 retval0;
	call.uni (retval0), 
	vprintf, 
	(
	param0, 
	param1
	);
	ld.param.b32 	%r68, [retval0];
	} // callseq 605
	mov.b32 	%r70, 0;
	bra.uni 	$L__BB110_15;

}
.func _Z11fp2_set_digPPmm(
	.param .b64 _Z11fp2_set_digPPmm_param_0
)
{
	.reg .b64 	%rd<4>;

	ld.param.u64 	%rd1, [_Z11fp2_set_digPPmm_param_0];
	ld.u64 	%rd2, [%rd1];
	{ // callseq 606, 0
	.param .b64 param0;
	st.param.b64 	[param0], %rd2;
	call.uni 
	_Z10fp_set_digPmm, 
	(
	param0
	);
	} // callseq 606
	ld.u64 	%rd3, [%rd1+8];
	{ // callseq 607, 0
	.param .b64 param0;
	st.param.b64 	[param0], %rd3;
	call.uni 
	_Z7fp_zeroPm, 
	(
	param0
	);
	} // callseq 607
	ret;

}
.func _ZN34_INTERNAL_850ce659_4_k_cu_2ffcd43212ep2_norm_impEP6ep2_stS1_i(
	.param .b64 _ZN34_INTERNAL_850ce659_4_k_cu_2ffcd43212ep2_norm_impEP6ep2_stS1_i_param_0,
	.param .b64 _ZN34_INTERNAL_850ce659_4_k_cu_2ffcd43212ep2_norm_impEP6ep2_stS1_i_param_1
)
{
	.local .align 16 .b8 	__local_depot112[32];
	.reg .b64 	%SP;
	.reg .b64 	%SPL;
	.reg .pred 	%p<2>;
	.reg .b32 	%r<3>;
	.reg .b64 	%rd<19>;

	mov.u64 	%SPL, __local_depot112;
	cvta.local.u64 	%SP, %SPL;
	ld.param.u64 	%rd1, [_ZN34_INTERNAL_850ce659_4_k_cu_2ffcd43212ep2_norm_impEP6ep2_stS1_i_param_0];
	ld.param.u64 	%rd2, [_ZN34_INTERNAL_850ce659_4_k_cu_2ffcd43212ep2_norm_impEP6ep2_stS1_i_param_1];
	ld.u32 	%r1, [%rd2+48];
	setp.eq.s32 	%p1, %r1, 1;
	@%p1 bra 	$L__BB112_2;
	add.u64 	%rd3, %SP, 16;
	add.u64 	%rd4, %SPL, 16;
	add.u64 	%rd5, %SP, 0;
	add.u64 	%rd6, %SPL, 0;
	{ // callseq 608, 0
	.param .b64 param0;
	st.param.b64 	[param0], 48;
	.param .b64 retval0;
	call.uni (retval0), 
	malloc, 
	(
	param0
	);
	ld.param.b64 	%rd7, [retval0];
	} // callseq 608
	st.local.u64 	[%rd6], %rd7;
	{ // callseq 609, 0
	.param .b64 param0;
	st.param.b64 	[param0], 48;
	.param .b64 retval0;
	call.uni (retval0), 
	malloc, 
	(
	param0
	);
	ld.param.b64 	%rd9, [retval0];
	} // callseq 609
	st.local.u64 	[%rd6+8], %rd9;
	{ // callseq 610, 0
	.param .b64 param0;
	st.param.b64 	[param0], 48;
	.param .b64 retval0;
	call.uni (retval0), 
	malloc, 
	(
	param0
	);
	ld.param.b64 	%rd11, [retval0];
	} // callseq 610
	st.local.u64 	[%rd4], %rd11;
	{ // callseq 611, 0
	.param .b64 param0;
	st.param.b64 	[param0], 48;
	.param .b64 retval0;
	call.uni (retval0), 
	malloc, 
	(
	param0
	);
	ld.param.b64 	%rd13, [retval0];
	} // callseq 611
	st.local.u64 	[%rd4+8], %rd13;
	add.s64 	%rd15, %rd2, 32;
	{ // callseq 612, 0
	.param .b64 param0;
	st.param.b64 	[param0], %rd3;
	.param .b64 param1;
	st.param.b64 	[param1], %rd15;
	call.uni 
	_Z7fp2_invPPmS0_, 
	(
	param0, 
	param1
	);
	} // callseq 612
	{ // callseq 613, 0
	.param .b64 param0;
	st.param.b64 	[param0], %rd5;
	.param .b64 param1;
	st.param.b64 	[param1], %rd3;
	call.uni 
	_Z13fp2_sqr_basicPPmS0_, 
	(
	param0, 
	param1
	);
	} // callseq 613
	{ // callseq 614, 0
	.param .b64 param0;
	st.param.b64 	[param0], %rd1;
	.param .b64 param1;
	st.param.b64 	[param1], %rd2;
	.param .b64 param2;
	st.param.b64 	[param2], %rd5;
	call.uni 
	_Z13fp2_mul_basicPPmS0_S0_, 
	(
	param0, 
	param1, 
	param2
	);
	} // callseq 614
	{ // callseq 615, 0
	.param .b64 param0;
	st.param.b64 	[param0], %rd5;
	.param .b64 param1;
	st.param.b64 	[param1], %rd5;
	.param .b64 param2;
	st.param.b64 	[param2], %rd3;
	call.uni 
	_Z13fp2_mul_basicPPmS0_S0_, 
	(
	param0, 
	param1, 
	param2
	);
	} // callseq 615
	add.s64 	%rd16, %rd1, 16;
	add.s64 	%rd17, %rd2, 16;
	{ // callseq 616, 0
	.param .b64 param0;
	st.param.b64 	[param0], %rd16;
	.param .b64 param1;
	st.param.b64 	[param1], %rd17;
	.param .b64 param2;
	st.param.b64 	[param2], %rd5;
	call.uni 
	_Z13fp2_mul_basicPPmS0_S0_, 
	(
	param0, 
	param1, 
	param2
	);
	} // callseq 616
	add.s64 	%rd18, %rd1, 32;
	{ // callseq 617, 0
	.param .b64 param0;
	st.param.b64 	[param0], %rd18;
	call.uni 
	_Z11fp2_set_digPPmm, 
	(
	param0
	);
	} // callseq 617
$L__BB112_2:
	mov.b32 	%r2, 1;
	st.u32 	[%rd1+48], %r2;
	ret;

}
.func  (.param .b32 func_retval0) _Z12ep2_is_inftyP6ep2_st(
	.param .b64 _Z12ep2_is_inftyP6ep2_st_param_0
)
{
	.reg .b32 	%r<3>;
	.reg .b64 	%rd<3>;

	ld.param.u64 	%rd1, [_Z12ep2_is_inftyP6ep2_st_param_0];
	add.s64 	%rd2, %rd1, 32;
	{ // callseq 618, 0
	.param .b64 param0;
	st.param.b64 	[param0], %rd2;
	.param .b32 retval0;
	call.uni (retval0), 
	_Z11fp2_is_zeroPPm, 
	(
	param0
	);
	ld.param.b32 	%r1, [retval0];
	} // callseq 618
	st.param.b32 	[func_retval0], %r1;
	ret;

}
.func _Z13ep2_set_inftyP6ep2_st(
	.param .b64 _Z13ep2_set_inftyP6ep2_st_param_0
)
{
	.reg .b32 	%r<2>;
	.reg .b64 	%rd<4>;

	ld.param.u64 	%rd1, [_Z13ep2_set_inftyP6ep2_st_param_0];
	{ // callseq 619, 0
	.param .b64 param0;
	st.param.b64 	[param0], %rd1;
	call.uni 
	_Z8fp2_zeroPPm, 
	(
	param0
	);
	} // callseq 619
	add.s64 	%rd2, %rd1, 16;
	{ // callseq 620, 0
	.param .b64 param0;
	st.param.b64 	[param0], %rd2;
	call.uni 
	_Z8fp2_zeroPPm, 
	(
	param0
	);
	} // callseq 620
	add.s64 	%rd3, %rd1, 32;
	{ // callseq 621, 0
	.param .b64 param0;
	st.param.b64 	[param0], %rd3;
	call.uni 
	_Z8fp2_zeroPPm, 
	(
	param0
	);
	} // callseq 621
	mov.b32 	%r1, 1;
	st.u32 	[%rd1+48], %r1;
	ret;

}
.func _Z8ep2_copyP6ep2_stS0_(
	.param .b64 _Z8ep2_copyP6ep2_stS0__param_0,
	.param .b64 _Z8ep2_copyP6ep2_stS0__param_1
)
{
	.reg .b32 	%r<2>;
	.reg .b64 	%rd<7>;

	ld.param.u64 	%rd1, [_Z8ep2_copyP6ep2_stS0__param_0];
	ld.param.u64 	%rd2, [_Z8ep2_copyP6ep2_stS0__param_1];
	{ // callseq 622, 0
	.param .b64 param0;
	st.param.b64 	[param0], %rd1;
	.param .b64 param1;
	st.param.b64 	[param1], %rd2;
	call.uni 
	_Z8fp2_copyPPmS0_, 
	(
	param0, 
	param1
	);
	} // callseq 622
	add.s64 	%rd3, %rd1, 16;
	add.s64 	%rd4, %rd2, 16;
	{ // callseq 623, 0
	.param .b64 param0;
	st.param.b64 	[param0], %rd3;
	.param .b64 param1;
	st.param.b64 	[param1], %rd4;
	call.uni 
	_Z8fp2_copyPPmS0_, 
	(
	param0, 
	param1
	);
	} // callseq 623
	add.s64 	%rd5, %rd1, 32;
	add.s64 	%rd6, %rd2, 32;
	{ // callseq 624, 0
	.param .b64 param0;
	st.param.b64 	[param0], %rd5;
	.param .b64 param1;
	st.param.b64 	[param1], %rd6;
	call.uni 
	_Z8fp2_copyPPmS0_, 
	(
	param0, 
	param1
	);
	} // callseq 624
	ld.u32 	%r1, [%rd2+48];
	st.u32 	[%rd1+48], %r1;
	ret;

}
.func _Z8ep2_normP6ep2_stS0_(
	.param .b64 _Z8ep2_normP6ep2_stS0__param_0,
	.param .b64 _Z8ep2_normP6ep2_stS0__param_1
)
{
	.reg .pred 	%p<3>;
	.reg .b32 	%r<4>;
	.reg .b64 	%rd<3>;

	ld.param.u64 	%rd1, [_Z8ep2_normP6ep2_stS0__param_0];
	ld.param.u64 	%rd2, [_Z8ep2_normP6ep2_stS0__param_1];
	{ // callseq 625, 0
	.param .b64 param0;
	st.param.b64 	[param0], %rd2;
	.param .b32 retval0;
	call.uni (retval0), 
	_Z12ep2_is_inftyP6ep2_st, 
	(
	param0
	);
	ld.param.b32 	%r1, [retval0];
	} // callseq 625
	setp.eq.s32 	%p1, %r1, 0;
	@%p1 bra 	$L__BB116_2;
	{ // callseq 626, 0
	.param .b64 param0;
	st.param.b64 	[param0], %rd1;
	call.uni 
	_Z13ep2_set_inftyP6ep2_st, 
	(
	param0
	);
	} // callseq 626
	bra.uni 	$L__BB116_5;
$L__BB116_2:
	ld.u32 	%r3, [%rd2+48];
	setp.ne.s32 	%p2, %r3, 1;
	@%p2 bra 	$L__BB116_4;
	{ // callseq 627, 0
	.param .b64 param0;
	st.param.b64 	[param0], %rd1;
	.param .b64 param1;
	st.param.b64 	[param1], %rd2;
	call.uni 
	_Z8ep2_copyP6ep2_stS0_, 
	(
	param0, 
	param1
	);
	} // callseq 627
$L__BB116_4:
	{ // callseq 628, 0
	.param .b64 param0;
	st.param.b64 	[param0], %rd1;
	.param .b64 param1;
	st.param.b64 	[param1], %rd2;
	call.uni 
	_ZN34_INTERNAL_850ce659_4_k_cu_2ffcd43212ep2_norm_impEP6ep2_stS1_i, 
	(
	param0, 
	param1
	);
	} // callseq 628
$L__BB116_5:
	ret;

}
.func _ZN34_INTERNAL_850ce659_4_k_cu_2ffcd4328fp2_evalEPPmS1_PA2_S0_i(
	.param .b64 _ZN34_INTERNAL_850ce659_4_k_cu_2ffcd4328fp2_evalEPPmS1_PA2_S0_i_param_0,
	.param .b64 _ZN34_INTERNAL_850ce659_4_k_cu_2ffcd4328fp2_evalEPPmS1_PA2_S0_i_param_1,
	.param .b64 _ZN34_INTERNAL_850ce659_4_k_cu_2ffcd4328fp2_evalEPPmS1_PA2_S0_i_param_2,
	.param .b32 _ZN34_INTERNAL_850ce659_4_k_cu_2ffcd4328fp2_evalEPPmS1_PA2_S0_i_param_3
)
{
	.reg .pred 	%p<6>;
	.reg .b32 	%r<21>;
	.reg .b64 	%rd<19>;

	ld.param.u64 	%rd4, [_ZN34_INTERNAL_850ce659_4_k_cu_2ffcd4328fp2_evalEPPmS1_PA2_S0_i_param_0];
	ld.param.u64 	%rd5, [_ZN34_INTERNAL_850ce659_4_k_cu_2ffcd4328fp2_evalEPPmS1_PA2_S0_i_param_1];
	ld.param.u64 	%rd6, [_ZN34_INTERNAL_850ce659_4_k_cu_2ffcd4328fp2_evalEPPmS1_PA2_S0_i_param_2];
	ld.param.u32 	%r12, [_ZN34_INTERNAL_850ce659_4_k_cu_2ffcd4328fp2_evalEPPmS1_PA2_S0_i_param_3];
	mul.wide.s32 	%rd7, %r12, 16;
	add.s64 	%rd8, %rd6, %rd7;
	{ // callseq 629, 0
	.param .b64 param0;
	st.param.b64 	[param0], %rd4;
	.param .b64 param1;
	st.param.b64 	[param1], %rd8;
	call.uni 
	_Z8fp2_copyPPmS0_, 
	(
	param0, 
	param1
	);
	} // callseq 629
	setp.lt.s32 	%p1, %r12, 1;
	@%p1 bra 	$L__BB117_7;
	and.b32  	%r1, %r12, 3;
	setp.eq.s32 	%p2, %r1, 0;
	mov.u32 	%r19, %r12;
	@%p2 bra 	$L__BB117_4;
	add.s32 	%r18, %r12, -1;
	neg.s32 	%r17, %r1;
$L__BB117_3:
	.pragma "nounroll";
	mov.u32 	%r19, %r18;
	{ // callseq 630, 0
	.param .b64 param0;
	st.param.b64 	[param0], %rd4;
	.param .b64 param1;
	st.param.b64 	[param1], %rd4;
	.param .b64 param2;
	st.param.b64 	[param2], %rd5;
	call.uni 
	_Z13fp2_mul_basicPPmS0_S0_, 
	(
	param0, 
	param1, 
	param2
	);
	} // callseq 630
	mul.wide.u32 	%rd9, %r19, 16;
	add.s64 	%rd10, %rd6, %rd9;
	{ // callseq 631, 0
	.param .b64 param0;
	st.param.b64 	[param0], %rd4;
	.param .b64 param1;
	st.param.b64 	[param1], %rd4;
	.param .b64 param2;
	st.param.b64 	[param2], %rd10;
	call.uni 
	_Z13fp2_add_basicPPmS0_S0_, 
	(
	param0, 
	param1, 
	param2
	);
	} // callseq 631
	add.s32 	%r18, %r19, -1;
	add.s32 	%r17, %r17, 1;
	setp.ne.s32 	%p3, %r17, 0;
	@%p3 bra 	$L__BB117_3;
$L__BB117_4:
	setp.lt.u32 	%p4, %r12, 4;
	@%p4 bra 	$L__BB117_7;
	add.s32 	%r20, %r19, 4;
	add.s32 	%r13, %r19, -1;
	mul.wide.u32 	%rd11, %r13, 16;
	add.s64 	%rd18, %rd6, %rd11;
$L__BB117_6:
	{ // callseq 632, 0
	.param .b64 param0;
	st.param.b64 	[param0], %rd4;
	.param .b64 param1;
	st.param.b64 	[param1], %rd4;
	.param .b64 param2;
	st.param.b64 	[param2], %rd5;
	call.uni 
	_Z13fp2_mul_basicPPmS0_S0_, 
	(
	param0, 
	param1, 
	param2
	);
	} // callseq 632
	{ // callseq 633, 0
	.param .b64 param0;
	st.param.b64 	[param0], %rd4;
	.param .b64 param1;
	st.param.b64 	[param1], %rd4;
	.param .b64 param2;
	st.param.b64 	[param2], %rd18;
	call.uni 
	_Z13fp2_add_basicPPmS0_S0_, 
	(
	param0, 
	param1, 
	param2
	);
	} // callseq 633
	{ // callseq 634, 0
	.param .b64 param0;
	st.param.b64 	[param0], %rd4;
	.param .b64 param1;
	st.param.b64 	[param1], %rd4;
	.param .b64 param2;
	st.param.b64 	[param2], %rd5;
	call.uni 
	_Z13fp2_mul_basicPPmS0_S0_, 
	(
	param0, 
	param1, 
	param2
	);
	} // callseq 634
	add.s32 	%r14, %r20, -6;
	mul.wide.u32 	%rd12, %r14, 16;
	add.s64 	%rd13, %rd6, %rd12;
	{ // callseq 635, 0
	.param .b64 param0;
	st.param.b64 	[param0], %rd4;
	.param .b64 param1;
	st.param.b64 	[param1], %rd4;
	.param .b64 param2;
	st.param.b64 	[param2], %rd13;
	call.uni 
	_Z13fp2_add_basicPPmS0_S0_, 
	(
	param0, 
	param1, 
	param2
	);
	} // callseq 635
	{ // callseq 636, 0
	.param .b64 param0;
	st.param.b64 	[param0], %rd4;
	.param .b64 param1;
	st.param.b64 	[param1], %rd4;
	.param .b64 param2;
	st.param.b64 	[param2], %rd5;
	call.uni 
	_Z13fp2_mul_basicPPmS0_S0_, 
	(
	param0, 
	param1, 
	param2
	);
	} // callseq 636
	add.s32 	%r15, %r20, -7;
	mul.wide.u32 	%rd14, %r15, 16;
	add.s64 	%rd15, %rd6, %rd14;
	{ // callseq 637, 0
	.param .b64 param0;
	st.param.b64 	[param0], %rd4;
	.param .b64 param1;
	st.param.b64 	[param1], %rd4;
	.param .b64 param2;
	st.param.b64 	[param2], %rd15;
	call.uni 
	_Z13fp2_add_basicPPmS0_S0_, 
	(
	param0, 
	param1, 
	param2
	);
	} // callseq 637
	{ // callseq 638, 0
	.param .b64 param0;
	st.param.b64 	[param0], %rd4;
	.param .b64 param1;
	st.param.b64 	[param1], %rd4;
	.param .b64 param2;
	st.param.b64 	[param2], %rd5;
	call.uni 
	_Z13fp2_mul_basicPPmS0_S0_, 
	(
	param0, 
	param1, 
	param2
	);
	} // callseq 638
	add.s32 	%r16, %r20, -8;
	mul.wide.u32 	%rd16, %r16, 16;
	add.s64 	%rd17, %rd6, %rd16;
	{ // callseq 639, 0
	.param .b64 param0;
	st.param.b64 	[param0], %rd4;
	.param .b64 param1;
	st.param.b64 	[param1], %rd4;
	.param .b64 param2;
	st.param.b64 	[param2], %rd17;
	call.uni 
	_Z13fp2_add_basicPPmS0_S0_, 
	(
	param0, 
	param1, 
	param2
	);
	} // callseq 639
	add.s32 	%r20, %r20, -4;
	add.s64 	%rd18, %rd18, -64;
	setp.gt.s32 	%p5, %r20, 4;
	@%p5 bra 	$L__BB117_6;
$L__BB117_7:
	ret;

}
.func _Z11isogeny_mapP6ep2_st(
	.param .b64 _Z11isogeny_mapP6ep2_st_param_0
)
{
	.local .align 16 .b8 	__local_depot118[64];
	.reg .b64 	%SP;
	.reg .b64 	%SPL;
	.reg .pred 	%p<2>;
	.reg .b32 	%r<11>;
	.reg .b64 	%rd<41>;

	mov.u64 	%SPL, __local_depot118;
	cvta.local.u64 	%SP, %SPL;
	ld.param.u64 	%rd1, [_Z11isogeny_mapP6ep2_st_param_0];
	add.u64 	%rd2, %SP, 0;
	add.u64 	%rd3, %SPL, 0;
	add.u64 	%rd4, %SP, 16;
	add.u64 	%rd5, %SPL, 16;
	add.u64 	%rd6, %SP, 32;
	add.u64 	%rd7, %SPL, 32;
	add.u64 	%rd8, %SP, 48;
	add.u64 	%rd9, %SPL, 48;
	{ // callseq 640, 0
	.param .b64 param0;
	st.param.b64 	[param0], 48;
	.param .b64 retval0;
	call.uni (retval0), 
	malloc, 
	(
	param0
	);
	ld.param.b64 	%rd10, [retval0];
	} // callseq 640
	st.local.u64 	[%rd3], %rd10;
	{ // callseq 641, 0
	.param .b64 param0;
	st.param.b64 	[param0], 48;
	.param .b64 retval0;
	call.uni (retval0), 
	malloc, 
	(
	param0
	);
	ld.param.b64 	%rd12, [retval0];
	} // callseq 641
	st.local.u64 	[%rd3+8], %rd12;
	{ // callseq 642, 0
	.param .b64 param0;
	st.param.b64 	[param0], 48;
	.param .b64 retval0;
	call.uni (retval0), 
	malloc, 
	(
	param0
	);
	ld.param.b64 	%rd14, [retval0];
	} // callseq 642
	st.local.u64 	[%rd5], %rd14;
	{ // callseq 643, 0
	.param .b64 param0;
	st.param.b64 	[param0], 48;
	.param .b64 retval0;
	call.uni (retval0), 
	malloc, 
	(
	param0
	);
	ld.param.b64 	%rd16, [retval0];
	} // callseq 643
	st.local.u64 	[%rd5+8], %rd16;
	{ // callseq 644, 0
	.param .b64 param0;
	st.param.b64 	[param0], 48;
	.param .b64 retval0;
	call.uni (retval0), 
	malloc, 
	(
	param0
	);
	ld.param.b64 	%rd18, [retval0];
	} // callseq 644
	st.local.u64 	[%rd7], %rd18;
	{ // callseq 645, 0
	.param .b64 param0;
	st.param.b64 	[param0], 48;
	.param .b64 retval0;
	call.uni (retval0), 
	malloc, 
	(
	param0
	);
	ld.param.b64 	%rd20, [retval0];
	} // callseq 645
	st.local.u64 	[%rd7+8], %rd20;
	{ // callseq 646, 0
	.param .b64 param0;
	st.param.b64 	[param0], 48;
	.param .b64 retval0;
	call.uni (retval0), 
	malloc, 
	(
	param0
	);
	ld.param.b64 	%rd22, [retval0];
	} // callseq 646
	st.local.u64 	[%rd9], %rd22;
	{ // callseq 647, 0
	.param .b64 param0;
	st.param.b64 	[param0], 48;
	.param .b64 retval0;
	call.uni (retval0), 
	malloc, 
	(
	param0
	);
	ld.param.b64 	%rd24, [retval0];
	} // callseq 647
	st.local.u64 	[%rd9+8], %rd24;
	mov.u64 	%rd26, $str$68;
	cvta.global.u64 	%rd27, %rd26;
	{ // callseq 648, 0
	.param .b64 param0;
	st.param.b64 	[param0], %rd27;
	.param .b64 param1;
	st.param.b64 	[param1], 0;
	.param .b32 retval0;
	call.uni (retval0), 
	vprintf, 
	(
	param0, 
	param1
	);
	ld.param.b32 	%r1, [retval0];
	} // callseq 648
	ld.u32 	%r3, [%rd1+48];
	setp.eq.s32 	%p1, %r3, 1;
	@%p1 bra 	$L__BB118_2;
	{ // callseq 649, 0
	.param .b64 param0;
	st.param.b64 	[param0], %rd1;
	.param .b64 param1;
	st.param.b64 	[param1], %rd1;
	call.uni 
	_Z8ep2_normP6ep2_stS0_, 
	(
	param0, 
	param1
	);
	} // callseq 649
$L__BB118_2:
	ld.shared.u64 	%rd28, [shared_coeffs];
	mov.u64 	%rd29, $str$69;
	cvta.global.u64 	%rd30, %rd29;
	{ // callseq 650, 0
	.param .b64 param0;
	st.param.b64 	[param0], %rd30;
	.param .b64 param1;
	st.param.b64 	[param1], 0;
	.param .b32 retval0;
	call.uni (retval0), 
	vprintf, 
	(
	param0, 
	param1
	);
	ld.param.b32 	%r4, [retval0];
	} // callseq 650
	add.s64 	%rd31, %rd28, 48;
	ld.u32 	%r6, [%rd28+32];
	{ // callseq 651, 0
	.param .b64 param0;
	st.param.b64 	[param0], %rd2;
	.param .b64 param1;
	st.param.b64 	[param1], %rd1;
	.param .b64 param2;
	st.param.b64 	[param2], %rd31;
	.param .b32 param3;
	st.param.b32 	[param3], %r6;
	call.uni 
	_ZN34_INTERNAL_850ce659_4_k_cu_2ffcd4328fp2_evalEPPmS1_PA2_S0_i, 
	(
	param0, 
	param1, 
	param2, 
	param3
	);
	} // callseq 651
	add.s64 	%rd33, %rd28, 176;
	ld.u32 	%r7, [%rd28+40];
	{ // callseq 652, 0
	.param .b64 param0;
	st.param.b64 	[param0], %rd4;
	.param .b64 param1;
	st.param.b64 	[param1], %rd1;
	.param .b64 param2;
	st.param.b64 	[param2], %rd33;
	.param .b32 param3;
	st.param.b32 	[param3], %r7;
	call.uni 
	_ZN34_INTERNAL_850ce659_4_k_cu_2ffcd4328fp2_evalEPPmS1_PA2_S0_i, 
	(
	param0, 
	param1, 
	param2, 
	param3
	);
	} // callseq 652
	add.s64 	%rd35, %rd28, 240;
	ld.u32 	%r8, [%rd28+44];
	{ // callseq 653, 0
	.param .b64 param0;
	st.param.b64 	[param0], %rd6;
	.param .b64 param1;
	st.param.b64 	[param1], %rd1;
	.param .b64 param2;
	st.param.b64 	[param2], %rd35;
	.param .b32 param3;
	st.param.b32 	[param3], %r8;
	call.uni 
	_ZN34_INTERNAL_850ce659_4_k_cu_2ffcd4328fp2_evalEPPmS1_PA2_S0_i, 
	(
	param0, 
	param1, 
	param2, 
	param3
	);
	} // callseq 653
	add.s64 	%rd37, %rd28, 112;
	ld.u32 	%r9, [%rd28+36];
	{ // callseq 654, 0
	.param .b64 param0;
	st.param.b64 	[param0], %rd8;
	.param .b64 param1;
	st.param.b64 	[param1], %rd1;
	.param .b64 param2;
	st.param.b64 	[param2], %rd37;
	.param .b32 param3;
	st.param.b32 	[param3], %r9;
	call.uni 
	_ZN34_INTERNAL_850ce659_4_k_cu_2ffcd4328fp2_evalEPPmS1_PA2_S0_i, 
	(
	param0, 
	param1, 
	param2, 
	param3
	);
	} // callseq 654
	add.s64 	%rd39, %rd1, 16;
	{ // callseq 655, 0
	.param .b64 param0;
	st.param.b64 	[param0], %rd39;
	.param .b64 param1;
	st.param.b64 	[param1], %rd39;
	.param .b64 param2;
	st.param.b64 	[param2], %rd4;
	call.uni 
	_Z13fp2_mul_basicPPmS0_S0_, 
	(
	param0, 
	param1, 
	param2
	);
	} // callseq 655
	{ // callseq 656, 0
	.param .b64 param0;
	st.param.b64 	[param0], %rd39;
	.param .b64 param1;
	st.param.b64 	[param1], %rd39;
	.param .b64 param2;
	st.param.b64 	[param2], %rd8;
	call.uni 
	_Z13fp2_mul_basicPPmS0_S0_, 
	(
	param0, 
	param1, 
	param2
	);
	} // callseq 656
	add.s64 	%rd40, %rd1, 32;
	{ // callseq 657, 0
	.param .b64 param0;
	st.param.b64 	[param0], %rd40;
	.param .b64 param1;
	st.param.b64 	[param1], %rd6;
	.param .b64 param2;
	st.param.b64 	[param2], %rd8;
	call.uni 
	_Z13fp2_mul_basicPPmS0_S0_, 
	(
	param0, 
	param1, 
	param2
	);
	} // callseq 657
	{ // callseq 658, 0
	.param .b64 param0;
	st.param.b64 	[param0], %rd4;
	.param .b64 param1;
	st.param.b64 	[param1], %rd40;
	call.uni 
	_Z13fp2_sqr_basicPPmS0_, 
	(
	param0, 
	param1
	);
	} // callseq 658
	{ // callseq 659, 0
	.param .b64 param0;
	st.param.b64 	[param0], %rd39;
	.param .b64 param1;
	st.param.b64 	[param1], %rd39;
	.param .b64 param2;
	st.param.b64 	[param2], %rd4;
	call.uni 
	_Z13fp2_mul_basicPPmS0_S0_, 
	(
	param0, 
	param1, 
	param2
	);
	} // callseq 659
	{ // callseq 660, 0
	.param .b64 param0;
	st.param.b64 	[param0], %rd1;
	.param .b64 param1;
	st.param.b64 	[param1], %rd2;
	.param .b64 param2;
	st.param.b64 	[param2], %rd6;
	call.uni 
	_Z13fp2_mul_basicPPmS0_S0_, 
	(
	param0, 
	param1, 
	param2
	);
	} // callseq 660
	{ // callseq 661, 0
	.param .b64 param0;
	st.param.b64 	[param0], %rd1;
	.param .b64 param1;
	st.param.b64 	[param1], %rd1;
	.param .b64 param2;
	st.param.b64 	[param2], %rd40;
	call.uni 
	_Z13fp2_mul_basicPPmS0_S0_, 
	(
	param0, 
	param1, 
	param2
	);
	} // callseq 661
	mov.b32 	%r10, 2;
	st.u32 	[%rd1+48], %r10;
	ret;

}
.func _Z19map_scalar_to_curveP6ep2_stPPm(
	.param .b64 _Z19map_scalar_to_curveP6ep2_stPPm_param_0,
	.param .b64 _Z19map_scalar_to_curveP6ep2_stPPm_param_1
)
{
	.local .align 16 .b8 	__local_depot119[272];
	.reg .b64 	%SP;
	.reg .b64 	%SPL;
	.reg .pred 	%p<3>;
	.reg .b16 	%rs<5>;
	.reg .b32 	%r<43>;
	.reg .b64 	%rd<106>;
	// demoted variable
	.shared .align 8 .b8 shared_map_u[16];
	// demoted variable
	.shared .align 8 .b8 shared_c[64];
	mov.u64 	%SPL, __local_depot119;
	cvta.local.u64 	%SP, %SPL;
	ld.param.u64 	%rd10, [_Z19map_scalar_to_curveP6ep2_stPPm_param_0];
	ld.param.u64 	%rd11, [_Z19map_scalar_to_curveP6ep2_stPPm_param_1];
	add.u64 	%rd12, %SP, 0;
	add.u64 	%rd13, %SPL, 0;
	add.u64 	%rd14, %SP, 16;
	add.u64 	%rd15, %SPL, 16;
	add.u64 	%rd16, %SP, 32;
	add.u64 	%rd17, %SPL, 32;
	add.u64 	%rd18, %SP, 48;
	add.u64 	%rd19, %SPL, 48;
	add.u64 	%rd20, %SP, 64;
	add.u64 	%rd21, %SPL, 64;
	{ // callseq 662, 0
	.param .b64 param0;
	st.param.b64 	[param0], 64;
	.param .b64 retval0;
	call.uni (retval0), 
	malloc, 
	(
	param0
	);
	ld.param.b64 	%rd22, [retval0];
	} // callseq 662
	{ // callseq 663, 0
	.param .b64 param0;
	st.param.b64 	[param0], 64;
	.param .b64 retval0;
	call.uni (retval0), 
	malloc, 
	(
	param0
	);
	ld.param.b64 	%rd24, [retval0];
	} // callseq 663
	{ // callseq 664, 0
	.param .b64 param0;
	st.param.b64 	[param0], 64;
	.param .b64 retval0;
	call.uni (retval0), 
	malloc, 
	(
	param0
	);
	ld.param.b64 	%rd26, [retval0];
	} // callseq 664
	{ // callseq 665, 0
	.param .b64 param0;
	st.param.b64 	[param0], 64;
	.param .b64 retval0;
	call.uni (retval0), 
	malloc, 
	(
	param0
	);
	ld.param.b64 	%rd28, [retval0];
	} // callseq 665
	st.local.u64 	[%rd13], %rd28;
	{ // callseq 666, 0
	.param .b64 param0;
	st.param.b64 	[param0], 64;
	.param .b64 retval0;
	call.uni (retval0), 
	malloc, 
	(
	param0
	);
	ld.param.b64 	%rd29, [retval0];
	} // callseq 666
	st.local.u64 	[%rd13+8], %rd29;
	{ // callseq 667, 0
	.param .b64 param0;
	st.param.b64 	[param0], 64;
	.param .b64 retval0;
	call.uni (retval0), 
	malloc, 
	(
	param0
	);
	ld.param.b64 	%rd30, [retval0];
	} // callseq 667
	st.local.u64 	[%rd15], %rd30;
	{ // callseq 668, 0
	.param .b64 param0;
	st.param.b64 	[param0], 64;
	.param .b64 retval0;
	call.uni (retval0), 
	malloc, 
	(
	param0
	);
	ld.param.b64 	%rd31, [retval0];
	} // callseq 668
	st.local.u64 	[%rd15+8], %rd31;
	{ // callseq 669, 0
	.param .b64 param0;
	st.param.b64 	[param0], 64;
	.param .b64 retval0;
	call.uni (retval0), 
	malloc, 
	(
	param0
	);
	ld.param.b64 	%rd32, [retval0];
	} // callseq 669
	st.local.u64 	[%rd17], %rd32;
	{ // callseq 670, 0
	.param .b64 param0;
	st.param.b64 	[param0], 64;
	.param .b64 retval0;
	call.uni (retval0), 
	malloc, 
	(
	param0
	);
	ld.param.b64 	%rd33, [retval0];
	} // callseq 670
	st.local.u64 	[%rd17+8], %rd33;
	{ // callseq 671, 0
	.param .b64 param0;
	st.param.b64 	[param0], 64;
	.param .b64 retval0;
	call.uni (retval0), 
	malloc, 
	(
	param0
	);
	ld.param.b64 	%rd34, [retval0];
	} // callseq 671
	st.local.u64 	[%rd19], %rd34;
	{ // callseq 672, 0
	.param .b64 param0;
	st.param.b64 	[param0], 64;
	.param .b64 retval0;
	call.uni (retval0), 
	malloc, 
	(
	param0
	);
	ld.param.b64 	%rd35, [retval0];
	} // callseq 672
	st.local.u64 	[%rd19+8], %rd35;
	{ // callseq 673, 0
	.param .b64 param0;
	st.param.b64 	[param0], 64;
	.param .b64 retval0;
	call.uni (retval0), 
	malloc, 
	(
	param0
	);
	ld.param.b64 	%rd36, [retval0];
	} // callseq 673
	st.shared.u64 	[shared_map_u], %rd36;
	mov.u32 	%r1, shared_map_u;
	{ // callseq 674, 0
	.param .b64 param0;
	st.param.b64 	[param0], 64;
	.param .b64 retval0;
	call.uni (retval0), 
	malloc, 
	(
	param0
	);
	ld.param.b64 	%rd38, [retval0];
	} // callseq 674
	st.shared.u64 	[shared_map_u+8], %rd38;
	mov.b16 	%rs1, 45;
	st.local.u8 	[%rd21], %rs1;
	mov.b16 	%rs2, 50;
	st.local.u8 	[%rd21+1], %rs2;
	mov.b16 	%rs3, 0;
	st.local.u8 	[%rd21+2], %rs3;
	ld.shared.u64 	%rd40, [shared_map_u];
	{ // callseq 675, 0
	.param .b64 param0;
	st.param.b64 	[param0], %rd40;
	.param .b64 param1;
	st.param.b64 	[param1], %rd20;
	.param .b32 param2;
	st.param.b32 	[param2], 2;
	call.uni 
	_Z11fp_read_strPmPKcii, 
	(
	param0, 
	param1, 
	param2
	);
	} // callseq 675
	st.local.u8 	[%rd21], %rs1;
	mov.b16 	%rs4, 49;
	st.local.u8 	[%rd21+1], %rs4;
	st.local.u8 	[%rd21+2], %rs3;
	ld.shared.u64 	%rd41, [shared_map_u+8];
	{ // callseq 676, 0
	.param .b64 param0;
	st.param.b64 	[param0], %rd41;
	.param .b64 param1;
	st.param.b64 	[param1], %rd20;
	.param .b32 param2;
	st.param.b32 	[param2], 2;
	call.uni 
	_Z11fp_read_strPmPKcii, 
	(
	param0, 
	param1, 
	param2
	);
	} // callseq 676
	mov.u64 	%rd42, $str$72;
	cvta.global.u64 	%rd43, %rd42;
	{ // callseq 677, 0
	.param .b64 param0;
	st.param.b64 	[param0], %rd43;
	.param .b64 param1;
	st.param.b64 	[param1], 0;
	.param .b32 retval0;
	call.uni (retval0), 
	vprintf, 
	(
	param0, 
	param1
	);
	ld.param.b32 	%r2, [retval0];
	} // callseq 677
	{ // callseq 678, 0
	.param .b64 param0;
	st.param.b64 	[param0], 64;
	.param .b64 retval0;
	call.uni (retval0), 
	malloc, 
	(
	param0
	);
	ld.param.b64 	%rd44, [retval0];
	} // callseq 678
	st.shared.u64 	[shared_c], %rd44;
	mov.u32 	%r4, shared_c;
	{ // callseq 679, 0
	.param .b64 param0;
	st.param.b64 	[param0], 64;
	.param .b64 retval0;
	call.uni (retval0), 
	malloc, 
	(
	param0
	);
	ld.param.b64 	%rd46, [retval0];
	} // callseq 679
	st.shared.u64 	[shared_c+8], %rd46;
	{ // callseq 680, 0
	.param .b64 param0;
	st.param.b64 	[param0], 64;
	.param .b64 retval0;
	call.uni (retval0), 
	malloc, 
	(
	param0
	);
	ld.param.b64 	%rd48, [retval0];
	} // callseq 680
	st.shared.u64 	[shared_c+16], %rd48;
	{ // callseq 681, 0
	.param .b64 param0;
	st.param.b64 	[param0], 64;
	.param .b64 retval0;
	call.uni (retval0), 
	malloc, 
	(
	param0
	);
	ld.param.b64 	%rd50, [retval0];
	} // callseq 681
	st.shared.u64 	[shared_c+24], %rd50;
	{ // callseq 682, 0
	.param .b64 param0;
	st.param.b64 	[param0], 64;
	.param .b64 retval0;
	call.uni (retval0), 
	malloc, 
	(
	param0
	);
	ld.param.b64 	%rd52, [retval0];
	} // callseq 682
	st.shared.u64 	[shared_c+32], %rd52;
	{ // callseq 683, 0
	.param .b64 param0;
	st.param.b64 	[param0], 64;
	.param .b64 retval0;
	call.uni (retval0), 
	malloc, 
	(
	param0
	);
	ld.param.b64 	%rd54, [retval0];
	} // callseq 683
	st.shared.u64 	[shared_c+40], %rd54;
	{ // callseq 684, 0
	.param .b64 param0;
	st.param.b64 	[param0], 64;
	.param .b64 retval0;
	call.uni (retval0), 
	malloc, 
	(
	param0
	);
	ld.param.b64 	%rd56, [retval0];
	} // callseq 684
	st.shared.u64 	[shared_c+48], %rd56;
	{ // callseq 685, 0
	.param .b64 param0;
	st.param.b64 	[param0], 64;
	.param .b64 retval0;
	call.uni (retval0), 
	malloc, 
	(
	param0
	);
	ld.param.b64 	%rd58, [retval0];
	} // callseq 685
	st.shared.u64 	[shared_c+56], %rd58;
	ld.shared.u64 	%rd60, [shared_coeffs];
	cvt.u64.u32 	%rd61, %r4;
	cvta.shared.u64 	%rd62, %rd61;
	add.s64 	%rd63, %rd62, 32;
	{ // callseq 686, 0
	.param .b64 param0;
	st.param.b64 	[param0], %rd63;
	.param .b64 param1;
	st.param.b64 	[param1], %rd60;
	call.uni 
	_Z8fp2_copyPPmS0_, 
	(
	param0, 
	param1
	);
	} // callseq 686
	ld.shared.u64 	%rd64, [shared_coeffs];
	add.s64 	%rd65, %rd64, 16;
	add.s64 	%rd66, %rd62, 48;
	{ // callseq 687, 0
	.param .b64 param0;
	st.param.b64 	[param0], %rd66;
	.param .b64 param1;
	st.param.b64 	[param1], %rd65;
	call.uni 
	_Z8fp2_copyPPmS0_, 
	(
	param0, 
	param1
	);
	} // callseq 687
	{ // callseq 688, 0
	.param .b64 param0;
	st.param.b64 	[param0], %rd62;
	.param .b64 param1;
	st.param.b64 	[param1], %rd63;
	call.uni 
	_Z7fp2_negPPmS0_, 
	(
	param0, 
	param1
	);
	} // callseq 688
	{ // callseq 689, 0
	.param .b64 param0;
	st.param.b64 	[param0], %rd62;
	.param .b64 param1;
	st.param.b64 	[param1], %rd62;
	call.uni 
	_Z7fp2_invPPmS0_, 
	(
	param0, 
	param1
	);
	} // callseq 689
	{ // callseq 690, 0
	.param .b64 param0;
	st.param.b64 	[param0], %rd62;
	.param .b64 param1;
	st.param.b64 	[param1], %rd62;
	.param .b64 param2;
	st.param.b64 	[param2], %rd66;
	call.uni 
	_Z13fp2_mul_basicPPmS0_S0_, 
	(
	param0, 
	param1, 
	param2
	);
	} // callseq 690
	mov.u64 	%rd67, $str$73;
	cvta.global.u64 	%rd68, %rd67;
	{ // callseq 691, 0
	.param .b64 param0;
	st.param.b64 	[param0], %rd68;
	.param .b64 param1;
	st.param.b64 	[param1], 0;
	.param .b32 retval0;
	call.uni (retval0), 
	vprintf, 
	(
	param0, 
	param1
	);
	ld.param.b32 	%r5, [retval0];
	} // callseq 691
	mov.u64 	%rd69, $str$74;
	cvta.global.u64 	%rd70, %rd69;
	{ // callseq 692, 0
	.param .b64 param0;
	st.param.b64 	[param0], %rd70;
	.param .b64 param1;
	st.param.b64 	[param1], 0;
	.param .b32 retval0;
	call.uni (retval0), 
	vprintf, 
	(
	param0, 
	param1
	);
	ld.param.b32 	%r7, [retval0];
	} // callseq 692
	{ // callseq 693, 0
	.param .b64 param0;
	st.param.b64 	[param0], %rd11;
	call.uni 
	_Z9fp2_printPPm, 
	(
	param0
	);
	} // callseq 693
	{ // callseq 694, 0
	.param .b64 param0;
	st.param.b64 	[param0], %rd12;
	.param .b64 param1;
	st.param.b64 	[param1], %rd11;
	call.uni 
	_Z13fp2_sqr_basicPPmS0_, 
	(
	param0, 
	param1
	);
	} // callseq 694
	mov.u64 	%rd71, $str$75;
	cvta.global.u64 	%rd72, %rd71;
	{ // callseq 695, 0
	.param .b64 param0;
	st.param.b64 	[param0], %rd72;
	.param .b64 param1;
	st.param.b64 	[param1], 0;
	.param .b32 retval0;
	call.uni (retval0), 
	vprintf, 
	(
	param0, 
	param1
	);
	ld.param.b32 	%r9, [retval0];
	} // callseq 695
	{ // callseq 696, 0
	.param .b64 param0;
	st.param.b64 	[param0], %rd12;
	call.uni 
	_Z9fp2_printPPm, 
	(
	param0
	);
	} // callseq 696
	mov.u64 	%rd73, $str$76;
	cvta.global.u64 	%rd74, %rd73;
	{ // callseq 697, 0
	.param .b64 param0;
	st.param.b64 	[param0], %rd74;
	.param .b64 param1;
	st.param.b64 	[param1], 0;
	.param .b32 retval0;
	call.uni (retval0), 
	vprintf, 
	(
	param0, 
	param1
	);
	ld.param.b32 	%r11, [retval0];
	} // callseq 697
	cvt.u64.u32 	%rd75, %r1;
	cvta.shared.u64 	%rd76, %rd75;
	{ // callseq 698, 0
	.param .b64 param0;
	st.param.b64 	[param0], %rd76;
	call.uni 
	_Z9fp2_printPPm, 
	(
	param0
	);
	} // callseq 698
	{ // callseq 699, 0
	.param .b64 param0;
	st.param.b64 	[param0], %rd12;
	.param .b64 param1;
	st.param.b64 	[param1], %rd12;
	.param .b64 param2;
	st.param.b64 	[param2], %rd76;
	call.uni 
	_Z13fp2_mul_basicPPmS0_S0_, 
	(
	param0, 
	param1, 
	param2
	);
	} // callseq 699
	mov.u64 	%rd77, $str$77;
	cvta.global.u64 	%rd78, %rd77;
	{ // callseq 700, 0
	.param .b64 param0;
	st.param.b64 	[param0], %rd78;
	.param .b64 param1;
	st.param.b64 	[param1], 0;
	.param .b32 retval0;
	call.uni (retval0), 
	vprintf, 
	(
	param0, 
	param1
	);
	ld.param.b32 	%r13, [retval0];
	} // callseq 700
	{ // callseq 701, 0
	.param .b64 param0;
	st.param.b64 	[param0], %rd12;
	call.uni 
	_Z9fp2_printPPm, 
	(
	param0
	);
	} // callseq 701
	{ // callseq 702, 0
	.param .b64 param0;
	st.param.b64 	[param0], %rd14;
	.param .b64 param1;
	st.param.b64 	[param1], %rd12;
	call.uni 
	_Z13fp2_sqr_basicPPmS0_, 
	(
	param0, 
	param1
	);
	} // callseq 702
	mov.u64 	%rd79, $str$78;
	cvta.global.u64 	%rd80, %rd79;
	{ // callseq 703, 0
	.param .b64 param0;
	st.param.b64 	[param0], %rd80;
	.param .b64 param1;
	st.param.b64 	[param1], 0;
	.param .b32 retval0;
	call.uni (retval0), 
	vprintf, 
	(
	param0, 
	param1
	);
	ld.param.b32 	%r15, [retval0];
	} // callseq 703
	{ // callseq 704, 0
	.param .b64 param0;
	st.param.b64 	[param0], %rd14;
	call.uni 
	_Z9fp2_printPPm, 
	(
	param0
	);
	} // callseq 704
	{ // callseq 705, 0
	.param .b64 param0;
	st.param.b64 	[param0], %rd16;
	.param .b64 param1;
	st.param.b64 	[param1], %rd14;
	.param .b64 param2;
	st.param.b64 	[param2], %rd12;
	call.uni 
	_Z13fp2_add_basicPPmS0_S0_, 
	(
	param0, 
	param1, 
	param2
	);
	} // callseq 705
	mov.u64 	%rd81, $str$79;
	cvta.global.u64 	%rd82, %rd81;
	{ // callseq 706, 0
	.param .b64 param0;
	st.param.b64 	[param0], %rd82;
	.param .b64 param1;
	st.param.b64 	[param1], 0;
	.param .b32 retval0;
	call.uni (retval0), 
	vprintf, 
	(
	param0, 
	param1
	);
	ld.param.b32 	%r17, [retval0];
	} // callseq 706
	{ // callseq 707, 0
	.param .b64 param0;
	st.param.b64 	[param0], %rd16;
	call.uni 
	_Z9fp2_printPPm, 
	(
	param0
	);
	} // callseq 707
	mov.u64 	%rd83, $str$80;
	cvta.global.u64 	%rd84, %rd83;
	{ // callseq 708, 0
	.param .b64 param0;
	st.param.b64 	[param0], %rd84;
	.param .b64 param1;
	st.param.b64 	[param1], 0;
	.param .b32 retval0;
	call.uni (retval0), 
	vprintf, 
	(
	param0, 
	param1
	);
	ld.param.b32 	%r19, [retval0];
	} // callseq 708
	{ // callseq 709, 0
	.param .b64 param0;
	st.param.b64 	[param0], %rd16;
	.param .b32 retval0;
	call.uni (retval0), 
	_Z11fp2_is_zeroPPm, 
	(
	param0
	);
	ld.param.b32 	%r21, [retval0];
	} // callseq 709
	{ // callseq 710, 0
	.param .b64 param0;
	st.param.b64 	[param0], %rd18;
	.param .b64 param1;
	st.param.b64 	[param1], %rd76;
	call.uni 
	_Z7fp2_negPPmS0_, 
	(
	param0, 
	param1
	);
	} // callseq 710
	cvt.u64.u32 	%rd85, %r21;
	{ // callseq 711, 0
	.param .b64 param0;
	st.param.b64 	[param0], %rd32;
	.param .b64 param1;
	st.param.b64 	[param1], %rd34;
	.param .b64 param2;
	st.param.b64 	[param2], %rd85;
	call.uni 
	_Z12dv_copy_condPmPKmim, 
	(
	param0, 
	param1, 
	param2
	);
	} // callseq 711
	{ // callseq 712, 0
	.param .b64 param0;
	st.param.b64 	[param0], %rd33;
	.param .b64 param1;
	st.param.b64 	[param1], %rd35;
	.param .b64 param2;
	st.param.b64 	[param2], %rd85;
	call.uni 
	_Z12dv_copy_condPmPKmim, 
	(
	param0, 
	param1, 
	param2
	);
	} // callseq 712
	{ // callseq 713, 0
	.param .b64 param0;
	st.param.b64 	[param0], %rd16;
	.param .b64 param1;
	st.param.b64 	[param1], %rd16;
	call.uni 
	_Z7fp2_invPPmS0_, 
	(
	param0, 
	param1
	);
	} // callseq 713
	{ // callseq 714, 0
	.param .b64 param0;
	st.param.b64 	[param0], %rd34;
	.param .b64 param1;
	st.param.b64 	[param1], %rd35;
	.param .b64 param2;
	st.param.b64 	[param2], %rd32;
	.param .b64 param3;
	st.param.b64 	[param3], %rd33;
	call.uni 
	_Z11fp2_add_digPPmPKS_m, 
	(
	param0, 
	param1, 
	param2, 
	param3
	);
	} // callseq 714
	xor.b32  	%r23, %r21, 1;
	cvt.u64.u32 	%rd86, %r23;
	{ // callseq 715, 0
	.param .b64 param0;
	st.param.b64 	[param0], %rd32;
	.param .b64 param1;
	st.param.b64 	[param1], %rd34;
	.param .b64 param2;
	st.param.b64 	[param2], %rd86;
	call.uni 
	_Z12dv_copy_condPmPKmim, 
	(
	param0, 
	param1, 
	param2
	);
	} // callseq 715
	{ // callseq 716, 0
	.param .b64 param0;
	st.param.b64 	[param0], %rd33;
	.param .b64 param1;
	st.param.b64 	[param1], %rd35;
	.param .b64 param2;
	st.param.b64 	[param2], %rd86;
	call.uni 
	_Z12dv_copy_condPmPKmim, 
	(
	param0, 
	param1, 
	param2
	);
	} // callseq 716
	mov.u64 	%rd87, $str$81;
	cvta.global.u64 	%rd88, %rd87;
	{ // callseq 717, 0
	.param .b64 param0;
	st.param.b64 	[param0], %rd88;
	.param .b64 param1;
	st.param.b64 	[param1], 0;
	.param .b32 retval0;
	call.uni (retval0), 
	vprintf, 
	(
	param0, 
	param1
	);
	ld.param.b32 	%r24, [retval0];
	} // callseq 717
	{ // callseq 718, 0
	.param .b64 param0;
	st.param.b64 	[param0], %rd10;
	.param .b64 param1;
	st.param.b64 	[param1], %rd16;
	.param .b64 param2;
	st.param.b64 	[param2], %rd62;
	call.uni 
	_Z13fp2_mul_basicPPmS0_S0_, 
	(
	param0, 
	param1, 
	param2
	);
	} // callseq 718
	add.s64 	%rd9, %rd10, 16;
	{ // callseq 719, 0
	.param .b64 param0;
	st.param.b64 	[param0], %rd9;
	.param .b64 param1;
	st.param.b64 	[param1], %rd10;
	call.uni 
	_Z13fp2_sqr_basicPPmS0_, 
	(
	param0, 
	param1
	);
	} // callseq 719
	{ // callseq 720, 0
	.param .b64 param0;
	st.param.b64 	[param0], %rd9;
	.param .b64 param1;
	st.param.b64 	[param1], %rd9;
	.param .b64 param2;
	st.param.b64 	[param2], %rd63;
	call.uni 
	_Z13fp2_add_basicPPmS0_S0_, 
	(
	param0, 
	param1, 
	param2
	);
	} // callseq 720
	{ // callseq 721, 0
	.param .b64 param0;
	st.param.b64 	[param0], %rd9;
	.param .b64 param1;
	st.param.b64 	[param1], %rd9;
	.param .b64 param2;
	st.param.b64 	[param2], %rd10;
	call.uni 
	_Z13fp2_mul_basicPPmS0_S0_, 
	(
	param0, 
	param1, 
	param2
	);
	} // callseq 721
	{ // callseq 722, 0
	.param .b64 param0;
	st.param.b64 	[param0], %rd9;
	.param .b64 param1;
	st.param.b64 	[param1], %rd9;
	.param .b64 param2;
	st.param.b64 	[param2], %rd66;
	call.uni 
	_Z13fp2_add_basicPPmS0_S0_, 
	(
	param0, 
	param1, 
	param2
	);
	} // callseq 722
	mov.u64 	%rd89, $str$82;
	cvta.global.u64 	%rd90, %rd89;
	{ // callseq 723, 0
	.param .b64 param0;
	st.param.b64 	[param0], %rd90;
	.param .b64 param1;
	st.param.b64 	[param1], 0;
	.param .b32 retval0;
	call.uni (retval0), 
	vprintf, 
	(
	param0, 
	param1
	);
	ld.param.b32 	%r26, [retval0];
	} // callseq 723
	mov.u64 	%rd91, $str$83;
	cvta.global.u64 	%rd92, %rd91;
	{ // callseq 724, 0
	.param .b64 param0;
	st.param.b64 	[param0], %rd92;
	.param .b64 param1;
	st.param.b64 	[param1], 0;
	.param .b32 retval0;
	call.uni (retval0), 
	vprintf, 
	(
	param0, 
	param1
	);
	ld.param.b32 	%r28, [retval0];
	} // callseq 724
	{ // callseq 725, 0
	.param .b64 param0;
	st.param.b64 	[param0], %rd16;
	.param .b64 param1;
	st.param.b64 	[param1], %rd12;
	.param .b64 param2;
	st.param.b64 	[param2], %rd10;
	call.uni 
	_Z13fp2_mul_basicPPmS0_S0_, 
	(
	param0, 
	param1, 
	param2
	);
	} // callseq 725
	{ // callseq 726, 0
	.param .b64 param0;
	st.param.b64 	[param0], %rd14;
	.param .b64 param1;
	st.param.b64 	[param1], %rd12;
	.param .b64 param2;
	st.param.b64 	[param2], %rd14;
	call.uni 
	_Z13fp2_mul_basicPPmS0_S0_, 
	(
	param0, 
	param1, 
	param2
	);
	} // callseq 726
	{ // callseq 727, 0
	.param .b64 param0;
	st.param.b64 	[param0], %rd18;
	.param .b64 param1;
	st.param.b64 	[param1], %rd14;
	.param .b64 param2;
	st.param.b64 	[param2], %rd9;
	call.uni 
	_Z13fp2_mul_basicPPmS0_S0_, 
	(
	param0, 
	param1, 
	param2
	);
	} // callseq 727
	mov.u64 	%rd93, $str$84;
	cvta.global.u64 	%rd94, %rd93;
	{ // callseq 728, 0
	.param .b64 param0;
	st.param.b64 	[param0], %rd94;
	.param .b64 param1;
	st.param.b64 	[param1], 0;
	.param .b32 retval0;
	call.uni (retval0), 
	vprintf, 
	(
	param0, 
	param1
	);
	ld.param.b32 	%r30, [retval0];
	} // callseq 728
	{ // callseq 729, 0
	.param .b64 param0;
	st.param.b64 	[param0], %rd9;
	.param .b64 param1;
	st.param.b64 	[param1], %rd9;
	.param .b32 retval0;
	call.uni (retval0), 
	_Z7fp2_srtPPmS0_, 
	(
	param0, 
	param1
	);
	ld.param.b32 	%r32, [retval0];
	} // callseq 729
	setp.ne.s32 	%p1, %r32, 0;
	@%p1 bra 	$L__BB119_3;
	ld.param.u64 	%rd104, [_Z19map_scalar_to_curveP6ep2_stPPm_param_0];
	{ // callseq 730, 0
	.param .b64 param0;
	st.param.b64 	[param0], %rd104;
	.param .b64 param1;
	st.param.b64 	[param1], %rd16;
	call.uni 
	_Z8fp2_copyPPmS0_, 
	(
	param0, 
	param1
	);
	} // callseq 730
	{ // callseq 731, 0
	.param .b64 param0;
	st.param.b64 	[param0], %rd9;
	.param .b64 param1;
	st.param.b64 	[param1], %rd18;
	.param .b32 retval0;
	call.uni (retval0), 
	_Z7fp2_srtPPmS0_, 
	(
	param0, 
	param1
	);
	ld.param.b32 	%r34, [retval0];
	} // callseq 731
	setp.ne.s32 	%p2, %r34, 0;
	@%p2 bra 	$L__BB119_3;
	mov.u64 	%rd97, $str$3;
	cvta.global.u64 	%rd98, %rd97;
	{ // callseq 732, 0
	.param .b64 param0;
	st.param.b64 	[param0], %rd98;
	.param .b64 param1;
	st.param.b64 	[param1], 0;
	.param .b32 retval0;
	call.uni (retval0), 
	vprintf, 
	(
	param0, 
	param1
	);
	ld.param.b32 	%r36, [retval0];
	} // callseq 732
	mov.u64 	%rd99, $str$85;
	cvta.global.u64 	%rd100, %rd99;
	{ // callseq 733, 0
	.param .b64 param0;
	st.param.b64 	[param0], %rd100;
	.param .b64 param1;
	st.param.b64 	[param1], 0;
	.param .b32 retval0;
	call.uni (retval0), 
	vprintf, 
	(
	param0, 
	param1
	);
	ld.param.b32 	%r38, [retval0];
	} // callseq 733
	mov.u64 	%rd101, $str$5;
	cvta.global.u64 	%rd102, %rd101;
	{ // callseq 734, 0
	.param .b64 param0;
	st.param.b64 	[param0], %rd102;
	.param .b64 param1;
	st.param.b64 	[param1], 0;
	.param .b32 retval0;
	call.uni (retval0), 
	vprintf, 
	(
	param0, 
	param1
	);
	ld.param.b32 	%r40, [retval0];
	} // callseq 734
$L__BB119_3:
	ld.param.u64 	%rd105, [_Z19map_scalar_to_curveP6ep2_stPPm_param_0];
	add.s64 	%rd103, %rd105, 32;
	{ // callseq 735, 0
	.param .b64 param0;
	st.param.b64 	[param0], %rd103;
	call.uni 
	_Z11fp2_set_digPPmm, 
	(
	param0
	);
	} // callseq 735
	mov.b32 	%r42, 1;
	st.u32 	[%rd105+48], %r42;
	{ // callseq 736, 0
	.param .b64 param0;
	st.param.b64 	[param0], %rd28;
	call.uni 
	free, 
	(
	param0
	);
	} // callseq 736
	{ // callseq 737, 0
	.param .b64 param0;
	st.param.b64 	[param0], %rd29;
	call.uni 
	free, 
	(
	param0
	);
	} // callseq 737
	{ // callseq 738, 0
	.param .b64 param0;
	st.param.b64 	[param0], %rd30;
	call.uni 
	free, 
	(
	param0
	);
	} // callseq 738
	{ // callseq 739, 0
	.param .b64 param0;
	st.param.b64 	[param0], %rd31;
	call.uni 
	free, 
	(
	param0
	);
	} // callseq 739
	{ // callseq 740, 0
	.param .b64 param0;
	st.param.b64 	[param0], %rd32;
	call.uni 
	free, 
	(
	param0
	);
	} // callseq 740
	{ // callseq 741, 0
	.param .b64 param0;
	st.param.b64 	[param0], %rd33;
	call.uni 
	free, 
	(
	param0
	);
	} // callseq 741
	{ // callseq 742, 0
	.param .b64 param0;
	st.param.b64 	[param0], %rd34;
	call.uni 
	free, 
	(
	param0
	);
	} // callseq 742
	{ // callseq 743, 0
	.param .b64 param0;
	st.param.b64 	[param0], %rd35;
	call.uni 
	free, 
	(
	param0
	);
	} // callseq 743
	ret;

}
.func _Z19ep2_curve_set_ctmapPKcS0_S0_S0_S0_S0_S0_S0_()
{
	.reg .b32 	%r<13>;
	.reg .b64 	%rd<149>;

	{ // callseq 744, 0
	.param .b64 param0;
	st.param.b64 	[param0], 304;
	.param .b64 retval0;
	call.uni (retval0), 
	malloc, 
	(
	param0
	);
	ld.param.b64 	%rd1, [retval0];
	} // callseq 744
	st.shared.u64 	[shared_coeffs], %rd1;
	{ // callseq 745, 0
	.param .b64 param0;
	st.param.b64 	[param0], 64;
	.param .b64 retval0;
	call.uni (retval0), 
	malloc, 
	(
	param0
	);
	ld.param.b64 	%rd3, [retval0];
	} // callseq 745
	ld.shared.u64 	%rd5, [shared_coeffs];
	st.u64 	[%rd5], %rd3;
	{ // callseq 746, 0
	.param .b64 param0;
	st.param.b64 	[param0], 64;
	.param .b64 retval0;
	call.uni (retval0), 
	malloc, 
	(
	param0
	);
	ld.param.b64 	%rd6, [retval0];
	} // callseq 746
	ld.shared.u64 	%rd8, [shared_coeffs];
	st.u64 	[%rd8+8], %rd6;
	{ // callseq 747, 0
	.param .b64 param0;
	st.param.b64 	[param0], 64;
	.param .b64 retval0;
	call.uni (retval0), 
	malloc, 
	(
	param0
	);
	ld.param.b64 	%rd9, [retval0];
	} // callseq 747
	ld.shared.u64 	%rd11, [shared_coeffs];
	st.u64 	[%rd11+16], %rd9;
	{ // callseq 748, 0
	.param .b64 param0;
	st.param.b64 	[param0], 64;
	.param .b64 retval0;
	call.uni (retval0), 
	malloc, 
	(
	param0
	);
	ld.param.b64 	%rd12, [retval0];
	} // callseq 748
	ld.shared.u64 	%rd14, [shared_coeffs];
	st.u64 	[%rd14+24], %rd12;
	{ // callseq 749, 0
	.param .b64 param0;
	st.param.b64 	[param0], 64;
	.param .b64 retval0;
	call.uni (retval0), 
	malloc, 
	(
	param0
	);
	ld.param.b64 	%rd15, [retval0];
	} // callseq 749
	ld.shared.u64 	%rd17, [shared_coeffs];
	st.u64 	[%rd17+48], %rd15;
	{ // callseq 750, 0
	.param .b64 param0;
	st.param.b64 	[param0], 64;
	.param .b64 retval0;
	call.uni (retval0), 
	malloc, 
	(
	param0
	);
	ld.param.b64 	%rd18, [retval0];
	} // callseq 750
	ld.shared.u64 	%rd20, [shared_coeffs];
	st.u64 	[%rd20+56], %rd18;
	{ // callseq 751, 0
	.param .b64 param0;
	st.param.b64 	[param0], 64;
	.param .b64 retval0;
	call.uni (retval0), 
	malloc, 
	(
	param0
	);
	ld.param.b64 	%rd21, [retval0];
	} // callseq 751
	ld.shared.u64 	%rd23, [shared_coeffs];
	st.u64 	[%rd23+112], %rd21;
	{ // callseq 752, 0
	.param .b64 param0;
	st.param.b64 	[param0], 64;
	.param .b64 retval0;
	call.uni (retval0), 
	malloc, 
	(
	param0
	);
	ld.param.b64 	%rd24, [retval0];
	} // callseq 752
	ld.shared.u64 	%rd26, [shared_coeffs];
	st.u64 	[%rd26+120], %rd24;
	{ // callseq 753, 0
	.param .b64 param0;
	st.param.b64 	[param0], 64;
	.param .b64 retval0;
	call.uni (retval0), 
	malloc, 
	(
	param0
	);
	ld.param.b64 	%rd27, [retval0];
	} // callseq 753
	ld.shared.u64 	%rd29, [shared_coeffs];
	st.u64 	[%rd29+176], %rd27;
	{ // callseq 754, 0
	.param .b64 param0;
	st.param.b64 	[param0], 64;
	.param .b64 retval0;
	call.uni (retval0), 
	malloc, 
	(
	param0
	);
	ld.param.b64 	%rd30, [retval0];
	} // callseq 754
	ld.shared.u64 	%rd32, [shared_coeffs];
	st.u64 	[%rd32+184], %rd30;
	{ // callseq 755, 0
	.param .b64 param0;
	st.param.b64 	[param0], 64;
	.param .b64 retval0;
	call.uni (retval0), 
	malloc, 
	(
	param0
	);
	ld.param.b64 	%rd33, [retval0];
	} // callseq 755
	ld.shared.u64 	%rd35, [shared_coeffs];
	st.u64 	[%rd35+240], %rd33;
	{ // callseq 756, 0
	.param .b64 param0;
	st.param.b64 	[param0], 64;
	.param .b64 retval0;
	call.uni (retval0), 
	malloc, 
	(
	param0
	);
	ld.param.b64 	%rd36, [retval0];
	} // callseq 756
	ld.shared.u64 	%rd38, [shared_coeffs];
	st.u64 	[%rd38+248], %rd36;
	{ // callseq 757, 0
	.param .b64 param0;
	st.param.b64 	[param0], 64;
	.param .b64 retval0;
	call.uni (retval0), 
	malloc, 
	(
	param0
	);
	ld.param.b64 	%rd39, [retval0];
	} // callseq 757
	ld.shared.u64 	%rd41, [shared_coeffs];
	st.u64 	[%rd41+64], %rd39;
	{ // callseq 758, 0
	.param .b64 param0;
	st.param.b64 	[param0], 64;
	.param .b64 retval0;
	call.uni (retval0), 
	malloc, 
	(
	param0
	);
	ld.param.b64 	%rd42, [retval0];
	} // callseq 758
	ld.shared.u64 	%rd44, [shared_coeffs];
	st.u64 	[%rd44+72], %rd42;
	{ // callseq 759, 0
	.param .b64 param0;
	st.param.b64 	[param0], 64;
	.param .b64 retval0;
	call.uni (retval0), 
	malloc, 
	(
	param0
	);
	ld.param.b64 	%rd45, [retval0];
	} // callseq 759
	ld.shared.u64 	%rd47, [shared_coeffs];
	st.u64 	[%rd47+128], %rd45;
	{ // callseq 760, 0
	.param .b64 param0;
	st.param.b64 	[param0], 64;
	.param .b64 retval0;
	call.uni (retval0), 
	malloc, 
	(
	param0
	);
	ld.param.b64 	%rd48, [retval0];
	} // callseq 760
	ld.shared.u64 	%rd50, [shared_coeffs];
	st.u64 	[%rd50+136], %rd48;
	{ // callseq 761, 0
	.param .b64 param0;
	st.param.b64 	[param0], 64;
	.param .b64 retval0;
	call.uni (retval0), 
	malloc, 
	(
	param0
	);
	ld.param.b64 	%rd51, [retval0];
	} // callseq 761
	ld.shared.u64 	%rd53, [shared_coeffs];
	st.u64 	[%rd53+192], %rd51;
	{ // callseq 762, 0
	.param .b64 param0;
	st.param.b64 	[param0], 64;
	.param .b64 retval0;
	call.uni (retval0), 
	malloc, 
	(
	param0
	);
	ld.param.b64 	%rd54, [retval0];
	} // callseq 762
	ld.shared.u64 	%rd56, [shared_coeffs];
	st.u64 	[%rd56+200], %rd54;
	{ // callseq 763, 0
	.param .b64 param0;
	st.param.b64 	[param0], 64;
	.param .b64 retval0;
	call.uni (retval0), 
	malloc, 
	(
	param0
	);
	ld.param.b64 	%rd57, [retval0];
	} // callseq 763
	ld.shared.u64 	%rd59, [shared_coeffs];
	st.u64 	[%rd59+256], %rd57;
	{ // callseq 764, 0
	.param .b64 param0;
	st.param.b64 	[param0], 64;
	.param .b64 retval0;
	call.uni (retval0), 
	malloc, 
	(
	param0
	);
	ld.param.b64 	%rd60, [retval0];
	} // callseq 764
	ld.shared.u64 	%rd62, [shared_coeffs];
	st.u64 	[%rd62+264], %rd60;
	{ // callseq 765, 0
	.param .b64 param0;
	st.param.b64 	[param0], 64;
	.param .b64 retval0;
	call.uni (retval0), 
	malloc, 
	(
	param0
	);
	ld.param.b64 	%rd63, [retval0];
	} // callseq 765
	ld.shared.u64 	%rd65, [shared_coeffs];
	st.u64 	[%rd65+80], %rd63;
	{ // callseq 766, 0
	.param .b64 param0;
	st.param.b64 	[param0], 64;
	.param .b64 retval0;
	call.uni (retval0), 
	malloc, 
	(
	param0
	);
	ld.param.b64 	%rd66, [retval0];
	} // callseq 766
	ld.shared.u64 	%rd68, [shared_coeffs];
	st.u64 	[%rd68+88], %rd66;
	{ // callseq 767, 0
	.param .b64 param0;
	st.param.b64 	[param0], 64;
	.param .b64 retval0;
	call.uni (retval0), 
	malloc, 
	(
	param0
	);
	ld.param.b64 	%rd69, [retval0];
	} // callseq 767
	ld.shared.u64 	%rd71, [shared_coeffs];
	st.u64 	[%rd71+144], %rd69;
	{ // callseq 768, 0
	.param .b64 param0;
	st.param.b64 	[param0], 64;
	.param .b64 retval0;
	call.uni (retval0), 
	malloc, 
	(
	param0
	);
	ld.param.b64 	%rd72, [retval0];
	} // callseq 768
	ld.shared.u64 	%rd74, [shared_coeffs];
	st.u64 	[%rd74+152], %rd72;
	{ // callseq 769, 0
	.param .b64 param0;
	st.param.b64 	[param0], 64;
	.param .b64 retval0;
	call.uni (retval0), 
	malloc, 
	(
	param0
	);
	ld.param.b64 	%rd75, [retval0];
	} // callseq 769
	ld.shared.u64 	%rd77, [shared_coeffs];
	st.u64 	[%rd77+208], %rd75;
	{ // callseq 770, 0
	.param .b64 param0;
	st.param.b64 	[param0], 64;
	.param .b64 retval0;
	call.uni (retval0), 
	malloc, 
	(
	param0
	);
	ld.param.b64 	%rd78, [retval0];
	} // callseq 770
	ld.shared.u64 	%rd80, [shared_coeffs];
	st.u64 	[%rd80+216], %rd78;
	{ // callseq 771, 0
	.param .b64 param0;
	st.param.b64 	[param0], 64;
	.param .b64 retval0;
	call.uni (retval0), 
	malloc, 
	(
	param0
	);
	ld.param.b64 	%rd81, [retval0];
	} // callseq 771
	ld.shared.u64 	%rd83, [shared_coeffs];
	st.u64 	[%rd83+272], %rd81;
	{ // callseq 772, 0
	.param .b64 param0;
	st.param.b64 	[param0], 64;
	.param .b64 retval0;
	call.uni (retval0), 
	malloc, 
	(
	param0
	);
	ld.param.b64 	%rd84, [retval0];
	} // callseq 772
	ld.shared.u64 	%rd86, [shared_coeffs];
	st.u64 	[%rd86+280], %rd84;
	{ // callseq 773, 0
	.param .b64 param0;
	st.param.b64 	[param0], 64;
	.param .b64 retval0;
	call.uni (retval0), 
	malloc, 
	(
	param0
	);
	ld.param.b64 	%rd87, [retval0];
	} // callseq 773
	ld.shared.u64 	%rd89, [shared_coeffs];
	st.u64 	[%rd89+96], %rd87;
	{ // callseq 774, 0
	.param .b64 param0;
	st.param.b64 	[param0], 64;
	.param .b64 retval0;
	call.uni (retval0), 
	malloc, 
	(
	param0
	);
	ld.param.b64 	%rd90, [retval0];
	} // callseq 774
	ld.shared.u64 	%rd92, [shared_coeffs];
	st.u64 	[%rd92+104], %rd90;
	{ // callseq 775, 0
	.param .b64 param0;
	st.param.b64 	[param0], 64;
	.param .b64 retval0;
	call.uni (retval0), 
	malloc, 
	(
	param0
	);
	ld.param.b64 	%rd93, [retval0];
	} // callseq 775
	ld.shared.u64 	%rd95, [shared_coeffs];
	st.u64 	[%rd95+160], %rd93;
	{ // callseq 776, 0
	.param .b64 param0;
	st.param.b64 	[param0], 64;
	.param .b64 retval0;
	call.uni (retval0), 
	malloc, 
	(
	param0
	);
	ld.param.b64 	%rd96, [retval0];
	} // callseq 776
	ld.shared.u64 	%rd98, [shared_coeffs];
	st.u64 	[%rd98+168], %rd96;
	{ // callseq 777, 0
	.param .b64 param0;
	st.param.b64 	[param0], 64;
	.param .b64 retval0;
	call.uni (retval0), 
	malloc, 
	(
	param0
	);
	ld.param.b64 	%rd99, [retval0];
	} // callseq 777
	ld.shared.u64 	%rd101, [shared_coeffs];
	st.u64 	[%rd101+224], %rd99;
	{ // callseq 778, 0
	.param .b64 param0;
	st.param.b64 	[param0], 64;
	.param .b64 retval0;
	call.uni (retval0), 
	malloc, 
	(
	param0
	);
	ld.param.b64 	%rd102, [retval0];
	} // callseq 778
	ld.shared.u64 	%rd104, [shared_coeffs];
	st.u64 	[%rd104+232], %rd102;
	{ // callseq 779, 0
	.param .b64 param0;
	st.param.b64 	[param0], 64;
	.param .b64 retval0;
	call.uni (retval0), 
	malloc, 
	(
	param0
	);
	ld.param.b64 	%rd105, [retval0];
	} // callseq 779
	ld.shared.u64 	%rd107, [shared_coeffs];
	st.u64 	[%rd107+288], %rd105;
	{ // callseq 780, 0
	.param .b64 param0;
	st.param.b64 	[param0], 64;
	.param .b64 retval0;
	call.uni (retval0), 
	malloc, 
	(
	param0
	);
	ld.param.b64 	%rd108, [retval0];
	} // callseq 780
	ld.shared.u64 	%rd110, [shared_coeffs];
	st.u64 	[%rd110+296], %rd108;
	ld.shared.u64 	%rd111, [shared_coeffs];
	ld.u64 	%rd112, [%rd111];
	mov.u64 	%rd113, $str$91;
	cvta.global.u64 	%rd114, %rd113;
	{ // callseq 781, 0
	.param .b64 param0;
	st.param.b64 	[param0], %rd112;
	.param .b64 param1;
	st.param.b64 	[param1], %rd114;
	.param .b32 param2;
	st.param.b32 	[param2], 1;
	call.uni 
	_Z11fp_read_strPmPKcii, 
	(
	param0, 
	param1, 
	param2
	);
	} // callseq 781
	ld.shared.u64 	%rd115, [shared_coeffs];
	ld.u64 	%rd116, [%rd115+8];
	mov.u64 	%rd117, $str$92;
	cvta.global.u64 	%rd118, %rd117;
	{ // callseq 782, 0
	.param .b64 param0;
	st.param.b64 	[param0], %rd116;
	.param .b64 param1;
	st.param.b64 	[param1], %rd118;
	.param .b32 param2;
	st.param.b32 	[param2], 2;
	call.uni 
	_Z11fp_read_strPmPKcii, 
	(
	param0, 
	param1, 
	param2
	);
	} // callseq 782
	ld.shared.u64 	%rd119, [shared_coeffs];
	ld.u64 	%rd120, [%rd119+16];
	mov.u64 	%rd121, $str$93;
	cvta.global.u64 	%rd122, %rd121;
	{ // callseq 783, 0
	.param .b64 param0;
	st.param.b64 	[param0], %rd120;
	.param .b64 param1;
	st.param.b64 	[param1], %rd122;
	.param .b32 param2;
	st.param.b32 	[param2], 3;
	call.uni 
	_Z11fp_read_strPmPKcii, 
	(
	param0, 
	param1, 
	param2
	);
	} // callseq 783
	ld.shared.u64 	%rd123, [shared_coeffs];
	ld.u64 	%rd124, [%rd123+24];
	{ // callseq 784, 0
	.param .b64 param0;
	st.param.b64 	[param0], %rd124;
	.param .b64 param1;
	st.param.b64 	[param1], %rd122;
	.param .b32 param2;
	st.param.b32 	[param2], 3;
	call.uni 
	_Z11fp_read_strPmPKcii, 
	(
	param0, 
	param1, 
	param2
	);
	} // callseq 784
	mov.u64 	%rd125, $str$86;
	cvta.global.u64 	%rd126, %rd125;
	{ // callseq 785, 0
	.param .b64 param0;
	st.param.b64 	[param0], %rd126;
	.param .b64 param1;
	st.param.b64 	[param1], 0;
	.param .b32 retval0;
	call.uni (retval0), 
	vprintf, 
	(
	param0, 
	param1
	);
	ld.param.b32 	%r1, [retval0];
	} // callseq 785
	ld.shared.u64 	%rd127, [shared_coeffs];
	add.s64 	%rd128, %rd127, 48;
	mov.u64 	%rd129, $str$94;
	cvta.global.u64 	%rd130, %rd129;
	{ // callseq 786, 0
	.param .b64 param0;
	st.param.b64 	[param0], %rd128;
	.param .b64 param1;
	st.param.b64 	[param1], %rd130;
	.param .b32 retval0;
	call.uni (retval0), 
	_Z20ep2_curve_get_coeffsPA2_PmPKc, 
	(
	param0, 
	param1
	);
	ld.param.b32 	%r3, [retval0];
	} // callseq 786
	ld.shared.u64 	%rd131, [shared_coeffs];
	st.u32 	[%rd131+32], %r3;
	ld.shared.u64 	%rd132, [shared_coeffs];
	add.s64 	%rd133, %rd132, 112;
	mov.u64 	%rd134, $str$95;
	cvta.global.u64 	%rd135, %rd134;
	{ // callseq 787, 0
	.param .b64 param0;
	st.param.b64 	[param0], %rd133;
	.param .b64 param1;
	st.param.b64 	[param1], %rd135;
	.param .b32 retval0;
	call.uni (retval0), 
	_Z20ep2_curve_get_coeffsPA2_PmPKc, 
	(
	param0, 
	param1
	);
	ld.param.b32 	%r5, [retval0];
	} // callseq 787
	ld.shared.u64 	%rd136, [shared_coeffs];
	st.u32 	[%rd136+36], %r5;
	ld.shared.u64 	%rd137, [shared_coeffs];
	add.s64 	%rd138, %rd137, 176;
	mov.u64 	%rd139, $str$96;
	cvta.global.u64 	%rd140, %rd139;
	{ // callseq 788, 0
	.param .b64 param0;
	st.param.b64 	[param0], %rd138;
	.param .b64 param1;
	st.param.b64 	[param1], %rd140;
	.param .b32 retval0;
	call.uni (retval0), 
	_Z20ep2_curve_get_coeffsPA2_PmPKc, 
	(
	param0, 
	param1
	);
	ld.param.b32 	%r7, [retval0];
	} // callseq 788
	ld.shared.u64 	%rd141, [shared_coeffs];
	st.u32 	[%rd141+40], %r7;
	ld.shared.u64 	%rd142, [shared_coeffs];
	add.s64 	%rd143, %rd142, 240;
	mov.u64 	%rd144, $str$97;
	cvta.global.u64 	%rd145, %rd144;
	{ // callseq 789, 0
	.param .b64 param0;
	st.param.b64 	[param0], %rd143;
	.param .b64 param1;
	st.param.b64 	[param1], %rd145;
	.param .b32 retval0;
	call.uni (retval0), 
	_Z20ep2_curve_get_coeffsPA2_PmPKc, 
	(
	param0, 
	param1
	);
	ld.param.b32 	%r9, [retval0];
	} // callseq 789
	ld.shared.u64 	%rd146, [shared_coeffs];
	st.u32 	[%rd146+44], %r9;
	mov.u64 	%rd147, $str$87;
	cvta.global.u64 	%rd148, %rd147;
	{ // callseq 790, 0
	.param .b64 param0;
	st.param.b64 	[param0], %rd148;
	.param .b64 param1;
	st.param.b64 	[param1], 0;
	.param .b32 retval0;
	call.uni (retval0), 
	vprintf, 
	(
	param0, 
	param1
	);
	ld.param.b32 	%r11, [retval0];
	} // callseq 790
	ret;

}
.func _Z11signmessageP5bn_stS0_i(
	.param .b64 _Z11signmessageP5bn_stS0_i_param_0,
	.param .b64 _Z11signmessageP5bn_stS0_i_param_1
)
{
	.local .align 16 .b8 	__local_depot121[96];
	.reg .b64 	%SP;
	.reg .b64 	%SPL;
	.reg .pred 	%p<2>;
	.reg .b32 	%r<71>;
	.reg .b64 	%rd<194>;
	// demoted variable
	.shared .align 8 .u64 shared_u;
	mov.u64 	%SPL, __local_depot121;
	cvta.local.u64 	%SP, %SPL;
	ld.param.u64 	%rd1, [_Z11signmessageP5bn_stS0_i_param_0];
	ld.param.u64 	%rd2, [_Z11signmessageP5bn_stS0_i_param_1];
	add.u64 	%rd3, %SP, 64;
	add.u64 	%rd4, %SPL, 64;
	mov.b32 	%r1, 1;
	st.local.u32 	[%rd4], %r1;
	mov.u64 	%rd5, $str$88;
	cvta.global.u64 	%rd6, %rd5;
	{ // callseq 791, 0
	.param .b64 param0;
	st.param.b64 	[param0], %rd6;
	.param .b64 param1;
	st.param.b64 	[param1], %rd3;
	.param .b32 retval0;
	call.uni (retval0), 
	vprintf, 
	(
	param0, 
	param1
	);
	ld.param.b32 	%r2, [retval0];
	} // callseq 791
	{ // callseq 792, 0
	.param .b64 param0;
	st.param.b64 	[param0], 8;
	.param .b64 retval0;
	call.uni (retval0), 
	malloc, 
	(
	param0
	);
	ld.param.b64 	%rd7, [retval0];
	} // callseq 792
	{ // callseq 793, 0
	.param .b64 param0;
	st.param.b64 	[param0], 64;
	.param .b64 retval0;
	call.uni (retval0), 
	malloc, 
	(
	param0
	);
	ld.param.b64 	%rd9, [retval0];
	} // callseq 793
	st.u64 	[%rd7+16], %rd9;
	mov.b32 	%r4, 6;
	st.u32 	[%rd7+4], %r4;
	ld.shared.u64 	%rd11, [shared_prime];
	st.u64 	[%rd9], %rd11;
	ld.shared.u64 	%rd12, [shared_prime+8];
	ld.u64 	%rd13, [%rd7+16];
	st.u64 	[%rd13+8], %rd12;
	ld.shared.u64 	%rd14, [shared_prime+16];
	ld.u64 	%rd15, [%rd7+16];
	st.u64 	[%rd15+16], %rd14;
	ld.shared.u64 	%rd16, [shared_prime+24];
	ld.u64 	%rd17, [%rd7+16];
	st.u64 	[%rd17+24], %rd16;
	ld.shared.u64 	%rd18, [shared_prime+32];
	ld.u64 	%rd19, [%rd7+16];
	st.u64 	[%rd19+32], %rd18;
	ld.shared.u64 	%rd20, [shared_prime+40];
	ld.u64 	%rd21, [%rd7+16];
	st.u64 	[%rd21+40], %rd20;
	add.u64 	%rd22, %SP, 40;
	add.u64 	%rd23, %SPL, 40;
	add.u64 	%rd24, %SP, 16;
	add.u64 	%rd25, %SPL, 16;
	add.u64 	%rd26, %SP, 0;
	add.u64 	%rd27, %SPL, 0;
	mov.b32 	%r5, 8;
	st.u32 	[%rd7], %r5;
	mov.b32 	%r6, 0;
	st.u32 	[%rd7+8], %r6;
	st.shared.u64 	[shared_prime_bn], %rd7;
	{ // callseq 794, 0
	.param .b64 param0;
	st.param.b64 	[param0], 8;
	.param .b64 retval0;
	call.uni (retval0), 
	malloc, 
	(
	param0
	);
	ld.param.b64 	%rd28, [retval0];
	} // callseq 794
	{ // callseq 795, 0
	.param .b64 param0;
	st.param.b64 	[param0], 64;
	.param .b64 retval0;
	call.uni (retval0), 
	malloc, 
	(
	param0
	);
	ld.param.b64 	%rd30, [retval0];
	} // callseq 795
	st.u64 	[%rd28+16], %rd30;
	st.u32 	[%rd28+4], %r1;
	mov.b64 	%rd32, 0;
	st.u64 	[%rd30], %rd32;
	st.u32 	[%rd28], %r5;
	st.u32 	[%rd28+8], %r6;
	{ // callseq 796, 0
	.param .b64 param0;
	st.param.b64 	[param0], 64;
	.param .b64 retval0;
	call.uni (retval0), 
	malloc, 
	(
	param0
	);
	ld.param.b64 	%rd33, [retval0];
	} // callseq 796
	st.local.u64 	[%rd23+16], %rd33;
	st.local.v2.u32 	[%rd23], {%r5, %r1};
	st.local.u32 	[%rd23+8], %r6;
	{ // callseq 797, 0
	.param .b64 param0;
	st.param.b64 	[param0], 64;
	.param .b64 retval0;
	call.uni (retval0), 
	malloc, 
	(
	param0
	);
	ld.param.b64 	%rd35, [retval0];
	} // callseq 797
	st.local.u64 	[%rd25+16], %rd35;
	st.local.u32 	[%rd25], %r5;
	st.local.u32 	[%rd25+8], %r6;
	ld.u64 	%rd37, [%rd7+16];
	ld.u64 	%rd38, [%rd37];
	{ // callseq 798, 0
	.param .b64 param0;
	st.param.b64 	[param0], %rd28;
	.param .b64 param1;
	st.param.b64 	[param1], %rd38;
	call.uni 
	_Z16bn_mod_pre_montyP5bn_stS0_, 
	(
	param0, 
	param1
	);
	} // callseq 798
	ld.u64 	%rd39, [%rd28+16];
	st.shared.u64 	[shared_u], %rd39;
	{ // callseq 799, 0
	.param .b64 param0;
	st.param.b64 	[param0], %rd22;
	.param .b64 param1;
	st.param.b64 	[param1], 1;
	call.uni 
	_Z10bn_set_digP5bn_stm, 
	(
	param0, 
	param1
	);
	} // callseq 799
	{ // callseq 800, 0
	.param .b64 param0;
	st.param.b64 	[param0], %rd22;
	.param .b64 param1;
	st.param.b64 	[param1], %rd22;
	.param .b32 param2;
	st.param.b32 	[param2], 384;
	call.uni 
	_Z6bn_lshP5bn_stS0_i, 
	(
	param0, 
	param1, 
	param2
	);
	} // callseq 800
	{ // callseq 801, 0
	.param .b64 param0;
	st.param.b64 	[param0], %rd22;
	.param .b64 param1;
	st.param.b64 	[param1], %rd22;
	.param .b64 param2;
	st.param.b64 	[param2], %rd7;
	call.uni 
	_Z12bn_mod_basicP5bn_stS0_S0_, 
	(
	param0, 
	param1, 
	param2
	);
	} // callseq 801
	{ // callseq 802, 0
	.param .b64 param0;
	st.param.b64 	[param0], 48;
	.param .b64 retval0;
	call.uni (retval0), 
	malloc, 
	(
	param0
	);
	ld.param.b64 	%rd40, [retval0];
	} // callseq 802
	ld.local.u64 	%rd42, [%rd23+16];
	{ // callseq 803, 0
	.param .b64 param0;
	st.param.b64 	[param0], %rd40;
	.param .b64 param1;
	st.param.b64 	[param1], %rd42;
	.param .b64 param2;
	st.param.b64 	[param2], %rd42;
	call.uni 
	_Z12fp_add_basicPmS_S_, 
	(
	param0, 
	param1, 
	param2
	);
	} // callseq 803
	{ // callseq 804, 0
	.param .b64 param0;
	st.param.b64 	[param0], 24;
	.param .b64 retval0;
	call.uni (retval0), 
	malloc, 
	(
	param0
	);
	ld.param.b64 	%rd43, [retval0];
	} // callseq 804
	{ // callseq 805, 0
	.param .b64 param0;
	st.param.b64 	[param0], 64;
	.param .b64 retval0;
	call.uni (retval0), 
	malloc, 
	(
	param0
	);
	ld.param.b64 	%rd45, [retval0];
	} // callseq 805
	st.u64 	[%rd43+16], %rd45;
	st.u32 	[%rd43], %r5;
	st.u32 	[%rd43+8], %r6;
	{ // callseq 806, 0
	.param .b64 param0;
	st.param.b64 	[param0], %rd28;
	.param .b64 param1;
	st.param.b64 	[param1], 6;
	call.uni 
	_Z10bn_set_digP5bn_stm, 
	(
	param0, 
	param1
	);
	} // callseq 806
	{ // callseq 807, 0
	.param .b64 param0;
	st.param.b64 	[param0], %rd28;
	.param .b64 param1;
	st.param.b64 	[param1], %rd28;
	.param .b32 param2;
	st.param.b32 	[param2], 6;
	call.uni 
	_Z6bn_lshP5bn_stS0_i, 
	(
	param0, 
	param1, 
	param2
	);
	} // callseq 807
	{ // callseq 808, 0
	.param .b64 param0;
	st.param.b64 	[param0], %rd35;
	.param .b64 param1;
	st.param.b64 	[param1], %rd40;
	.param .b64 param2;
	st.param.b64 	[param2], %rd28;
	call.uni 
	_Z12fp_exp_basicPmS_P5bn_st, 
	(
	param0, 
	param1, 
	param2
	);
	} // callseq 808
	st.local.u32 	[%rd25+4], %r4;
	{ // callseq 809, 0
	.param .b64 param0;
	st.param.b64 	[param0], %rd24;
	call.uni 
	_Z7bn_trimP5bn_st, 
	(
	param0
	);
	} // callseq 809
	{ // callseq 810, 0
	.param .b64 param0;
	st.param.b64 	[param0], 48;
	.param .b64 retval0;
	call.uni (retval0), 
	malloc, 
	(
	param0
	);
	ld.param.b64 	%rd47, [retval0];
	} // callseq 810
	st.local.u64 	[%rd27], %rd47;
	{ // callseq 811, 0
	.param .b64 param0;
	st.param.b64 	[param0], 48;
	.param .b64 retval0;
	call.uni (retval0), 
	malloc, 
	(
	param0
	);
	ld.param.b64 	%rd49, [retval0];
	} // callseq 811
	st.local.u64 	[%rd27+8], %rd49;
	{ // callseq 812, 0
	.param .b64 param0;
	st.param.b64 	[param0], %rd47;
	.param .b64 param1;
	st.param.b64 	[param1], %rd1;
	call.uni 
	_Z13fp_prime_convPmP5bn_st, 
	(
	param0, 
	param1
	);
	} // callseq 812
	{ // callseq 813, 0
	.param .b64 param0;
	st.param.b64 	[param0], %rd49;
	.param .b64 param1;
	st.param.b64 	[param1], %rd2;
	call.uni 
	_Z13fp_prime_convPmP5bn_st, 
	(
	param0, 
	param1
	);
	} // callseq 813
	mov.u32 	%r7, %ctaid.x;
	mov.u32 	%r8, %tid.x;
	ld.u64 	%rd51, [%rd47];
	ld.u64 	%rd52, [%rd49];
	st.local.v2.u32 	[%rd4], {%r7, %r8};
	st.local.u64 	[%rd4+8], %rd51;
	st.local.u64 	[%rd4+16], %rd52;
	mov.u64 	%rd53, $str$89;
	cvta.global.u64 	%rd54, %rd53;
	{ // callseq 814, 0
	.param .b64 param0;
	st.param.b64 	[param0], %rd54;
	.param .b64 param1;
	st.param.b64 	[param1], %rd3;
	.param .b32 retval0;
	call.uni (retval0), 
	vprintf, 
	(
	param0, 
	param1
	);
	ld.param.b32 	%r9, [retval0];
	} // callseq 814
	{ // callseq 815, 0
	.param .b64 param0;
	st.param.b64 	[param0], %rd47;
	call.uni 
	_Z8fp_printPm, 
	(
	param0
	);
	} // callseq 815
	{ // callseq 816, 0
	.param .b64 param0;
	st.param.b64 	[param0], %rd49;
	call.uni 
	_Z8fp_printPm, 
	(
	param0
	);
	} // callseq 816
	{ // callseq 817, 0
	.param .b64 param0;
	st.param.b64 	[param0], %rd26;
	.param .b64 param1;
	st.param.b64 	[param1], %rd1;
	.param .b32 retval0;
	call.uni (retval0), 
	_Z8fp2_sgn0PKPmP5bn_st, 
	(
	param0, 
	param1
	);
	ld.param.b32 	%r11, [retval0];
	} // callseq 817
	mov.u64 	%rd55, $str$90;
	cvta.global.u64 	%rd56, %rd55;
	{ // callseq 818, 0
	.param .b64 param0;
	st.param.b64 	[param0], %rd56;
	.param .b64 param1;
	st.param.b64 	[param1], 0;
	.param .b32 retval0;
	call.uni (retval0), 
	vprintf, 
	(
	param0, 
	param1
	);
	ld.param.b32 	%r13, [retval0];
	} // callseq 818
	{ // callseq 819, 0
	call.uni 
	_Z19ep2_curve_set_ctmapPKcS0_S0_S0_S0_S0_S0_S0_, 
	(
	);
	} // callseq 819
	mov.u64 	%rd57, $str$98;
	cvta.global.u64 	%rd58, %rd57;
	{ // callseq 820, 0
	.param .b64 param0;
	st.param.b64 	[param0], %rd58;
	.param .b64 param1;
	st.param.b64 	[param1], 0;
	.param .b32 retval0;
	call.uni (retval0), 
	vprintf, 
	(
	param0, 
	param1
	);
	ld.param.b32 	%r15, [retval0];
	} // callseq 820
	{ // callseq 821, 0
	.param .b64 param0;
	st.param.b64 	[param0], 56;
	.param .b64 retval0;
	call.uni (retval0), 
	malloc, 
	(
	param0
	);
	ld.param.b64 	%rd59, [retval0];
	} // callseq 821
	{ // callseq 822, 0
	.param .b64 param0;
	st.param.b64 	[param0], 48;
	.param .b64 retval0;
	call.uni (retval0), 
	malloc, 
	(
	param0
	);
	ld.param.b64 	%rd61, [retval0];
	} // callseq 822
	st.u64 	[%rd59], %rd61;
	{ // callseq 823, 0
	.param .b64 param0;
	st.param.b64 	[param0], 48;
	.param .b64 retval0;
	call.uni (retval0), 
	malloc, 
	(
	param0
	);
	ld.param.b64 	%rd63, [retval0];
	} // callseq 823
	st.u64 	[%rd59+8], %rd63;
	{ // callseq 824, 0
	.param .b64 param0;
	st.param.b64 	[param0], 48;
	.param .b64 retval0;
	call.uni (retval0), 
	malloc, 
	(
	param0
	);
	ld.param.b64 	%rd65, [retval0];
	} // callseq 824
	add.s64 	%rd67, %rd59, 16;
	st.u64 	[%rd59+16], %rd65;
	{ // callseq 825, 0
	.param .b64 param0;
	st.param.b64 	[param0], 48;
	.param .b64 retval0;
	call.uni (retval0), 
	malloc, 
	(
	param0
	);
	ld.param.b64 	%rd68, [retval0];
	} // callseq 825
	st.u64 	[%rd59+24], %rd68;
	{ // callseq 826, 0
	.param .b64 param0;
	st.param.b64 	[param0], 48;
	.param .b64 retval0;
	call.uni (retval0), 
	malloc, 
	(
	param0
	);
	ld.param.b64 	%rd70, [retval0];
	} // callseq 826
	st.u64 	[%rd59+32], %rd70;
	{ // callseq 827, 0
	.param .b64 param0;
	st.param.b64 	[param0], 48;
	.param .b64 retval0;
	call.uni (retval0), 
	malloc, 
	(
	param0
	);
	ld.param.b64 	%rd72, [retval0];
	} // callseq 827
	st.u64 	[%rd59+40], %rd72;
	{ // callseq 828, 0
	.param .b64 param0;
	st.param.b64 	[param0], %rd59;
	.param .b64 param1;
	st.param.b64 	[param1], %rd26;
	call.uni 
	_Z19map_scalar_to_curveP6ep2_stPPm, 
	(
	param0, 
	param1
	);
	} // callseq 828
	mov.u64 	%rd74, $str$99;
	cvta.global.u64 	%rd75, %rd74;
	{ // callseq 829, 0
	.param .b64 param0;
	st.param.b64 	[param0], %rd75;
	.param .b64 param1;
	st.param.b64 	[param1], 0;
	.param .b32 retval0;
	call.uni (retval0), 
	vprintf, 
	(
	param0, 
	param1
	);
	ld.param.b32 	%r17, [retval0];
	} // callseq 829
	{ // callseq 830, 0
	.param .b64 param0;
	st.param.b64 	[param0], %rd67;
	.param .b64 param1;
	st.param.b64 	[param1], %rd1;
	.param .b32 retval0;
	call.uni (retval0), 
	_Z8fp2_sgn0PKPmP5bn_st, 
	(
	param0, 
	param1
	);
	ld.param.b32 	%r19, [retval0];
	} // callseq 830
	setp.ne.s32 	%p1, %r11, %r19;
	{ // callseq 831, 0
	.param .b64 param0;
	st.param.b64 	[param0], %rd26;
	.param .b64 param1;
	st.param.b64 	[param1], %rd67;
	call.uni 
	_Z7fp2_negPPmS0_, 
	(
	param0, 
	param1
	);
	} // callseq 831
	ld.u64 	%rd76, [%rd59+16];
	selp.u64 	%rd77, 1, 0, %p1;
	{ // callseq 832, 0
	.param .b64 param0;
	st.param.b64 	[param0], %rd76;
	.param .b64 param1;
	st.param.b64 	[param1], %rd47;
	.param .b64 param2;
	st.param.b64 	[param2], %rd77;
	call.uni 
	_Z12dv_copy_condPmPKmim, 
	(
	param0, 
	param1, 
	param2
	);
	} // callseq 832
	ld.u64 	%rd78, [%rd59+24];
	{ // callseq 833, 0
	.param .b64 param0;
	st.param.b64 	[param0], %rd78;
	.param .b64 param1;
	st.param.b64 	[param1], %rd49;
	.param .b64 param2;
	st.param.b64 	[param2], %rd77;
	call.uni 
	_Z12dv_copy_condPmPKmim, 
	(
	param0, 
	param1, 
	param2
	);
	} // callseq 833
	mov.u64 	%rd79, $str$100;
	cvta.global.u64 	%rd80, %rd79;
	{ // callseq 834, 0
	.param .b64 param0;
	st.param.b64 	[param0], %rd80;
	.param .b64 param1;
	st.param.b64 	[param1], 0;
	.param .b32 retval0;
	call.uni (retval0), 
	vprintf, 
	(
	param0, 
	param1
	);
	ld.param.b32 	%r21, [retval0];
	} // callseq 834
	{ // callseq 835, 0
	.param .b64 param0;
	st.param.b64 	[param0], %rd59;
	call.uni 
	_Z11isogeny_mapP6ep2_st, 
	(
	param0
	);
	} // callseq 835
	mov.u64 	%rd81, $str$101;
	cvta.global.u64 	%rd82, %rd81;
	{ // callseq 836, 0
	.param .b64 param0;
	st.param.b64 	[param0], %rd82;
	.param .b64 param1;
	st.param.b64 	[param1], 0;
	.param .b32 retval0;
	call.uni (retval0), 
	vprintf, 
	(
	param0, 
	param1
	);
	ld.param.b32 	%r23, [retval0];
	} // callseq 836
	mov.u64 	%rd83, $str$102;
	cvta.global.u64 	%rd84, %rd83;
	{ // callseq 837, 0
	.param .b64 param0;
	st.param.b64 	[param0], %rd84;
	.param .b64 param1;
	st.param.b64 	[param1], 0;
	.param .b32 retval0;
	call.uni (retval0), 
	vprintf, 
	(
	param0, 
	param1
	);
	ld.param.b32 	%r25, [retval0];
	} // callseq 837
	mov.u64 	%rd85, $str$103;
	cvta.global.u64 	%rd86, %rd85;
	{ // callseq 838, 0
	.param .b64 param0;
	st.param.b64 	[param0], %rd86;
	.param .b64 param1;
	st.param.b64 	[param1], 0;
	.param .b32 retval0;
	call.uni (retval0), 
	vprintf, 
	(
	param0, 
	param1
	);
	ld.param.b32 	%r27, [retval0];
	} // callseq 838
	ld.u64 	%rd87, [%rd59];
	ld.u64 	%rd88, [%rd87];
	st.local.u64 	[%rd4], %rd88;
	mov.b64 	%rd89, -1843648167311106992;
	st.local.u64 	[%rd4+8], %rd89;
	mov.u64 	%rd90, $str$104;
	cvta.global.u64 	%rd91, %rd90;
	{ // callseq 839, 0
	.param .b64 param0;
	st.param.b64 	[param0], %rd91;
	.param .b64 param1;
	st.param.b64 	[param1], %rd3;
	.param .b32 retval0;
	call.uni (retval0), 
	vprintf, 
	(
	param0, 
	param1
	);
	ld.param.b32 	%r29, [retval0];
	} // callseq 839
	ld.u64 	%rd92, [%rd59];
	ld.u64 	%rd93, [%rd92+8];
	st.local.u64 	[%rd4], %rd93;
	mov.b64 	%rd94, -3599374695831006197;
	st.local.u64 	[%rd4+8], %rd94;
	mov.u64 	%rd95, $str$105;
	cvta.global.u64 	%rd96, %rd95;
	{ // callseq 840, 0
	.param .b64 param0;
	st.param.b64 	[param0], %rd96;
	.param .b64 param1;
	st.param.b64 	[param1], %rd3;
	.param .b32 retval0;
	call.uni (retval0), 
	vprintf, 
	(
	param0, 
	param1
	);
	ld.param.b32 	%r31, [retval0];
	} // callseq 840
	ld.u64 	%rd97, [%rd59];
	ld.u64 	%rd98, [%rd97+16];
	st.local.u64 	[%rd4], %rd98;
	mov.b64 	%rd99, 8937774108357643346;
	st.local.u64 	[%rd4+8], %rd99;
	mov.u64 	%rd100, $str$106;
	cvta.global.u64 	%rd101, %rd100;
	{ // callseq 841, 0
	.param .b64 param0;
	st.param.b64 	[param0], %rd101;
	.param .b64 param1;
	st.param.b64 	[param1], %rd3;
	.param .b32 retval0;
	call.uni (retval0), 
	vprintf, 
	(
	param0, 
	param1
	);
	ld.param.b32 	%r33, [retval0];
	} // callseq 841
	ld.u64 	%rd102, [%rd59];
	ld.u64 	%rd103, [%rd102+24];
	st.local.u64 	[%rd4], %rd103;
	mov.b64 	%rd104, -872054721702737802;
	st.local.u64 	[%rd4+8], %rd104;
	mov.u64 	%rd105, $str$107;
	cvta.global.u64 	%rd106, %rd105;
	{ // callseq 842, 0
	.param .b64 param0;
	st.param.b64 	[param0], %rd106;
	.param .b64 param1;
	st.param.b64 	[param1], %rd3;
	.param .b32 retval0;
	call.uni (retval0), 
	vprintf, 
	(
	param0, 
	param1
	);
	ld.param.b32 	%r35, [retval0];
	} // callseq 842
	ld.u64 	%rd107, [%rd59];
	ld.u64 	%rd108, [%rd107+32];
	st.local.u64 	[%rd4], %rd108;
	mov.b64 	%rd109, 4620856641434282496;
	st.local.u64 	[%rd4+8], %rd109;
	mov.u64 	%rd110, $str$108;
	cvta.global.u64 	%rd111, %rd110;
	{ // callseq 843, 0
	.param .b64 param0;
	st.param.b64 	[param0], %rd111;
	.param .b64 param1;
	st.param.b64 	[param1], %rd3;
	.param .b32 retval0;
	call.uni (retval0), 
	vprintf, 
	(
	param0, 
	param1
	);
	ld.param.b32 	%r37, [retval0];
	} // callseq 843
	ld.u64 	%rd112, [%rd59];
	ld.u64 	%rd113, [%rd112+40];
	st.local.u64 	[%rd4], %rd113;
	mov.b64 	%rd114, 1793872408053411627;
	st.local.u64 	[%rd4+8], %rd114;
	mov.u64 	%rd115, $str$109;
	cvta.global.u64 	%rd116, %rd115;
	{ // callseq 844, 0
	.param .b64 param0;
	st.param.b64 	[param0], %rd116;
	.param .b64 param1;
	st.param.b64 	[param1], %rd3;
	.param .b32 retval0;
	call.uni (retval0), 
	vprintf, 
	(
	param0, 
	param1
	);
	ld.param.b32 	%r39, [retval0];
	} // callseq 844
	mov.u64 	%rd117, $str$110;
	cvta.global.u64 	%rd118, %rd117;
	{ // callseq 845, 0
	.param .b64 param0;
	st.param.b64 	[param0], %rd118;
	.param .b64 param1;
	st.param.b64 	[param1], 0;
	.param .b32 retval0;
	call.uni (retval0), 
	vprintf, 
	(
	param0, 
	param1
	);
	ld.param.b32 	%r41, [retval0];
	} // callseq 845
	ld.u64 	%rd119, [%rd59+16];
	ld.u64 	%rd120, [%rd119];
	st.local.u64 	[%rd4], %rd120;
	mov.b64 	%rd121, -762482037191000488;
	st.local.u64 	[%rd4+8], %rd121;
	mov.u64 	%rd122, $str$111;
	cvta.global.u64 	%rd123, %rd122;
	{ // callseq 846, 0
	.param .b64 param0;
	st.param.b64 	[param0], %rd123;
	.param .b64 param1;
	st.param.b64 	[param1], %rd3;
	.param .b32 retval0;
	call.uni (retval0), 
	vprintf, 
	(
	param0, 
	param1
	);
	ld.param.b32 	%r43, [retval0];
	} // callseq 846
	ld.u64 	%rd124, [%rd59+16];
	ld.u64 	%rd125, [%rd124+8];
	st.local.u64 	[%rd4], %rd125;
	mov.b64 	%rd126, -59815194590897394;
	st.local.u64 	[%rd4+8], %rd126;
	mov.u64 	%rd127, $str$112;
	cvta.global.u64 	%rd128, %rd127;
	{ // callseq 847, 0
	.param .b64 param0;
	st.param.b64 	[param0], %rd128;
	.param .b64 param1;
	st.param.b64 	[param1], %rd3;
	.param .b32 retval0;
	call.uni (retval0), 
	vprintf, 
	(
	param0, 
	param1
	);
	ld.param.b32 	%r45, [retval0];
	} // callseq 847
	ld.u64 	%rd129, [%rd59+16];
	ld.u64 	%rd130, [%rd129+16];
	st.local.u64 	[%rd4], %rd130;
	mov.b64 	%rd131, -5057548237346313520;
	st.local.u64 	[%rd4+8], %rd131;
	mov.u64 	%rd132, $str$113;
	cvta.global.u64 	%rd133, %rd132;
	{ // callseq 848, 0
	.param .b64 param0;
	st.param.b64 	[param0], %rd133;
	.param .b64 param1;
	st.param.b64 	[param1], %rd3;
	.param .b32 retval0;
	call.uni (retval0), 
	vprintf, 
	(
	param0, 
	param1
	);
	ld.param.b32 	%r47, [retval0];
	} // callseq 848
	ld.u64 	%rd134, [%rd59+16];
	ld.u64 	%rd135, [%rd134+24];
	st.local.u64 	[%rd4], %rd135;
	mov.b64 	%rd136, 6284561072484266232;
	st.local.u64 	[%rd4+8], %rd136;
	mov.u64 	%rd137, $str$114;
	cvta.global.u64 	%rd138, %rd137;
	{ // callseq 849, 0
	.param .b64 param0;
	st.param.b64 	[param0], %rd138;
	.param .b64 param1;
	st.param.b64 	[param1], %rd3;
	.param .b32 retval0;
	call.uni (retval0), 
	vprintf, 
	(
	param0, 
	param1
	);
	ld.param.b32 	%r49, [retval0];
	} // callseq 849
	ld.u64 	%rd139, [%rd59+16];
	ld.u64 	%rd140, [%rd139+32];
	st.local.u64 	[%rd4], %rd140;
	mov.b64 	%rd141, 5663343310858039123;
	st.local.u64 	[%rd4+8], %rd141;
	mov.u64 	%rd142, $str$115;
	cvta.global.u64 	%rd143, %rd142;
	{ // callseq 850, 0
	.param .b64 param0;
	st.param.b64 	[param0], %rd143;
	.param .b64 param1;
	st.param.b64 	[param1], %rd3;
	.param .b32 retval0;
	call.uni (retval0), 
	vprintf, 
	(
	param0, 
	param1
	);
	ld.param.b32 	%r51, [retval0];
	} // callseq 850
	ld.u64 	%rd144, [%rd59+16];
	ld.u64 	%rd145, [%rd144+40];
	st.local.u64 	[%rd4], %rd145;
	mov.b64 	%rd146, 1864692639812907776;
	st.local.u64 	[%rd4+8], %rd146;
	mov.u64 	%rd147, $str$116;
	cvta.global.u64 	%rd148, %rd147;
	{ // callseq 851, 0
	.param .b64 param0;
	st.param.b64 	[param0], %rd148;
	.param .b64 param1;
	st.param.b64 	[param1], %rd3;
	.param .b32 retval0;
	call.uni (retval0), 
	vprintf, 
	(
	param0, 
	param1
	);
	ld.param.b32 	%r53, [retval0];
	} // callseq 851
	mov.u64 	%rd149, $str$117;
	cvta.global.u64 	%rd150, %rd149;
	{ // callseq 852, 0
	.param .b64 param0;
	st.param.b64 	[param0], %rd150;
	.param .b64 param1;
	st.param.b64 	[param1], 0;
	.param .b32 retval0;
	call.uni (retval0), 
	vprintf, 
	(
	param0, 
	param1
	);
	ld.param.b32 	%r55, [retval0];
	} // callseq 852
	ld.u64 	%rd151, [%rd59+32];
	ld.u64 	%rd152, [%rd151];
	st.local.u64 	[%rd4], %rd152;
	mov.b64 	%rd153, -7608139347948519409;
	st.local.u64 	[%rd4+8], %rd153;
	mov.u64 	%rd154, $str$118;
	cvta.global.u64 	%rd155, %rd154;
	{ // callseq 853, 0
	.param .b64 param0;
	st.param.b64 	[param0], %rd155;
	.param .b64 param1;
	st.param.b64 	[param1], %rd3;
	.param .b32 retval0;
	call.uni (retval0), 
	vprintf, 
	(
	param0, 
	param1
	);
	ld.param.b32 	%r57, [retval0];
	} // callseq 853
	ld.u64 	%rd156, [%rd59+32];
	ld.u64 	%rd157, [%rd156+8];
	st.local.u64 	[%rd4], %rd157;
	mov.b64 	%rd158, 4762092640527260469;
	st.local.u64 	[%rd4+8], %rd158;
	mov.u64 	%rd159, $str$119;
	cvta.global.u64 	%rd160, %rd159;
	{ // callseq 854, 0
	.param .b64 param0;
	st.param.b64 	[param0], %rd160;
	.param .b64 param1;
	st.param.b64 	[param1], %rd3;
	.param .b32 retval0;
	call.uni (retval0), 
	vprintf, 
	(
	param0, 
	param1
	);
	ld.param.b32 	%r59, [retval0];
	} // callseq 854
	ld.u64 	%rd161, [%rd59+32];
	ld.u64 	%rd162, [%rd161+16];
	st.local.u64 	[%rd4], %rd162;
	mov.b64 	%rd163, -3897387652789389681;
	st.local.u64 	[%rd4+8], %rd163;
	mov.u64 	%rd164, $str$120;
	cvta.global.u64 	%rd165, %rd164;
	{ // callseq 855, 0
	.param .b64 param0;
	st.param.b64 	[param0], %rd165;
	.param .b64 param1;
	st.param.b64 	[param1], %rd3;
	.param .b32 retval0;
	call.uni (retval0), 
	vprintf, 
	(
	param0, 
	param1
	);
	ld.param.b32 	%r61, [retval0];
	} // callseq 855
	ld.u64 	%rd166, [%rd59+32];
	ld.u64 	%rd167, [%rd166+24];
	st.local.u64 	[%rd4], %rd167;
	mov.b64 	%rd168, 5090114536724173654;
	st.local.u64 	[%rd4+8], %rd168;
	mov.u64 	%rd169, $str$121;
	cvta.global.u64 	%rd170, %rd169;
	{ // callseq 856, 0
	.param .b64 param0;
	st.param.b64 	[param0], %rd170;
	.param .b64 param1;
	st.param.b64 	[param1], %rd3;
	.param .b32 retval0;
	call.uni (retval0), 
	vprintf, 
	(
	param0, 
	param1
	);
	ld.param.b32 	%r63, [retval0];
	} // callseq 856
	ld.u64 	%rd171, [%rd59+32];
	ld.u64 	%rd172, [%rd171+32];
	st.local.u64 	[%rd4], %rd172;
	mov.b64 	%rd173, 8300404609496668738;
	st.local.u64 	[%rd4+8], %rd173;
	mov.u64 	%rd174, $str$122;
	cvta.global.u64 	%rd175, %rd174;
	{ // callseq 857, 0
	.param .b64 param0;
	st.param.b64 	[param0], %rd175;
	.param .b64 param1;
	st.param.b64 	[param1], %rd3;
	.param .b32 retval0;
	call.uni (retval0), 
	vprintf, 
	(
	param0, 
	param1
	);
	ld.param.b32 	%r65, [retval0];
	} // callseq 857
	ld.u64 	%rd176, [%rd59+32];
	ld.u64 	%rd177, [%rd176+40];
	st.local.u64 	[%rd4], %rd177;
	mov.b64 	%rd178, 1618339427510023074;
	st.local.u64 	[%rd4+8], %rd178;
	mov.u64 	%rd179, $str$123;
	cvta.global.u64 	%rd180, %rd179;
	{ // callseq 858, 0
	.param .b64 param0;
	st.param.b64 	[param0], %rd180;
	.param .b64 param1;
	st.param.b64 	[param1], %rd3;
	.param .b32 retval0;
	call.uni (retval0), 
	vprintf, 
	(
	param0, 
	param1
	);
	ld.param.b32 	%r67, [retval0];
	} // callseq 858
	mov.u64 	%rd181, $str$124;
	cvta.global.u64 	%rd182, %rd181;
	{ // callseq 859, 0
	.param .b64 param0;
	st.param.b64 	[param0], %rd182;
	.param .b64 param1;
	st.param.b64 	[param1], 0;
	.param .b32 retval0;
	call.uni (retval0), 
	vprintf, 
	(
	param0, 
	param1
	);
	ld.param.b32 	%r69, [retval0];
	} // callseq 859
	ld.u64 	%rd183, [%rd43+16];
	{ // callseq 860, 0
	.param .b64 param0;
	st.param.b64 	[param0], %rd183;
	call.uni 
	free, 
	(
	param0
	);
	} // callseq 860
	ld.u64 	%rd184, [%rd28+16];
	{ // callseq 861, 0
	.param .b64 param0;
	st.param.b64 	[param0], %rd184;
	call.uni 
	free, 
	(
	param0
	);
	} // callseq 861
	ld.u64 	%rd185, [%rd7+16];
	{ // callseq 862, 0
	.param .b64 param0;
	st.param.b64 	[param0], %rd185;
	call.uni 
	free, 
	(
	param0
	);
	} // callseq 862
	{ // callseq 863, 0
	.param .b64 param0;
	st.param.b64 	[param0], %rd7;
	call.uni 
	free, 
	(
	param0
	);
	} // callseq 863
	ld.local.u64 	%rd186, [%rd23+16];
	{ // callseq 864, 0
	.param .b64 param0;
	st.param.b64 	[param0], %rd186;
	call.uni 
	free, 
	(
	param0
	);
	} // callseq 864
	ld.local.u64 	%rd187, [%rd25+16];
	{ // callseq 865, 0
	.param .b64 param0;
	st.param.b64 	[param0], %rd187;
	call.uni 
	free, 
	(
	param0
	);
	} // callseq 865
	{ // callseq 866, 0
	.param .b64 param0;
	st.param.b64 	[param0], %rd40;
	call.uni 
	free, 
	(
	param0
	);
	} // callseq 866
	{ // callseq 867, 0
	.param .b64 param0;
	st.param.b64 	[param0], %rd43;
	call.uni 
	free, 
	(
	param0
	);
	} // callseq 867
	ld.u64 	%rd188, [%rd59];
	{ // callseq 868, 0
	.param .b64 param0;
	st.param.b64 	[param0], %rd188;
	call.uni 
	free, 
	(
	param0
	);
	} // callseq 868
	ld.u64 	%rd189, [%rd59+8];
	{ // callseq 869, 0
	.param .b64 param0;
	st.param.b64 	[param0], %rd189;
	call.uni 
	free, 
	(
	param0
	);
	} // callseq 869
	ld.u64 	%rd190, [%rd59+16];
	{ // callseq 870, 0
	.param .b64 param0;
	st.param.b64 	[param0], %rd190;
	call.uni 
	free, 
	(
	param0
	);
	} // callseq 870
	ld.u64 	%rd191, [%rd59+24];
	{ // callseq 871, 0
	.param .b64 param0;
	st.param.b64 	[param0], %rd191;
	call.uni 
	free, 
	(
	param0
	);
	} // callseq 871
	ld.u64 	%rd192, [%rd59+32];
	{ // callseq 872, 0
	.param .b64 param0;
	st.param.b64 	[param0], %rd192;
	call.uni 
	free, 
	(
	param0
	);
	} // callseq 872
	ld.u64 	%rd193, [%rd59+40];
	{ // callseq 873, 0
	.param .b64 param0;
	st.param.b64 	[param0], %rd193;
	call.uni 
	free, 
	(
	param0
	);
	} // callseq 873
	{ // callseq 874, 0
	.param .b64 param0;
	st.param.b64 	[param0], %rd59;
	call.uni 
	free, 
	(
	param0
	);
	} // callseq 874
	{ // callseq 875, 0
	.param .b64 param0;
	st.param.b64 	[param0], %rd28;
	call.uni 
	free, 
	(
	param0
	);
	} // callseq 875
	{ // callseq 876, 0
	.param .b64 param0;
	st.param.b64 	[param0], %rd47;
	call.uni 
	free, 
	(
	param0
	);
	} // callseq 876
	{ // callseq 877, 0
	.param .b64 param0;
	st.param.b64 	[param0], %rd49;
	call.uni 
	free, 
	(
	param0
	);
	} // callseq 877
	ret;

}
.func _Z11bn_read_binP5bn_stPKhi(
	.param .b64 _Z11bn_read_binP5bn_stPKhi_param_0,
	.param .b64 _Z11bn_read_binP5bn_stPKhi_param_1
)
{
	.local .align 8 .b8 	__local_depot122[8];
	.reg .b64 	%SP;
	.reg .b64 	%SPL;
	.reg .pred 	%p<2>;
	.reg .b32 	%r<91>;
	.reg .b64 	%rd<168>;

	mov.u64 	%SPL, __local_depot122;
	cvta.local.u64 	%SP, %SPL;
	ld.param.u64 	%rd5, [_Z11bn_read_binP5bn_stPKhi_param_0];
	ld.param.u64 	%rd6, [_Z11bn_read_binP5bn_stPKhi_param_1];
	add.u64 	%rd7, %SP, 0;
	add.u64 	%rd1, %SPL, 0;
	{ // callseq 878, 0
	.param .b64 param0;
	st.param.b64 	[param0], %rd5;
	.param .b32 param1;
	st.param.b32 	[param1], 8;
	call.uni 
	_Z7bn_growP5bn_sti, 
	(
	param0, 
	param1
	);
	} // callseq 878
	{ // callseq 879, 0
	.param .b64 param0;
	st.param.b64 	[param0], %rd5;
	call.uni 
	_Z7bn_zeroP5bn_st, 
	(
	param0
	);
	} // callseq 879
	mov.b32 	%r4, 8;
	st.u32 	[%rd5+4], %r4;
	mov.u64 	%rd8, $str$125;
	cvta.global.u64 	%rd9, %rd8;
	{ // callseq 880, 0
	.param .b64 param0;
	st.param.b64 	[param0], %rd9;
	.param .b64 param1;
	st.param.b64 	[param1], 0;
	.param .b32 retval0;
	call.uni (retval0), 
	vprintf, 
	(
	param0, 
	param1
	);
	ld.param.b32 	%r5, [retval0];
	} // callseq 880
	add.s64 	%rd167, %rd6, 7;
	mov.b32 	%r90, 0;
	mov.u64 	%rd10, $str$126;
$L__BB122_1:
	ld.u8 	%r7, [%rd167+-7];
	st.local.u32 	[%rd1], %r7;
	cvta.global.u64 	%rd11, %rd10;
	{ // callseq 881, 0
	.param .b64 param0;
	st.param.b64 	[param0], %rd11;
	.param .b64 param1;
	st.param.b64 	[param1], %rd7;
	.param .b32 retval0;
	call.uni (retval0), 
	vprintf, 
	(
	param0, 
	param1
	);
	ld.param.b32 	%r8, [retval0];
	} // callseq 881
	ld.u8 	%r10, [%rd167+-6];
	st.local.u32 	[%rd1], %r10;
	{ // callseq 882, 0
	.param .b64 param0;
	st.param.b64 	[param0], %rd11;
	.param .b64 param1;
	st.param.b64 	[param1], %rd7;
	.param .b32 retval0;
	call.uni (retval0), 
	vprintf, 
	(
	param0, 
	param1
	);
	ld.param.b32 	%r11, [retval0];
	} // callseq 882
	ld.u8 	%r13, [%rd167+-5];
	st.local.u32 	[%rd1], %r13;
	{ // callseq 883, 0
	.param .b64 param0;
	st.param.b64 	[param0], %rd11;
	.param .b64 param1;
	st.param.b64 	[param1], %rd7;
	.param .b32 retval0;
	call.uni (retval0), 
	vprintf, 
	(
	param0, 
	param1
	);
	ld.param.b32 	%r14, [retval0];
	} // callseq 883
	ld.u8 	%r16, [%rd167+-4];
	st.local.u32 	[%rd1], %r16;
	{ // callseq 884, 0
	.param .b64 param0;
	st.param.b64 	[param0], %rd11;
	.param .b64 param1;
	st.param.b64 	[param1], %rd7;
	.param .b32 retval0;
	call.uni (retval0), 
	vprintf, 
	(
	param0, 
	param1
	);
	ld.param.b32 	%r17, [retval0];
	} // callseq 884
	ld.u8 	%r19, [%rd167+-3];
	st.local.u32 	[%rd1], %r19;
	{ // callseq 885, 0
	.param .b64 param0;
	st.param.b64 	[param0], %rd11;
	.param .b64 param1;
	st.param.b64 	[param1], %rd7;
	.param .b32 retval0;
	call.uni (retval0), 
	vprintf, 
	(
	param0, 
	param1
	);
	ld.param.b32 	%r20, [retval0];
	} // callseq 885
	ld.u8 	%r22, [%rd167+-2];
	st.local.u32 	[%rd1], %r22;
	{ // callseq 886, 0
	.param .b64 param0;
	st.param.b64 	[param0], %rd11;
	.param .b64 param1;
	st.param.b64 	[param1], %rd7;
	.param .b32 retval0;
	call.uni (retval0), 
	vprintf, 
	(
	param0, 
	param1
	);
	ld.param.b32 	%r23, [retval0];
	} // callseq 886
	ld.u8 	%r25, [%rd167+-1];
	st.local.u32 	[%rd1], %r25;
	{ // callseq 887, 0
	.param .b64 param0;
	st.param.b64 	[param0], %rd11;
	.param .b64 param1;
	st.param.b64 	[param1], %rd7;
	.param .b32 retval0;
	call.uni (retval0), 
	vprintf, 
	(
	param0, 
	param1
	);
	ld.param.b32 	%r26, [retval0];
	} // callseq 887
	ld.u8 	%r28, [%rd167];
	st.local.u32 	[%rd1], %r28;
	{ // callseq 888, 0
	.param .b64 param0;
	st.param.b64 	[param0], %rd11;
	.param .b64 param1;
	st.param.b64 	[param1], %rd7;
	.param .b32 retval0;
	call.uni (retval0), 
	vprintf, 
	(
	param0, 
	param1
	);
	ld.param.b32 	%r29, [retval0];
	} // callseq 888
	ld.u8 	%r31, [%rd167+1];
	st.local.u32 	[%rd1], %r31;
	{ // callseq 889, 0
	.param .b64 param0;
	st.param.b64 	[param0], %rd11;
	.param .b64 param1;
	st.param.b64 	[param1], %rd7;
	.param .b32 retval0;
	call.uni (retval0), 
	vprintf, 
	(
	param0, 
	param1
	);
	ld.param.b32 	%r32, [retval0];
	} // callseq 889
	ld.u8 	%r34, [%rd167+2];
	st.local.u32 	[%rd1], %r34;
	{ // callseq 890, 0
	.param .b64 param0;
	st.param.b64 	[param0], %rd11;
	.param .b64 param1;
	st.param.b64 	[param1], %rd7;
	.param .b32 retval0;
	call.uni (retval0), 
	vprintf, 
	(
	param0, 
	param1
	);
	ld.param.b32 	%r35, [retval0];
	} // callseq 890
	ld.u8 	%r37, [%rd167+3];
	st.local.u32 	[%rd1], %r37;
	{ // callseq 891, 0
	.param .b64 param0;
	st.param.b64 	[param0], %rd11;
	.param .b64 param1;
	st.param.b64 	[param1], %rd7;
	.param .b32 retval0;
	call.uni (retval0), 
	vprintf, 
	(
	param0, 
	param1
	);
	ld.param.b32 	%r38, [retval0];
	} // callseq 891
	ld.u8 	%r40, [%rd167+4];
	st.local.u32 	[%rd1], %r40;
	{ // callseq 892, 0
	.param .b64 param0;
	st.param.b64 	[param0], %rd11;
	.param .b64 param1;
	st.param.b64 	[param1], %rd7;
	.param .b32 retval0;
	call.uni (retval0), 
	vprintf, 
	(
	param0, 
	param1
	);
	ld.param.b32 	%r41, [retval0];
	} // callseq 892
	ld.u8 	%r43, [%rd167+5];
	st.local.u32 	[%rd1], %r43;
	{ // callseq 893, 0
	.param .b64 param0;
	st.param.b64 	[param0], %rd11;
	.param .b64 param1;
	st.param.b64 	[param1], %rd7;
	.param .b32 retval0;
	call.uni (retval0), 
	vprintf, 
	(
	param0, 
	param1
	);
	ld.param.b32 	%r44, [retval0];
	} // callseq 893
	ld.u8 	%r46, [%rd167+6];
	st.local.u32 	[%rd1], %r46;
	{ // callseq 894, 0
	.param .b64 param0;
	st.param.b64 	[param0], %rd11;
	.param .b64 param1;
	st.param.b64 	[param1], %rd7;
	.param .b32 retval0;
	call.uni (retval0), 
	vprintf, 
	(
	param0, 
	param1
	);
	ld.param.b32 	%r47, [retval0];
	} // callseq 894
	ld.u8 	%r49, [%rd167+7];
	st.local.u32 	[%rd1], %r49;
	{ // callseq 895, 0
	.param .b64 param0;
	st.param.b64 	[param0], %rd11;
	.param .b64 param1;
	st.param.b64 	[param1], %rd7;
	.param .b32 retval0;
	call.uni (retval0), 
	vprintf, 
	(
	param0, 
	param1
	);
	ld.param.b32 	%r50, [retval0];
	} // callseq 895
	ld.u8 	%r52, [%rd167+8];
	st.local.u32 	[%rd1], %r52;
	{ // callseq 896, 0
	.param .b64 param0;
	st.param.b64 	[param0], %rd11;
	.param .b64 param1;
	st.param.b64 	[param1], %rd7;
	.param .b32 retval0;
	call.uni (retval0), 
	vprintf, 
	(
	param0, 
	param1
	);
	ld.param.b32 	%r53, [retval0];
	} // callseq 896
	add.s32 	%r90, %r90, 16;
	add.s64 	%rd167, %rd167, 16;
	setp.ne.s32 	%p1, %r90, 64;
	@%p1 bra 	$L__BB122_1;
	mov.u64 	%rd13, $str$125;
	cvta.global.u64 	%rd14, %rd13;
	{ // callseq 897, 0
	.param .b64 param0;
	st.param.b64 	[param0], %rd14;
	.param .b64 param1;
	st.param.b64 	[param1], 0;
	.param .b32 retval0;
	call.uni (retval0), 
	vprintf, 
	(
	param0, 
	param1
	);
	ld.param.b32 	%r55, [retval0];
	} // callseq 897
	ld.u8 	%r57, [%rd6+56];
	ld.u8 	%r58, [%rd6+57];
	mul.wide.u32 	%rd15, %r57, 65536;
	mul.wide.u32 	%rd16, %r58, 256;
	or.b64  	%rd17, %rd15, %rd16;
	ld.u8 	%rd18, [%rd6+58];
	or.b64  	%rd19, %rd17, %rd18;
	ld.u8 	%r59, [%rd6+59];
	shl.b64 	%rd20, %rd19, 16;
	mul.wide.u32 	%rd21, %r59, 256;
	or.b64  	%rd22, %rd20, %rd21;
	ld.u8 	%rd23, [%rd6+60];
	or.b64  	%rd24, %rd22, %rd23;
	ld.u8 	%r60, [%rd6+61];
	shl.b64 	%rd25, %rd24, 16;
	mul.wide.u32 	%rd26, %r60, 256;
	or.b64  	%rd27, %rd25, %rd26;
	ld.u8 	%rd28, [%rd6+62];
	or.b64  	%rd29, %rd27, %rd28;
	shl.b64 	%rd30, %rd29, 8;
	ld.u8 	%rd31, [%rd6+63];
	or.b64  	%rd32, %rd30, %rd31;
	ld.u64 	%rd33, [%rd5+16];
	st.u64 	[%rd33], %rd32;
	ld.u8 	%r61, [%rd6+48];
	ld.u8 	%r62, [%rd6+49];
	mul.wide.u32 	%rd34, %r61, 65536;
	mul.wide.u32 	%rd35, %r62, 256;
	or.b64  	%rd36, %rd34, %rd35;
	ld.u8 	%rd37, [%rd6+50];
	or.b64  	%rd38, %rd36, %rd37;
	ld.u8 	%r63, [%rd6+51];
	shl.b64 	%rd39, %rd38, 16;
	mul.wide.u32 	%rd40, %r63, 256;
	or.b64  	%rd41, %rd39, %rd40;
	ld.u8 	%rd42, [%rd6+52];
	or.b64  	%rd43, %rd41, %rd42;
	ld.u8 	%r64, [%rd6+53];
	shl.b64 	%rd44, %rd43, 16;
	mul.wide.u32 	%rd45, %r64, 256;
	or.b64  	%rd46, %rd44, %rd45;
	ld.u8 	%rd47, [%rd6+54];
	or.b64  	%rd48, %rd46, %rd47;
	shl.b64 	%rd49, %rd48, 8;
	ld.u8 	%rd50, [%rd6+55];
	or.b64  	%rd51, %rd49, %rd50;
	ld.u64 	%rd52, [%rd5+16];
	st.u64 	[%rd52+8], %rd51;
	ld.u8 	%r65, [%rd6+40];
	ld.u8 	%r66, [%rd6+41];
	mul.wide.u32 	%rd53, %r65, 65536;
	mul.wide.u32 	%rd54, %r66, 256;
	or.b64  	%rd55, %rd53, %rd54;
	ld.u8 	%rd56, [%rd6+42];
	or.b64  	%rd57, %rd55, %rd56;
	ld.u8 	%r67, [%rd6+43];
	shl.b64 	%rd58, %rd57, 16;
	mul.wide.u32 	%rd59, %r67, 256;
	or.b64  	%rd60, %rd58, %rd59;
	ld.u8 	%rd61, [%rd6+44];
	or.b64  	%rd62, %rd60, %rd61;
	ld.u8 	%r68, [%rd6+45];
	shl.b64 	%rd63, %rd62, 16;
	mul.wide.u32 	%rd64, %r68, 256;
	or.b64  	%rd65, %rd63, %rd64;
	ld.u8 	%rd66, [%rd6+46];
	or.b64  	%rd67, %rd65, %rd66;
	shl.b64 	%rd68, %rd67, 8;
	ld.u8 	%rd69, [%rd6+47];
	or.b64  	%rd70, %rd68, %rd69;
	ld.u64 	%rd71, [%rd5+16];
	st.u64 	[%rd71+16], %rd70;
	ld.u8 	%r69, [%rd6+32];
	ld.u8 	%r70, [%rd6+33];
	mul.wide.u32 	%rd72, %r69, 65536;
	mul.wide.u32 	%rd73, %r70, 256;
	or.b64  	%rd74, %rd72, %rd73;
	ld.u8 	%rd75, [%rd6+34];
	or.b64  	%rd76, %rd74, %rd75;
	ld.u8 	%r71, [%rd6+35];
	shl.b64 	%rd77, %rd76, 16;
	mul.wide.u32 	%rd78, %r71, 256;
	or.b64  	%rd79, %rd77, %rd78;
	ld.u8 	%rd80, [%rd6+36];
	or.b64  	%rd81, %rd79, %rd80;
	ld.u8 	%r72, [%rd6+37];
	shl.b64 	%rd82, %rd81, 16;
	mul.wide.u32 	%rd83, %r72, 256;
	or.b64  	%rd84, %rd82, %rd83;
	ld.u8 	%rd85, [%rd6+38];
	or.b64  	%rd86, %rd84, %rd85;
	shl.b64 	%rd87, %rd86, 8;
	ld.u8 	%rd88, [%rd6+39];
	or.b64  	%rd89, %rd87, %rd88;
	ld.u64 	%rd90, [%rd5+16];
	st.u64 	[%rd90+24], %rd89;
	ld.u8 	%r73, [%rd6+24];
	ld.u8 	%r74, [%rd6+25];
	mul.wide.u32 	%rd91, %r73, 65536;
	mul.wide.u32 	%rd92, %r74, 256;
	or.b64  	%rd93, %rd91, %rd92;
	ld.u8 	%rd94, [%rd6+26];
	or.b64  	%rd95, %rd93, %rd94;
	ld.u8 	%r75, [%rd6+27];
	shl.b64 	%rd96, %rd95, 16;
	mul.wide.u32 	%rd97, %r75, 256;
	or.b64  	%rd98, %rd96, %rd97;
	ld.u8 	%rd99, [%rd6+28];
	or.b64  	%rd100, %rd98, %rd99;
	ld.u8 	%r76, [%rd6+29];
	shl.b64 	%rd101, %rd100, 16;
	mul.wide.u32 	%rd102, %r76, 256;
	or.b64  	%rd103, %rd101, %rd102;
	ld.u8 	%rd104, [%rd6+30];
	or.b64  	%rd105, %rd103, %rd104;
	shl.b64 	%rd106, %rd105, 8;
	ld.u8 	%rd107, [%rd6+31];
	or.b64  	%rd108, %rd106, %rd107;
	ld.u64 	%rd109, [%rd5+16];
	st.u64 	[%rd109+32], %rd108;
	ld.u8 	%r77, [%rd6+16];
	ld.u8 	%r78, [%rd6+17];
	mul.wide.u32 	%rd110, %r77, 65536;
	mul.wide.u32 	%rd111, %r78, 256;
	or.b64  	%rd112, %rd110, %rd111;
	ld.u8 	%rd113, [%rd6+18];
	or.b64  	%rd114, %rd112, %rd113;
	ld.u8 	%r79, [%rd6+19];
	shl.b64 	%rd115, %rd114, 16;
	mul.wide.u32 	%rd116, %r79, 256;
	or.b64  	%rd117, %rd115, %rd116;
	ld.u8 	%rd118, [%rd6+20];
	or.b64  	%rd119, %rd117, %rd118;
	ld.u8 	%r80, [%rd6+21];
	shl.b64 	%rd120, %rd119, 16;
	mul.wide.u32 	%rd121, %r80, 256;
	or.b64  	%rd122, %rd120, %rd121;
	ld.u8 	%rd123, [%rd6+22];
	or.b64  	%rd124, %rd122, %rd123;
	shl.b64 	%rd125, %rd124, 8;
	ld.u8 	%rd126, [%rd6+23];
	or.b64  	%rd127, %rd125, %rd126;
	ld.u64 	%rd128, [%rd5+16];
	st.u64 	[%rd128+40], %rd127;
	ld.u8 	%r81, [%rd6+8];
	ld.u8 	%r82, [%rd6+9];
	mul.wide.u32 	%rd129, %r81, 65536;
	mul.wide.u32 	%rd130, %r82, 256;
	or.b64  	%rd131, %rd129, %rd130;
	ld.u8 	%rd132, [%rd6+10];
	or.b64  	%rd133, %rd131, %rd132;
	ld.u8 	%r83, [%rd6+11];
	shl.b64 	%rd134, %rd133, 16;
	mul.wide.u32 	%rd135, %r83, 256;
	or.b64  	%rd136, %rd134, %rd135;
	ld.u8 	%rd137, [%rd6+12];
	or.b64  	%rd138, %rd136, %rd137;
	ld.u8 	%r84, [%rd6+13];
	shl.b64 	%rd139, %rd138, 16;
	mul.wide.u32 	%rd140, %r84, 256;
	or.b64  	%rd141, %rd139, %rd140;
	ld.u8 	%rd142, [%rd6+14];
	or.b64  	%rd143, %rd141, %rd142;
	shl.b64 	%rd144, %rd143, 8;
	ld.u8 	%rd145, [%rd6+15];
	or.b64  	%rd146, %rd144, %rd145;
	ld.u64 	%rd147, [%rd5+16];
	st.u64 	[%rd147+48], %rd146;
	ld.u8 	%r85, [%rd6];
	ld.u8 	%r86, [%rd6+1];
	mul.wide.u32 	%rd148, %r85, 65536;
	mul.wide.u32 	%rd149, %r86, 256;
	or.b64  	%rd150, %rd148, %rd149;
	ld.u8 	%rd151, [%rd6+2];
	or.b64  	%rd152, %rd150, %rd151;
	ld.u8 	%r87, [%rd6+3];
	shl.b64 	%rd153, %rd152, 16;
	mul.wide.u32 	%rd154, %r87, 256;
	or.b64  	%rd155, %rd153, %rd154;
	ld.u8 	%rd156, [%rd6+4];
	or.b64  	%rd157, %rd155, %rd156;
	ld.u8 	%r88, [%rd6+5];
	shl.b64 	%rd158, %rd157, 16;
	mul.wide.u32 	%rd159, %r88, 256;
	or.b64  	%rd160, %rd158, %rd159;
	ld.u8 	%rd161, [%rd6+6];
	or.b64  	%rd162, %rd160, %rd161;
	shl.b64 	%rd163, %rd162, 8;
	ld.u8 	%rd164, [%rd6+7];
	or.b64  	%rd165, %rd163, %rd164;
	ld.u64 	%rd166, [%rd5+16];
	st.u64 	[%rd166+56], %rd165;
	mov.b32 	%r89, 0;
	st.u32 	[%rd5+8], %r89;
	{ // callseq 898, 0
	.param .b64 param0;
	st.param.b64 	[param0], %rd5;
	call.uni 
	_Z7bn_trimP5bn_st, 
	(
	param0
	);
	} // callseq 898
	ret;

}
.func _Z17convert_from_hexaPhPmii(
	.param .b64 _Z17convert_from_hexaPhPmii_param_0,
	.param .b64 _Z17convert_from_hexaPhPmii_param_1
)
{
	.reg .b32 	%r<7>;
	.reg .b64 	%rd<132>;

	ld.param.u64 	%rd1, [_Z17convert_from_hexaPhPmii_param_0];
	ld.param.u64 	%rd2, [_Z17convert_from_hexaPhPmii_param_1];
	cvta.to.global.u64 	%rd3, %rd1;
	cvta.to.global.u64 	%rd4, %rd2;
	mov.b64 	%rd5, 0;
	st.global.u64 	[%rd4+40], %rd5;
	ld.global.u8 	%r1, [%rd3];
	mul.wide.u32 	%rd6, %r1, 256;
	st.global.u64 	[%rd4+40], %rd6;
	ld.global.u8 	%rd7, [%rd3+1];
	or.b64  	%rd8, %rd6, %rd7;
	shl.b64 	%rd9, %rd8, 8;
	st.global.u64 	[%rd4+40], %rd9;
	ld.global.u8 	%rd10, [%rd3+2];
	or.b64  	%rd11, %rd9, %rd10;
	shl.b64 	%rd12, %rd11, 8;
	st.global.u64 	[%rd4+40], %rd12;
	ld.global.u8 	%rd13, [%rd3+3];
	or.b64  	%rd14, %rd12, %rd13;
	shl.b64 	%rd15, %rd14, 8;
	st.global.u64 	[%rd4+40], %rd15;
	ld.global.u8 	%rd16, [%rd3+4];
	or.b64  	%rd17, %rd15, %rd16;
	shl.b64 	%rd18, %rd17, 8;
	st.global.u64 	[%rd4+40], %rd18;
	ld.global.u8 	%rd19, [%rd3+5];
	or.b64  	%rd20, %rd18, %rd19;
	shl.b64 	%rd21, %rd20, 8;
	st.global.u64 	[%rd4+40], %rd21;
	ld.global.u8 	%rd22, [%rd3+6];
	or.b64  	%rd23, %rd21, %rd22;
	shl.b64 	%rd24, %rd23, 8;
	st.global.u64 	[%rd4+40], %rd24;
	ld.global.u8 	%rd25, [%rd3+7];
	or.b64  	%rd26, %rd24, %rd25;
	st.global.u64 	[%rd4+40], %rd26;
	st.global.u64 	[%rd4+32], %rd5;
	ld.global.u8 	%r2, [%rd3+8];
	mul.wide.u32 	%rd27, %r2, 256;
	st.global.u64 	[%rd4+32], %rd27;
	ld.global.u8 	%rd28, [%rd3+9];
	or.b64  	%rd29, %rd27, %rd28;
	shl.b64 	%rd30, %rd29, 8;
	st.global.u64 	[%rd4+32], %rd30;
	ld.global.u8 	%rd31, [%rd3+10];
	or.b64  	%rd32, %rd30, %rd31;
	shl.b64 	%rd33, %rd32, 8;
	st.global.u64 	[%rd4+32], %rd33;
	ld.global.u8 	%rd34, [%rd3+11];
	or.b64  	%rd35, %rd33, %rd34;
	shl.b64 	%rd36, %rd35, 8;
	st.global.u64 	[%rd4+32], %rd36;
	ld.global.u8 	%rd37, [%rd3+12];
	or.b64  	%rd38, %rd36, %rd37;
	shl.b64 	%rd39, %rd38, 8;
	st.global.u64 	[%rd4+32], %rd39;
	ld.global.u8 	%rd40, [%rd3+13];
	or.b64  	%rd41, %rd39, %rd40;
	shl.b64 	%rd42, %rd41, 8;
	st.global.u64 	[%rd4+32], %rd42;
	ld.global.u8 	%rd43, [%rd3+14];
	or.b64  	%rd44, %rd42, %rd43;
	shl.b64 	%rd45, %rd44, 8;
	st.global.u64 	[%rd4+32], %rd45;
	ld.global.u8 	%rd46, [%rd3+15];
	or.b64  	%rd47, %rd45, %rd46;
	st.global.u64 	[%rd4+32], %rd47;
	st.global.u64 	[%rd4+24], %rd5;
	ld.global.u8 	%r3, [%rd3+16];
	mul.wide.u32 	%rd48, %r3, 256;
	st.global.u64 	[%rd4+24], %rd48;
	ld.global.u8 	%rd49, [%rd3+17];
	or.b64  	%rd50, %rd48, %rd49;
	shl.b64 	%rd51, %rd50, 8;
	st.global.u64 	[%rd4+24], %rd51;
	ld.global.u8 	%rd52, [%rd3+18];
	or.b64  	%rd53, %rd51, %rd52;
	shl.b64 	%rd54, %rd53, 8;
	st.global.u64 	[%rd4+24], %rd54;
	ld.global.u8 	%rd55, [%rd3+19];
	or.b64  	%rd56, %rd54, %rd55;
	shl.b64 	%rd57, %rd56, 8;
	st.global.u64 	[%rd4+24], %rd57;
	ld.global.u8 	%rd58, [%rd3+20];
	or.b64  	%rd59, %rd57, %rd58;
	shl.b64 	%rd60, %rd59, 8;
	st.global.u64 	[%rd4+24], %rd60;
	ld.global.u8 	%rd61, [%rd3+21];
	or.b64  	%rd62, %rd60, %rd61;
	shl.b64 	%rd63, %rd62, 8;
	st.global.u64 	[%rd4+24], %rd63;
	ld.global.u8 	%rd64, [%rd3+22];
	or.b64  	%rd65, %rd63, %rd64;
	shl.b64 	%rd66, %rd65, 8;
	st.global.u64 	[%rd4+24], %rd66;
	ld.global.u8 	%rd67, [%rd3+23];
	or.b64  	%rd68, %rd66, %rd67;
	st.global.u64 	[%rd4+24], %rd68;
	st.global.u64 	[%rd4+16], %rd5;
	ld.global.u8 	%r4, [%rd3+24];
	mul.wide.u32 	%rd69, %r4, 256;
	st.global.u64 	[%rd4+16], %rd69;
	ld.global.u8 	%rd70, [%rd3+25];
	or.b64  	%rd71, %rd69, %rd70;
	shl.b64 	%rd72, %rd71, 8;
	st.global.u64 	[%rd4+16], %rd72;
	ld.global.u8 	%rd73, [%rd3+26];
	or.b64  	%rd74, %rd72, %rd73;
	shl.b64 	%rd75, %rd74, 8;
	st.global.u64 	[%rd4+16], %rd75;
	ld.global.u8 	%rd76, [%rd3+27];
	or.b64  	%rd77, %rd75, %rd76;
	shl.b64 	%rd78, %rd77, 8;
	st.global.u64 	[%rd4+16], %rd78;
	ld.global.u8 	%rd79, [%rd3+28];
	or.b64  	%rd80, %rd78, %rd79;
	shl.b64 	%rd81, %rd80, 8;
	st.global.u64 	[%rd4+16], %rd81;
	ld.global.u8 	%rd82, [%rd3+29];
	or.b64  	%rd83, %rd81, %rd82;
	shl.b64 	%rd84, %rd83, 8;
	st.global.u64 	[%rd4+16], %rd84;
	ld.global.u8 	%rd85, [%rd3+30];
	or.b64  	%rd86, %rd84, %rd85;
	shl.b64 	%rd87, %rd86, 8;
	st.global.u64 	[%rd4+16], %rd87;
	ld.global.u8 	%rd88, [%rd3+31];
	or.b64  	%rd89, %rd87, %rd88;
	st.global.u64 	[%rd4+16], %rd89;
	st.global.u64 	[%rd4+8], %rd5;
	ld.global.u8 	%r5, [%rd3+32];
	mul.wide.u32 	%rd90, %r5, 256;
	st.global.u64 	[%rd4+8], %rd90;
	ld.global.u8 	%rd91, [%rd3+33];
	or.b64  	%rd92, %rd90, %rd91;
	shl.b64 	%rd93, %rd92, 8;
	st.global.u64 	[%rd4+8], %rd93;
	ld.global.u8 	%rd94, [%rd3+34];
	or.b64  	%rd95, %rd93, %rd94;
	shl.b64 	%rd96, %rd95, 8;
	st.global.u64 	[%rd4+8], %rd96;
	ld.global.u8 	%rd97, [%rd3+35];
	or.b64  	%rd98, %rd96, %rd97;
	shl.b64 	%rd99, %rd98, 8;
	st.global.u64 	[%rd4+8], %rd99;
	ld.global.u8 	%rd100, [%rd3+36];
	or.b64  	%rd101, %rd99, %rd100;
	shl.b64 	%rd102, %rd101, 8;
	st.global.u64 	[%rd4+8], %rd102;
	ld.global.u8 	%rd103, [%rd3+37];
	or.b64  	%rd104, %rd102, %rd103;
	shl.b64 	%rd105, %rd104, 8;
	st.global.u64 	[%rd4+8], %rd105;
	ld.global.u8 	%rd106, [%rd3+38];
	or.b64  	%rd107, %rd105, %rd106;
	shl.b64 	%rd108, %rd107, 8;
	st.global.u64 	[%rd4+8], %rd108;
	ld.global.u8 	%rd109, [%rd3+39];
	or.b64  	%rd110, %rd108, %rd109;
	st.global.u64 	[%rd4+8], %rd110;
	st.global.u64 	[%rd4], %rd5;
	ld.global.u8 	%r6, [%rd3+40];
	mul.wide.u32 	%rd111, %r6, 256;
	st.global.u64 	[%rd4], %rd111;
	ld.global.u8 	%rd112, [%rd3+41];
	or.b64  	%rd113, %rd111, %rd112;
	shl.b64 	%rd114, %rd113, 8;
	st.global.u64 	[%rd4], %rd114;
	ld.global.u8 	%rd115, [%rd3+42];
	or.b64  	%rd116, %rd114, %rd115;
	shl.b64 	%rd117, %rd116, 8;
	st.global.u64 	[%rd4], %rd117;
	ld.global.u8 	%rd118, [%rd3+43];
	or.b64  	%rd119, %rd117, %rd118;
	shl.b64 	%rd120, %rd119, 8;
	st.global.u64 	[%rd4], %rd120;
	ld.global.u8 	%rd121, [%rd3+44];
	or.b64  	%rd122, %rd120, %rd121;
	shl.b64 	%rd123, %rd122, 8;
	st.global.u64 	[%rd4], %rd123;
	ld.global.u8 	%rd124, [%rd3+45];
	or.b64  	%rd125, %rd123, %rd124;
	shl.b64 	%rd126, %rd125, 8;
	st.global.u64 	[%rd4], %rd126;
	ld.global.u8 	%rd127, [%rd3+46];
	or.b64  	%rd128, %rd126, %rd127;
	shl.b64 	%rd129, %rd128, 8;
	st.global.u64 	[%rd4], %rd129;
	ld.global.u8 	%rd130, [%rd3+47];
	or.b64  	%rd131, %rd129, %rd130;
	st.global.u64 	[%rd4], %rd131;
	ret;

}
	// .globl	_Z5saxpyPhPm
.visible .entry _Z5saxpyPhPm(
	.param .u64 .ptr .align 1 _Z5saxpyPhPm_param_0,
	.param .u64 .ptr .align 1 _Z5saxpyPhPm_param_1
)
{
	.local .align 16 .b8 	__local_depot124[784];
	.reg .b64 	%SP;
	.reg .b64 	%SPL;
	.reg .pred 	%p<3>;
	.reg .b16 	%rs<50>;
	.reg .b32 	%r<90>;
	.reg .b64 	%rd<86>;

	mov.u64 	%SPL, __local_depot124;
	cvta.local.u64 	%SP, %SPL;
	ld.param.u64 	%rd10, [_Z5saxpyPhPm_param_0];
	ld.param.u64 	%rd11, [_Z5saxpyPhPm_param_1];
	add.u64 	%rd1, %SPL, 0;
	add.u64 	%rd2, %SPL, 256;
	mov.b32 	%r6, 0;
	st.local.v4.b32 	[%rd1], {%r6, %r6, %r6, %r6};
	st.local.v4.b32 	[%rd1+16], {%r6, %r6, %r6, %r6};
	st.local.v4.b32 	[%rd1+32], {%r6, %r6, %r6, %r6};
	mov.b32 	%r7, 2312;
	mov.b32 	%r8, 117835012;
	mov.b32 	%r9, 50462976;
	st.local.v4.b32 	[%rd1+48], {%r9, %r8, %r7, %r6};
	mov.b32 	%r10, 986637;
	mov.b32 	%r11, 202050048;
	st.local.v4.b32 	[%rd1+64], {%r11, %r10, %r6, %r6};
	st.local.v4.b32 	[%rd1+80], {%r6, %r6, %r6, %r6};
	st.local.v4.b32 	[%rd1+96], {%r11, %r10, %r6, %r6};
	st.local.v4.b32 	[%rd1+112], {%r6, %r6, %r6, %r6};
	st.local.v4.b32 	[%rd1+128], {%r6, %r6, %r6, %r6};
	st.local.v4.b32 	[%rd1+144], {%r6, %r6, %r6, %r6};
	st.local.v4.b32 	[%rd1+160], {%r6, %r6, %r6, %r6};
	st.local.v4.b32 	[%rd1+176], {%r6, %r6, %r6, %r6};
	st.local.v4.b32 	[%rd1+192], {%r6, %r6, %r6, %r6};
	st.local.v4.b32 	[%rd1+208], {%r6, %r6, %r6, %r6};
	st.local.v4.b32 	[%rd1+224], {%r6, %r6, %r6, %r6};
	st.local.v4.b32 	[%rd1+240], {%r6, %r6, %r6, %r6};
	mov.b16 	%rs1, 98;
	st.local.u8 	[%rd2], %rs1;
	mov.b16 	%rs2, 54;
	st.local.u8 	[%rd2+1], %rs2;
	mov.b16 	%rs3, 50;
	st.local.u8 	[%rd2+2], %rs3;
	mov.b16 	%rs4, 57;
	st.local.u8 	[%rd2+3], %rs4;
	mov.b16 	%rs5, 97;
	st.local.u8 	[%rd2+4], %rs5;
	mov.b16 	%rs6, 51;
	st.local.u8 	[%rd2+5], %rs6;
	st.local.u8 	[%rd2+6], %rs6;
	st.local.u8 	[%rd2+7], %rs1;
	st.local.u8 	[%rd2+8], %rs5;
	st.local.u8 	[%rd2+9], %rs5;
	st.local.u8 	[%rd2+10], %rs3;
	mov.b16 	%rs7, 102;
	st.local.u8 	[%rd2+11], %rs7;
	mov.b16 	%rs8, 55;
	st.local.u8 	[%rd2+12], %rs8;
	mov.b16 	%rs9, 49;
	st.local.u8 	[%rd2+13], %rs9;
	st.local.u8 	[%rd2+14], %rs6;
	mov.b16 	%rs10, 48;
	st.local.u8 	[%rd2+15], %rs10;
	mov.b16 	%rs11, 52;
	st.local.u8 	[%rd2+16], %rs11;
	mov.b16 	%rs12, 101;
	st.local.u8 	[%rd2+17], %rs12;
	st.local.u8 	[%rd2+18], %rs2;
	st.local.u8 	[%rd2+19], %rs5;
	st.local.u8 	[%rd2+20], %rs9;
	st.local.u8 	[%rd2+21], %rs7;
	mov.b16 	%rs13, 56;
	st.local.u8 	[%rd2+22], %rs13;
	st.local.u8 	[%rd2+23], %rs11;
	st.local.u8 	[%rd2+24], %rs12;
	st.local.u8 	[%rd2+25], %rs12;
	mov.b16 	%rs14, 100;
	st.local.u8 	[%rd2+26], %rs14;
	mov.b16 	%rs15, 53;
	st.local.u8 	[%rd2+27], %rs15;
	st.local.u8 	[%rd2+28], %rs5;
	st.local.u8 	[%rd2+29], %rs1;
	st.local.u8 	[%rd2+30], %rs6;
	st.local.u8 	[%rd2+31], %rs13;
	st.local.u8 	[%rd2+32], %rs6;
	st.local.u8 	[%rd2+33], %rs5;
	st.local.u8 	[%rd2+34], %rs3;
	st.local.u8 	[%rd2+35], %rs6;
	st.local.u8 	[%rd2+36], %rs1;
	st.local.u8 	[%rd2+37], %rs1;
	st.local.u8 	[%rd2+38], %rs10;
	st.local.u8 	[%rd2+39], %rs15;
	st.local.u8 	[%rd2+40], %rs15;
	st.local.u8 	[%rd2+41], %rs1;
	st.local.u8 	[%rd2+42], %rs9;
	st.local.u8 	[%rd2+43], %rs11;
	st.local.u8 	[%rd2+44], %rs11;
	st.local.u8 	[%rd2+45], %rs3;
	st.local.u8 	[%rd2+46], %rs8;
	st.local.u8 	[%rd2+47], %rs4;
	st.local.u8 	[%rd2+48], %rs15;
	st.local.u8 	[%rd2+49], %rs1;
	mov.b16 	%rs16, 99;
	st.local.u8 	[%rd2+50], %rs16;
	st.local.u8 	[%rd2+51], %rs14;
	st.local.u8 	[%rd2+52], %rs8;
	st.local.u8 	[%rd2+53], %rs5;
	st.local.u8 	[%rd2+54], %rs16;
	st.local.u8 	[%rd2+55], %rs11;
	st.local.u8 	[%rd2+56], %rs7;
	st.local.u8 	[%rd2+57], %rs1;
	st.local.u8 	[%rd2+58], %rs5;
	st.local.u8 	[%rd2+59], %rs2;
	st.local.u8 	[%rd2+60], %rs2;
	st.local.u8 	[%rd2+61], %rs11;
	st.local.u8 	[%rd2+62], %rs16;
	st.local.u8 	[%rd2+63], %rs15;
	st.local.u8 	[%rd2+64], %rs12;
	st.local.u8 	[%rd2+65], %rs9;
	st.local.u8 	[%rd2+66], %rs8;
	st.local.u8 	[%rd2+67], %rs13;
	st.local.u8 	[%rd2+68], %rs14;
	st.local.u8 	[%rd2+69], %rs1;
	st.local.u8 	[%rd2+70], %rs5;
	st.local.u8 	[%rd2+71], %rs4;
	st.local.u8 	[%rd2+72], %rs8;
	st.local.u8 	[%rd2+73], %rs6;
	st.local.u8 	[%rd2+74], %rs8;
	st.local.u8 	[%rd2+75], %rs15;
	st.local.u8 	[%rd2+76], %rs8;
	st.local.u8 	[%rd2+77], %rs10;
	st.local.u8 	[%rd2+78], %rs14;
	st.local.u8 	[%rd2+79], %rs14;
	st.local.u8 	[%rd2+80], %rs2;
	st.local.u8 	[%rd2+81], %rs14;
	st.local.u8 	[%rd2+82], %rs12;
	st.local.u8 	[%rd2+83], %rs14;
	st.local.u8 	[%rd2+84], %rs15;
	st.local.u8 	[%rd2+85], %rs7;
	st.local.u8 	[%rd2+86], %rs8;
	st.local.u8 	[%rd2+87], %rs6;
	st.local.u8 	[%rd2+88], %rs7;
	st.local.u8 	[%rd2+89], %rs14;
	st.local.u8 	[%rd2+90], %rs6;
	st.local.u8 	[%rd2+91], %rs7;
	st.local.u8 	[%rd2+92], %rs1;
	st.local.u8 	[%rd2+93], %rs1;
	st.local.u8 	[%rd2+94], %rs5;
	st.local.u8 	[%rd2+95], %rs16;
	st.local.u8 	[%rd2+96], %rs3;
	st.local.u8 	[%rd2+97], %rs15;
	st.local.u8 	[%rd2+98], %rs7;
	st.local.u8 	[%rd2+99], %rs15;
	st.local.u8 	[%rd2+100], %rs15;
	st.local.u8 	[%rd2+101], %rs4;
	st.local.u8 	[%rd2+102], %rs12;
	st.local.u8 	[%rd2+103], %rs13;
	st.local.u8 	[%rd2+104], %rs11;
	st.local.u8 	[%rd2+105], %rs7;
	st.local.u8 	[%rd2+106], %rs3;
	st.local.u8 	[%rd2+107], %rs9;
	st.local.u8 	[%rd2+108], %rs15;
	st.local.u8 	[%rd2+109], %rs11;
	st.local.u8 	[%rd2+110], %rs14;
	st.local.u8 	[%rd2+111], %rs13;
	st.local.u8 	[%rd2+112], %rs5;
	st.local.u8 	[%rd2+113], %rs1;
	st.local.u8 	[%rd2+114], %rs10;
	st.local.u8 	[%rd2+115], %rs14;
	st.local.u8 	[%rd2+116], %rs6;
	st.local.u8 	[%rd2+117], %rs3;
	st.local.u8 	[%rd2+118], %rs11;
	st.local.u8 	[%rd2+119], %rs11;
	st.local.u8 	[%rd2+120], %rs3;
	st.local.u8 	[%rd2+121], %rs14;
	st.local.u8 	[%rd2+122], %rs5;
	st.local.u8 	[%rd2+123], %rs9;
	st.local.u8 	[%rd2+124], %rs10;
	st.local.u8 	[%rd2+125], %rs5;
	st.local.u8 	[%rd2+126], %rs2;
	st.local.u8 	[%rd2+127], %rs10;
	st.local.u8 	[%rd2+128], %rs7;
	st.local.u8 	[%rd2+129], %rs16;
	st.local.u8 	[%rd2+130], %rs13;
	st.local.u8 	[%rd2+131], %rs6;
	st.local.u8 	[%rd2+132], %rs10;
	st.local.u8 	[%rd2+133], %rs7;
	st.local.u8 	[%rd2+134], %rs15;
	st.local.u8 	[%rd2+135], %rs11;
	st.local.u8 	[%rd2+136], %rs1;
	st.local.u8 	[%rd2+137], %rs1;
	st.local.u8 	[%rd2+138], %rs7;
	st.local.u8 	[%rd2+139], %rs16;
	st.local.u8 	[%rd2+140], %rs10;
	st.local.u8 	[%rd2+141], %rs1;
	st.local.u8 	[%rd2+142], %rs9;
	st.local.u8 	[%rd2+143], %rs4;
	st.local.u8 	[%rd2+144], %rs1;
	st.local.u8 	[%rd2+145], %rs5;
	st.local.u8 	[%rd2+146], %rs8;
	st.local.u8 	[%rd2+147], %rs3;
	st.local.u8 	[%rd2+148], %rs6;
	st.local.u8 	[%rd2+149], %rs1;
	st.local.u8 	[%rd2+150], %rs10;
	st.local.u8 	[%rd2+151], %rs1;
	st.local.u8 	[%rd2+152], %rs16;
	st.local.u8 	[%rd2+153], %rs11;
	st.local.u8 	[%rd2+154], %rs9;
	st.local.u8 	[%rd2+155], %rs8;
	st.local.u8 	[%rd2+156], %rs8;
	st.local.u8 	[%rd2+157], %rs1;
	st.local.u8 	[%rd2+158], %rs4;
	st.local.u8 	[%rd2+159], %rs2;
	st.local.u8 	[%rd2+160], %rs16;
	st.local.u8 	[%rd2+161], %rs15;
	st.local.u8 	[%rd2+162], %rs7;
	st.local.u8 	[%rd2+163], %rs16;
	st.local.u8 	[%rd2+164], %rs2;
	st.local.u8 	[%rd2+165], %rs5;
	st.local.u8 	[%rd2+166], %rs5;
	st.local.u8 	[%rd2+167], %rs8;
	st.local.u8 	[%rd2+168], %rs8;
	st.local.u8 	[%rd2+169], %rs16;
	st.local.u8 	[%rd2+170], %rs12;
	st.local.u8 	[%rd2+171], %rs12;
	st.local.u8 	[%rd2+172], %rs10;
	st.local.u8 	[%rd2+173], %rs15;
	st.local.u8 	[%rd2+174], %rs12;
	st.local.u8 	[%rd2+175], %rs7;
	st.local.u8 	[%rd2+176], %rs13;
	st.local.u8 	[%rd2+177], %rs10;
	st.local.u8 	[%rd2+178], %rs9;
	st.local.u8 	[%rd2+179], %rs2;
	st.local.u8 	[%rd2+180], %rs6;
	st.local.u8 	[%rd2+181], %rs7;
	st.local.u8 	[%rd2+182], %rs16;
	st.local.u8 	[%rd2+183], %rs5;
	st.local.u8 	[%rd2+184], %rs3;
	st.local.u8 	[%rd2+185], %rs1;
	st.local.u8 	[%rd2+186], %rs15;
	st.local.u8 	[%rd2+187], %rs1;
	st.local.u8 	[%rd2+188], %rs4;
	st.local.u8 	[%rd2+189], %rs3;
	st.local.u8 	[%rd2+190], %rs9;
	st.local.u8 	[%rd2+191], %rs11;
	st.local.u8 	[%rd2+192], %rs15;
	st.local.u8 	[%rd2+193], %rs16;
	st.local.u8 	[%rd2+194], %rs8;
	st.local.u8 	[%rd2+195], %rs10;
	st.local.u8 	[%rd2+196], %rs10;
	st.local.u8 	[%rd2+197], %rs11;
	st.local.u8 	[%rd2+198], %rs1;
	st.local.u8 	[%rd2+199], %rs12;
	st.local.u8 	[%rd2+200], %rs12;
	st.local.u8 	[%rd2+201], %rs7;
	st.local.u8 	[%rd2+202], %rs10;
	st.local.u8 	[%rd2+203], %rs4;
	st.local.u8 	[%rd2+204], %rs5;
	st.local.u8 	[%rd2+205], %rs1;
	st.local.u8 	[%rd2+206], %rs5;
	st.local.u8 	[%rd2+207], %rs1;
	st.local.u8 	[%rd2+208], %rs6;
	st.local.u8 	[%rd2+209], %rs14;
	st.local.u8 	[%rd2+210], %rs15;
	st.local.u8 	[%rd2+211], %rs3;
	st.local.u8 	[%rd2+212], %rs16;
	st.local.u8 	[%rd2+213], %rs2;
	st.local.u8 	[%rd2+214], %rs4;
	st.local.u8 	[%rd2+215], %rs13;
	st.local.u8 	[%rd2+216], %rs4;
	st.local.u8 	[%rd2+217], %rs14;
	st.local.u8 	[%rd2+218], %rs5;
	st.local.u8 	[%rd2+219], %rs3;
	st.local.u8 	[%rd2+220], %rs2;
	st.local.u8 	[%rd2+221], %rs12;
	st.local.u8 	[%rd2+222], %rs12;
	st.local.u8 	[%rd2+223], %rs10;
	st.local.u8 	[%rd2+224], %rs12;
	st.local.u8 	[%rd2+225], %rs13;
	st.local.u8 	[%rd2+226], %rs16;
	st.local.u8 	[%rd2+227], %rs11;
	st.local.u8 	[%rd2+228], %rs14;
	st.local.u8 	[%rd2+229], %rs2;
	st.local.u8 	[%rd2+230], %rs6;
	st.local.u8 	[%rd2+231], %rs15;
	st.local.u8 	[%rd2+232], %rs13;
	st.local.u8 	[%rd2+233], %rs8;
	st.local.u8 	[%rd2+234], %rs1;
	st.local.u8 	[%rd2+235], %rs13;
	st.local.u8 	[%rd2+236], %rs12;
	st.local.u8 	[%rd2+237], %rs2;
	st.local.u8 	[%rd2+238], %rs9;
	st.local.u8 	[%rd2+239], %rs3;
	st.local.u8 	[%rd2+240], %rs8;
	st.local.u8 	[%rd2+241], %rs3;
	st.local.u8 	[%rd2+242], %rs8;
	st.local.u8 	[%rd2+243], %rs4;
	st.local.u8 	[%rd2+244], %rs14;
	st.local.u8 	[%rd2+245], %rs15;
	st.local.u8 	[%rd2+246], %rs5;
	st.local.u8 	[%rd2+247], %rs1;
	st.local.u8 	[%rd2+248], %rs7;
	st.local.u8 	[%rd2+249], %rs11;
	st.local.u8 	[%rd2+250], %rs1;
	st.local.u8 	[%rd2+251], %rs15;
	st.local.u8 	[%rd2+252], %rs3;
	st.local.u8 	[%rd2+253], %rs10;
	st.local.u8 	[%rd2+254], %rs1;
	st.local.u8 	[%rd2+255], %rs12;
	st.local.u8 	[%rd2+256], %rs16;
	st.local.u8 	[%rd2+257], %rs7;
	st.local.u8 	[%rd2+258], %rs16;
	st.local.u8 	[%rd2+259], %rs14;
	st.local.u8 	[%rd2+260], %rs4;
	st.local.u8 	[%rd2+261], %rs13;
	st.local.u8 	[%rd2+262], %rs16;
	st.local.u8 	[%rd2+263], %rs3;
	st.local.u8 	[%rd2+264], %rs9;
	st.local.u8 	[%rd2+265], %rs2;
	st.local.u8 	[%rd2+266], %rs6;
	st.local.u8 	[%rd2+267], %rs7;
	st.local.u8 	[%rd2+268], %rs13;
	st.local.u8 	[%rd2+269], %rs3;
	st.local.u8 	[%rd2+270], %rs14;
	st.local.u8 	[%rd2+271], %rs8;
	st.local.u8 	[%rd2+272], %rs7;
	st.local.u8 	[%rd2+273], %rs9;
	st.local.u8 	[%rd2+274], %rs8;
	st.local.u8 	[%rd2+275], %rs8;
	st.local.u8 	[%rd2+276], %rs8;
	st.local.u8 	[%rd2+277], %rs14;
	st.local.u8 	[%rd2+278], %rs15;
	st.local.u8 	[%rd2+279], %rs15;
	st.local.u8 	[%rd2+280], %rs15;
	st.local.u8 	[%rd2+281], %rs4;
	st.local.u8 	[%rd2+282], %rs7;
	st.local.u8 	[%rd2+283], %rs16;
	st.local.u8 	[%rd2+284], %rs8;
	st.local.u8 	[%rd2+285], %rs8;
	st.local.u8 	[%rd2+286], %rs5;
	st.local.u8 	[%rd2+287], %rs14;
	st.local.u8 	[%rd2+288], %rs10;
	st.local.u8 	[%rd2+289], %rs11;
	st.local.u8 	[%rd2+290], %rs10;
	st.local.u8 	[%rd2+291], %rs1;
	st.local.u8 	[%rd2+292], %rs1;
	st.local.u8 	[%rd2+293], %rs1;
	st.local.u8 	[%rd2+294], %rs13;
	st.local.u8 	[%rd2+295], %rs1;
	st.local.u8 	[%rd2+296], %rs4;
	st.local.u8 	[%rd2+297], %rs6;
	st.local.u8 	[%rd2+298], %rs6;
	st.local.u8 	[%rd2+299], %rs8;
	st.local.u8 	[%rd2+300], %rs13;
	st.local.u8 	[%rd2+301], %rs10;
	st.local.u8 	[%rd2+302], %rs3;
	st.local.u8 	[%rd2+303], %rs9;
	st.local.u8 	[%rd2+304], %rs9;
	st.local.u8 	[%rd2+305], %rs5;
	st.local.u8 	[%rd2+306], %rs15;
	st.local.u8 	[%rd2+307], %rs12;
	st.local.u8 	[%rd2+308], %rs7;
	st.local.u8 	[%rd2+309], %rs6;
	st.local.u8 	[%rd2+310], %rs15;
	st.local.u8 	[%rd2+311], %rs4;
	st.local.u8 	[%rd2+312], %rs7;
	st.local.u8 	[%rd2+313], %rs8;
	st.local.u8 	[%rd2+314], %rs10;
	st.local.u8 	[%rd2+315], %rs8;
	st.local.u8 	[%rd2+316], %rs13;
	st.local.u8 	[%rd2+317], %rs13;
	st.local.u8 	[%rd2+318], %rs7;
	st.local.u8 	[%rd2+319], %rs4;
	st.local.u8 	[%rd2+320], %rs15;
	st.local.u8 	[%rd2+321], %rs8;
	st.local.u8 	[%rd2+322], %rs8;
	st.local.u8 	[%rd2+323], %rs6;
	st.local.u8 	[%rd2+324], %rs2;
	st.local.u8 	[%rd2+325], %rs9;
	st.local.u8 	[%rd2+326], %rs3;
	st.local.u8 	[%rd2+327], %rs7;
	st.local.u8 	[%rd2+328], %rs2;
	st.local.u8 	[%rd2+329], %rs4;
	st.local.u8 	[%rd2+330], %rs2;
	st.local.u8 	[%rd2+331], %rs6;
	st.local.u8 	[%rd2+332], %rs13;
	st.local.u8 	[%rd2+333], %rs16;
	st.local.u8 	[%rd2+334], %rs5;
	st.local.u8 	[%rd2+335], %rs12;
	st.local.u8 	[%rd2+336], %rs15;
	st.local.u8 	[%rd2+337], %rs15;
	st.local.u8 	[%rd2+338], %rs10;
	st.local.u8 	[%rd2+339], %rs5;
	st.local.u8 	[%rd2+340], %rs12;
	st.local.u8 	[%rd2+341], %rs14;
	st.local.u8 	[%rd2+342], %rs6;
	st.local.u8 	[%rd2+343], %rs13;
	st.local.u8 	[%rd2+344], %rs3;
	st.local.u8 	[%rd2+345], %rs14;
	st.local.u8 	[%rd2+346], %rs2;
	st.local.u8 	[%rd2+347], %rs13;
	st.local.u8 	[%rd2+348], %rs5;
	st.local.u8 	[%rd2+349], %rs11;
	st.local.u8 	[%rd2+350], %rs1;
	st.local.u8 	[%rd2+351], %rs12;
	st.local.u8 	[%rd2+352], %rs10;
	st.local.u8 	[%rd2+353], %rs16;
	st.local.u8 	[%rd2+354], %rs9;
	st.local.u8 	[%rd2+355], %rs4;
	st.local.u8 	[%rd2+356], %rs11;
	st.local.u8 	[%rd2+357], %rs9;
	st.local.u8 	[%rd2+358], %rs6;
	st.local.u8 	[%rd2+359], %rs4;
	st.local.u8 	[%rd2+360], %rs12;
	st.local.u8 	[%rd2+361], %rs8;
	st.local.u8 	[%rd2+362], %rs1;
	st.local.u8 	[%rd2+363], %rs6;
	st.local.u8 	[%rd2+364], %rs10;
	st.local.u8 	[%rd2+365], %rs2;
	st.local.u8 	[%rd2+366], %rs4;
	st.local.u8 	[%rd2+367], %rs9;
	st.local.u8 	[%rd2+368], %rs3;
	st.local.u8 	[%rd2+369], %rs2;
	st.local.u8 	[%rd2+370], %rs1;
	st.local.u8 	[%rd2+371], %rs3;
	st.local.u8 	[%rd2+372], %rs14;
	st.local.u8 	[%rd2+373], %rs5;
	st.local.u8 	[%rd2+374], %rs14;
	st.local.u8 	[%rd2+375], %rs9;
	st.local.u8 	[%rd2+376], %rs14;
	st.local.u8 	[%rd2+377], %rs2;
	st.local.u8 	[%rd2+378], %rs12;
	st.local.u8 	[%rd2+379], %rs15;
	st.local.u8 	[%rd2+380], %rs14;
	st.local.u8 	[%rd2+381], %rs13;
	st.local.u8 	[%rd2+382], %rs7;
	st.local.u8 	[%rd2+383], %rs12;
	st.local.u8 	[%rd2+384], %rs15;
	st.local.u8 	[%rd2+385], %rs16;
	st.local.u8 	[%rd2+386], %rs7;
	st.local.u8 	[%rd2+387], %rs16;
	st.local.u8 	[%rd2+388], %rs13;
	st.local.u8 	[%rd2+389], %rs14;
	st.local.u8 	[%rd2+390], %rs15;
	st.local.u8 	[%rd2+391], %rs5;
	st.local.u8 	[%rd2+392], %rs4;
	st.local.u8 	[%rd2+393], %rs10;
	st.local.u8 	[%rd2+394], %rs16;
	st.local.u8 	[%rd2+395], %rs8;
	st.local.u8 	[%rd2+396], %rs13;
	st.local.u8 	[%rd2+397], %rs6;
	st.local.u8 	[%rd2+398], %rs7;
	st.local.u8 	[%rd2+399], %rs9;
	st.local.u8 	[%rd2+400], %rs12;
	st.local.u8 	[%rd2+401], %rs1;
	st.local.u8 	[%rd2+402], %rs5;
	st.local.u8 	[%rd2+403], %rs1;
	st.local.u8 	[%rd2+404], %rs3;
	st.local.u8 	[%rd2+405], %rs15;
	st.local.u8 	[%rd2+406], %rs14;
	st.local.u8 	[%rd2+407], %rs10;
	st.local.u8 	[%rd2+408], %rs4;
	st.local.u8 	[%rd2+409], %rs15;
	st.local.u8 	[%rd2+410], %rs8;
	st.local.u8 	[%rd2+411], %rs8;
	st.local.u8 	[%rd2+412], %rs2;
	st.local.u8 	[%rd2+413], %rs9;
	st.local.u8 	[%rd2+414], %rs8;
	st.local.u8 	[%rd2+415], %rs3;
	st.local.u8 	[%rd2+416], %rs5;
	st.local.u8 	[%rd2+417], %rs2;
	st.local.u8 	[%rd2+418], %rs2;
	st.local.u8 	[%rd2+419], %rs14;
	st.local.u8 	[%rd2+420], %rs4;
	st.local.u8 	[%rd2+421], %rs5;
	st.local.u8 	[%rd2+422], %rs7;
	st.local.u8 	[%rd2+423], %rs14;
	st.local.u8 	[%rd2+424], %rs1;
	st.local.u8 	[%rd2+425], %rs9;
	st.local.u8 	[%rd2+426], %rs2;
	st.local.u8 	[%rd2+427], %rs14;
	st.local.u8 	[%rd2+428], %rs8;
	st.local.u8 	[%rd2+429], %rs16;
	st.local.u8 	[%rd2+430], %rs3;
	st.local.u8 	[%rd2+431], %rs13;
	st.local.u8 	[%rd2+432], %rs4;
	st.local.u8 	[%rd2+433], %rs5;
	st.local.u8 	[%rd2+434], %rs14;
	st.local.u8 	[%rd2+435], %rs13;
	st.local.u8 	[%rd2+436], %rs4;
	st.local.u8 	[%rd2+437], %rs16;
	st.local.u8 	[%rd2+438], %rs4;
	st.local.u8 	[%rd2+439], %rs6;
	st.local.u8 	[%rd2+440], %rs14;
	st.local.u8 	[%rd2+441], %rs14;
	st.local.u8 	[%rd2+442], %rs5;
	st.local.u8 	[%rd2+443], %rs15;
	st.local.u8 	[%rd2+444], %rs11;
	st.local.u8 	[%rd2+445], %rs16;
	st.local.u8 	[%rd2+446], %rs8;
	st.local.u8 	[%rd2+447], %rs1;
	st.local.u8 	[%rd2+448], %rs10;
	st.local.u8 	[%rd2+449], %rs16;
	st.local.u8 	[%rd2+450], %rs7;
	st.local.u8 	[%rd2+451], %rs13;
	st.local.u8 	[%rd2+452], %rs2;
	st.local.u8 	[%rd2+453], %rs4;
	st.local.u8 	[%rd2+454], %rs4;
	st.local.u8 	[%rd2+455], %rs9;
	st.local.u8 	[%rd2+456], %rs5;
	st.local.u8 	[%rd2+457], %rs3;
	st.local.u8 	[%rd2+458], %rs10;
	st.local.u8 	[%rd2+459], %rs10;
	st.local.u8 	[%rd2+460], %rs7;
	st.local.u8 	[%rd2+461], %rs7;
	st.local.u8 	[%rd2+462], %rs10;
	st.local.u8 	[%rd2+463], %rs12;
	st.local.u8 	[%rd2+464], %rs13;
	st.local.u8 	[%rd2+465], %rs15;
	st.local.u8 	[%rd2+466], %rs13;
	st.local.u8 	[%rd2+467], %rs15;
	st.local.u8 	[%rd2+468], %rs8;
	st.local.u8 	[%rd2+469], %rs6;
	st.local.u8 	[%rd2+470], %rs8;
	st.local.u8 	[%rd2+471], %rs4;
	st.local.u8 	[%rd2+472], %rs2;
	st.local.u8 	[%rd2+473], %rs16;
	st.local.u8 	[%rd2+474], %rs7;
	st.local.u8 	[%rd2+475], %rs6;
	st.local.u8 	[%rd2+476], %rs4;
	st.local.u8 	[%rd2+477], %rs2;
	st.local.u8 	[%rd2+478], %rs12;
	st.local.u8 	[%rd2+479], %rs2;
	st.local.u8 	[%rd2+480], %rs5;
	st.local.u8 	[%rd2+481], %rs12;
	st.local.u8 	[%rd2+482], %rs8;
	st.local.u8 	[%rd2+483], %rs8;
	st.local.u8 	[%rd2+484], %rs11;
	st.local.u8 	[%rd2+485], %rs8;
	st.local.u8 	[%rd2+486], %rs10;
	st.local.u8 	[%rd2+487], %rs1;
	st.local.u8 	[%rd2+488], %rs11;
	st.local.u8 	[%rd2+489], %rs14;
	st.local.u8 	[%rd2+490], %rs14;
	st.local.u8 	[%rd2+491], %rs3;
	st.local.u8 	[%rd2+492], %rs14;
	st.local.u8 	[%rd2+493], %rs2;
	st.local.u8 	[%rd2+494], %rs9;
	st.local.u8 	[%rd2+495], %rs3;
	st.local.u8 	[%rd2+496], %rs2;
	st.local.u8 	[%rd2+497], %rs8;
	st.local.u8 	[%rd2+498], %rs7;
	st.local.u8 	[%rd2+499], %rs15;
	st.local.u8 	[%rd2+500], %rs8;
	st.local.u8 	[%rd2+501], %rs9;
	st.local.u8 	[%rd2+502], %rs2;
	st.local.u8 	[%rd2+503], %rs14;
	st.local.u8 	[%rd2+504], %rs12;
	st.local.u8 	[%rd2+505], %rs9;
	st.local.u8 	[%rd2+506], %rs2;
	st.local.u8 	[%rd2+507], %rs1;
	st.local.u8 	[%rd2+508], %rs9;
	st.local.u8 	[%rd2+509], %rs4;
	st.local.u8 	[%rd2+510], %rs4;
	st.local.u8 	[%rd2+511], %rs7;
	mov.b16 	%rs17, 0;
	st.local.u8 	[%rd2+512], %rs17;
	{ // callseq 899, 0
	.param .b64 param0;
	st.param.b64 	[param0], %rd10;
	.param .b64 param1;
	st.param.b64 	[param1], %rd11;
	call.uni 
	_Z17convert_from_hexaPhPmii, 
	(
	param0, 
	param1
	);
	} // callseq 899
	cvta.to.global.u64 	%rd14, %rd11;
	ld.global.u64 	%rd15, [%rd14];
	st.shared.u64 	[shared_prime], %rd15;
	ld.global.u64 	%rd16, [%rd14+8];
	st.shared.u64 	[shared_prime+8], %rd16;
	ld.global.u64 	%rd17, [%rd14+16];
	st.shared.u64 	[shared_prime+16], %rd17;
	ld.global.u64 	%rd18, [%rd14+24];
	st.shared.u64 	[shared_prime+24], %rd18;
	ld.global.u64 	%rd19, [%rd14+32];
	st.shared.u64 	[shared_prime+32], %rd19;
	ld.global.u64 	%rd20, [%rd14+40];
	st.shared.u64 	[shared_prime+40], %rd20;
	{ // callseq 900, 0
	.param .b64 param0;
	st.param.b64 	[param0], 256;
	.param .b64 retval0;
	call.uni (retval0), 
	malloc, 
	(
	param0
	);
	ld.param.b64 	%rd21, [retval0];
	} // callseq 900
	{ // callseq 901, 0
	.param .b64 param0;
	st.param.b64 	[param0], 24;
	.param .b64 retval0;
	call.uni (retval0), 
	malloc, 
	(
	param0
	);
	ld.param.b64 	%rd22, [retval0];
	} // callseq 901
	{ // callseq 902, 0
	.param .b64 param0;
	st.param.b64 	[param0], 64;
	.param .b64 retval0;
	call.uni (retval0), 
	malloc, 
	(
	param0
	);
	ld.param.b64 	%rd23, [retval0];
	} // callseq 902
	st.u64 	[%rd22+16], %rd23;
	mov.b32 	%r12, 8;
	st.u32 	[%rd22], %r12;
	st.u32 	[%rd22+8], %r6;
	{ // callseq 903, 0
	.param .b64 param0;
	st.param.b64 	[param0], 24;
	.param .b64 retval0;
	call.uni (retval0), 
	malloc, 
	(
	param0
	);
	ld.param.b64 	%rd25, [retval0];
	} // callseq 903
	{ // callseq 904, 0
	.param .b64 param0;
	st.param.b64 	[param0], 64;
	.param .b64 retval0;
	call.uni (retval0), 
	malloc, 
	(
	param0
	);
	ld.param.b64 	%rd26, [retval0];
	} // callseq 904
	st.u64 	[%rd25+16], %rd26;
	st.u32 	[%rd25], %r12;
	st.u32 	[%rd25+8], %r6;
	mov.b32 	%r88, 512;
$L__BB124_1:
	sub.s32 	%r13, 512, %r88;
	cvt.u64.u32 	%rd28, %r13;
	add.s64 	%rd29, %rd2, %rd28;
	ld.local.u8 	%rd30, [%rd29];
	ld.local.u8 	%rd31, [%rd29+1];
	shr.u32 	%r14, %r88, 1;
	add.s32 	%r15, %r14, -1;
	add.s64 	%rd32, %rd1, %rd30;
	ld.local.u8 	%rs18, [%rd32];
	shl.b16 	%rs19, %rs18, 4;
	add.s64 	%rd33, %rd1, %rd31;
	ld.local.u8 	%rs20, [%rd33];
	or.b16  	%rs21, %rs19, %rs20;
	cvt.u64.u32 	%rd34, %r15;
	add.s64 	%rd35, %rd21, %rd34;
	st.u8 	[%rd35], %rs21;
	add.s32 	%r16, %r88, -2;
	ld.local.u8 	%rd36, [%rd29+2];
	ld.local.u8 	%rd37, [%rd29+3];
	shr.u32 	%r17, %r16, 1;
	add.s32 	%r18, %r17, -1;
	add.s64 	%rd38, %rd1, %rd36;
	ld.local.u8 	%rs22, [%rd38];
	shl.b16 	%rs23, %rs22, 4;
	add.s64 	%rd39, %rd1, %rd37;
	ld.local.u8 	%rs24, [%rd39];
	or.b16  	%rs25, %rs23, %rs24;
	cvt.u64.u32 	%rd40, %r18;
	add.s64 	%rd41, %rd21, %rd40;
	st.u8 	[%rd41], %rs25;
	add.s32 	%r19, %r88, -4;
	ld.local.u8 	%rd42, [%rd29+4];
	ld.local.u8 	%rd43, [%rd29+5];
	shr.u32 	%r20, %r19, 1;
	add.s32 	%r21, %r20, -1;
	add.s64 	%rd44, %rd1, %rd42;
	ld.local.u8 	%rs26, [%rd44];
	shl.b16 	%rs27, %rs26, 4;
	add.s64 	%rd45, %rd1, %rd43;
	ld.local.u8 	%rs28, [%rd45];
	or.b16  	%rs29, %rs27, %rs28;
	cvt.u64.u32 	%rd46, %r21;
	add.s64 	%rd47, %rd21, %rd46;
	st.u8 	[%rd47], %rs29;
	add.s32 	%r22, %r88, -6;
	ld.local.u8 	%rd48, [%rd29+6];
	ld.local.u8 	%rd49, [%rd29+7];
	shr.u32 	%r23, %r22, 1;
	add.s32 	%r24, %r23, -1;
	add.s64 	%rd50, %rd1, %rd48;
	ld.local.u8 	%rs30, [%rd50];
	shl.b16 	%rs31, %rs30, 4;
	add.s64 	%rd51, %rd1, %rd49;
	ld.local.u8 	%rs32, [%rd51];
	or.b16  	%rs33, %rs31, %rs32;
	cvt.u64.u32 	%rd52, %r24;
	add.s64 	%rd53, %rd21, %rd52;
	st.u8 	[%rd53], %rs33;
	add.s32 	%r25, %r88, -8;
	ld.local.u8 	%rd54, [%rd29+8];
	ld.local.u8 	%rd55, [%rd29+9];
	shr.u32 	%r26, %r25, 1;
	add.s32 	%r27, %r26, -1;
	add.s64 	%rd56, %rd1, %rd54;
	ld.local.u8 	%rs34, [%rd56];
	shl.b16 	%rs35, %rs34, 4;
	add.s64 	%rd57, %rd1, %rd55;
	ld.local.u8 	%rs36, [%rd57];
	or.b16  	%rs37, %rs35, %rs36;
	cvt.u64.u32 	%rd58, %r27;
	add.s64 	%rd59, %rd21, %rd58;
	st.u8 	[%rd59], %rs37;
	add.s32 	%r28, %r88, -10;
	ld.local.u8 	%rd60, [%rd29+10];
	ld.local.u8 	%rd61, [%rd29+11];
	shr.u32 	%r29, %r28, 1;
	add.s32 	%r30, %r29, -1;
	add.s64 	%rd62, %rd1, %rd60;
	ld.local.u8 	%rs38, [%rd62];
	shl.b16 	%rs39, %rs38, 4;
	add.s64 	%rd63, %rd1, %rd61;
	ld.local.u8 	%rs40, [%rd63];
	or.b16  	%rs41, %rs39, %rs40;
	cvt.u64.u32 	%rd64, %r30;
	add.s64 	%rd65, %rd21, %rd64;
	st.u8 	[%rd65], %rs41;
	add.s32 	%r31, %r88, -12;
	ld.local.u8 	%rd66, [%rd29+12];
	ld.local.u8 	%rd67, [%rd29+13];
	shr.u32 	%r32, %r31, 1;
	add.s32 	%r33, %r32, -1;
	add.s64 	%rd68, %rd1, %rd66;
	ld.local.u8 	%rs42, [%rd68];
	shl.b16 	%rs43, %rs42, 4;
	add.s64 	%rd69, %rd1, %rd67;
	ld.local.u8 	%rs44, [%rd69];
	or.b16  	%rs45, %rs43, %rs44;
	cvt.u64.u32 	%rd70, %r33;
	add.s64 	%rd71, %rd21, %rd70;
	st.u8 	[%rd71], %rs45;
	add.s32 	%r34, %r88, -14;
	ld.local.u8 	%rd72, [%rd29+14];
	ld.local.u8 	%rd73, [%rd29+15];
	shr.u32 	%r35, %r34, 1;
	add.s32 	%r36, %r35, -1;
	add.s64 	%rd74, %rd1, %rd72;
	ld.local.u8 	%rs46, [%rd74];
	shl.b16 	%rs47, %rs46, 4;
	add.s64 	%rd75, %rd1, %rd73;
	ld.local.u8 	%rs48, [%rd75];
	or.b16  	%rs49, %rs47, %rs48;
	cvt.u64.u32 	%rd76, %r36;
	add.s64 	%rd77, %rd21, %rd76;
	st.u8 	[%rd77], %rs49;
	add.s32 	%r88, %r88, -16;
	setp.gt.u32 	%p1, %r34, 3;
	@%p1 bra 	$L__BB124_1;
	add.u64 	%rd6, %SPL, 776;
	add.s64 	%rd85, %rd21, 7;
	mov.b32 	%r89, 0;
$L__BB124_3:
	ld.u8 	%r38, [%rd85+-7];
	st.local.u32 	[%rd6], %r38;
	mov.u64 	%rd79, $str$126;
	cvta.global.u64 	%rd80, %rd79;
	add.u64 	%rd81, %SP, 776;
	{ // callseq 905, 0
	.param .b64 param0;
	st.param.b64 	[param0], %rd80;
	.param .b64 param1;
	st.param.b64 	[param1], %rd81;
	.param .b32 retval0;
	call.uni (retval0), 
	vprintf, 
	(
	param0, 
	param1
	);
	ld.param.b32 	%r39, [retval0];
	} // callseq 905
	ld.u8 	%r41, [%rd85+-6];
	st.local.u32 	[%rd6], %r41;
	{ // callseq 906, 0
	.param .b64 param0;
	st.param.b64 	[param0], %rd80;
	.param .b64 param1;
	st.param.b64 	[param1], %rd81;
	.param .b32 retval0;
	call.uni (retval0), 
	vprintf, 
	(
	param0, 
	param1
	);
	ld.param.b32 	%r42, [retval0];
	} // callseq 906
	ld.u8 	%r44, [%rd85+-5];
	st.local.u32 	[%rd6], %r44;
	{ // callseq 907, 0
	.param .b64 param0;
	st.param.b64 	[param0], %rd80;
	.param .b64 param1;
	st.param.b64 	[param1], %rd81;
	.param .b32 retval0;
	call.uni (retval0), 
	vprintf, 
	(
	param0, 
	param1
	);
	ld.param.b32 	%r45, [retval0];
	} // callseq 907
	ld.u8 	%r47, [%rd85+-4];
	st.local.u32 	[%rd6], %r47;
	{ // callseq 908, 0
	.param .b64 param0;
	st.param.b64 	[param0], %rd80;
	.param .b64 param1;
	st.param.b64 	[param1], %rd81;
	.param .b32 retval0;
	call.uni (retval0), 
	vprintf, 
	(
	param0, 
	param1
	);
	ld.param.b32 	%r48, [retval0];
	} // callseq 908
	ld.u8 	%r50, [%rd85+-3];
	st.local.u32 	[%rd6], %r50;
	{ // callseq 909, 0
	.param .b64 param0;
	st.param.b64 	[param0], %rd80;
	.param .b64 param1;
	st.param.b64 	[param1], %rd81;
	.param .b32 retval0;
	call.uni (retval0), 
	vprintf, 
	(
	param0, 
	param1
	);
	ld.param.b32 	%r51, [retval0];
	} // callseq 909
	ld.u8 	%r53, [%rd85+-2];
	st.local.u32 	[%rd6], %r53;
	{ // callseq 910, 0
	.param .b64 param0;
	st.param.b64 	[param0], %rd80;
	.param .b64 param1;
	st.param.b64 	[param1], %rd81;
	.param .b32 retval0;
	call.uni (retval0), 
	vprintf, 
	(
	param0, 
	param1
	);
	ld.param.b32 	%r54, [retval0];
	} // callseq 910
	ld.u8 	%r56, [%rd85+-1];
	st.local.u32 	[%rd6], %r56;
	{ // callseq 911, 0
	.param .b64 param0;
	st.param.b64 	[param0], %rd80;
	.param .b64 param1;
	st.param.b64 	[param1], %rd81;
	.param .b32 retval0;
	call.uni (retval0), 
	vprintf, 
	(
	param0, 
	param1
	);
	ld.param.b32 	%r57, [retval0];
	} // callseq 911
	ld.u8 	%r59, [%rd85];
	st.local.u32 	[%rd6], %r59;
	{ // callseq 912, 0
	.param .b64 param0;
	st.param.b64 	[param0], %rd80;
	.param .b64 param1;
	st.param.b64 	[param1], %rd81;
	.param .b32 retval0;
	call.uni (retval0), 
	vprintf, 
	(
	param0, 
	param1
	);
	ld.param.b32 	%r60, [retval0];
	} // callseq 912
	ld.u8 	%r62, [%rd85+1];
	st.local.u32 	[%rd6], %r62;
	{ // callseq 913, 0
	.param .b64 param0;
	st.param.b64 	[param0], %rd80;
	.param .b64 param1;
	st.param.b64 	[param1], %rd81;
	.param .b32 retval0;
	call.uni (retval0), 
	vprintf, 
	(
	param0, 
	param1
	);
	ld.param.b32 	%r63, [retval0];
	} // callseq 913
	ld.u8 	%r65, [%rd85+2];
	st.local.u32 	[%rd6], %r65;
	{ // callseq 914, 0
	.param .b64 param0;
	st.param.b64 	[param0], %rd80;
	.param .b64 param1;
	st.param.b64 	[param1], %rd81;
	.param .b32 retval0;
	call.uni (retval0), 
	vprintf, 
	(
	param0, 
	param1
	);
	ld.param.b32 	%r66, [retval0];
	} // callseq 914
	ld.u8 	%r68, [%rd85+3];
	st.local.u32 	[%rd6], %r68;
	{ // callseq 915, 0
	.param .b64 param0;
	st.param.b64 	[param0], %rd80;
	.param .b64 param1;
	st.param.b64 	[param1], %rd81;
	.param .b32 retval0;
	call.uni (retval0), 
	vprintf, 
	(
	param0, 
	param1
	);
	ld.param.b32 	%r69, [retval0];
	} // callseq 915
	ld.u8 	%r71, [%rd85+4];
	st.local.u32 	[%rd6], %r71;
	{ // callseq 916, 0
	.param .b64 param0;
	st.param.b64 	[param0], %rd80;
	.param .b64 param1;
	st.param.b64 	[param1], %rd81;
	.param .b32 retval0;
	call.uni (retval0), 
	vprintf, 
	(
	param0, 
	param1
	);
	ld.param.b32 	%r72, [retval0];
	} // callseq 916
	ld.u8 	%r74, [%rd85+5];
	st.local.u32 	[%rd6], %r74;
	{ // callseq 917, 0
	.param .b64 param0;
	st.param.b64 	[param0], %rd80;
	.param .b64 param1;
	st.param.b64 	[param1], %rd81;
	.param .b32 retval0;
	call.uni (retval0), 
	vprintf, 
	(
	param0, 
	param1
	);
	ld.param.b32 	%r75, [retval0];
	} // callseq 917
	ld.u8 	%r77, [%rd85+6];
	st.local.u32 	[%rd6], %r77;
	{ // callseq 918, 0
	.param .b64 param0;
	st.param.b64 	[param0], %rd80;
	.param .b64 param1;
	st.param.b64 	[param1], %rd81;
	.param .b32 retval0;
	call.uni (retval0), 
	vprintf, 
	(
	param0, 
	param1
	);
	ld.param.b32 	%r78, [retval0];
	} // callseq 918
	ld.u8 	%r80, [%rd85+7];
	st.local.u32 	[%rd6], %r80;
	{ // callseq 919, 0
	.param .b64 param0;
	st.param.b64 	[param0], %rd80;
	.param .b64 param1;
	st.param.b64 	[param1], %rd81;
	.param .b32 retval0;
	call.uni (retval0), 
	vprintf, 
	(
	param0, 
	param1
	);
	ld.param.b32 	%r81, [retval0];
	} // callseq 919
	ld.u8 	%r83, [%rd85+8];
	st.local.u32 	[%rd6], %r83;
	{ // callseq 920, 0
	.param .b64 param0;
	st.param.b64 	[param0], %rd80;
	.param .b64 param1;
	st.param.b64 	[param1], %rd81;
	.param .b32 retval0;
	call.uni (retval0), 
	vprintf, 
	(
	param0, 
	param1
	);
	ld.param.b32 	%r84, [retval0];
	} // callseq 920
	add.s32 	%r89, %r89, 16;
	add.s64 	%rd85, %rd85, 16;
	setp.ne.s32 	%p2, %r89, 256;
	@%p2 bra 	$L__BB124_3;
	mov.u64 	%rd82, $str$60;
	cvta.global.u64 	%rd83, %rd82;
	{ // callseq 921, 0
	.param .b64 param0;
	st.param.b64 	[param0], %rd83;
	.param .b64 param1;
	st.param.b64 	[param1], 0;
	.param .b32 retval0;
	call.uni (retval0), 
	vprintf, 
	(
	param0, 
	param1
	);
	ld.param.b32 	%r86, [retval0];
	} // callseq 921
	{ // callseq 922, 0
	.param .b64 param0;
	st.param.b64 	[param0], %rd22;
	.param .b64 param1;
	st.param.b64 	[param1], %rd21;
	call.uni 
	_Z11bn_read_binP5bn_stPKhi, 
	(
	param0, 
	param1
	);
	} // callseq 922
	add.s64 	%rd84, %rd21, 64;
	{ // callseq 923, 0
	.param .b64 param0;
	st.param.b64 	[param0], %rd25;
	.param .b64 param1;
	st.param.b64 	[param1], %rd84;
	call.uni 
	_Z11bn_read_binP5bn_stPKhi, 
	(
	param0, 
	param1
	);
	} // callseq 923
	{ // callseq 924, 0
	.param .b64 param0;
	st.param.b64 	[param0], %rd22;
	.param .b64 param1;
	st.param.b64 	[param1], %rd25;
	call.uni 
	_Z11signmessageP5bn_stS0_i, 
	(
	param0, 
	param1
	);
	} // callseq 924
	ret;

}


// ===== COMPILED SASS (sm_100) =====

	.target	sm_100

	.elftype	@"ET_EXEC"


//--------------------- .note.nv.tkinfo           --------------------------
	.section	.note.nv.tkinfo,"",@"SHT_NOTE"
	.sectionflags	@"SHF_NOTE_NV_TKINFO"
	.tkinfo
        /*0018*/ 	.word	0x00000002
        /*0030*/ 	.string	""
        /*0030*/ 	.string	"ptxas"
        /*0030*/ 	.string	"Cuda compilation tools, release 13.0, V13.0.88"
        /*0030*/ 	.string	"Build cuda_13.0.r13.0/compiler.36424714_0"
        /*0030*/ 	.string	"-arch sm_100 -m 64 "



//--------------------- .note.nv.cuinfo           --------------------------
	.section	.note.nv.cuinfo,"",@"SHT_NOTE"
	.sectionflags	@"SHF_NOTE_NV_CUINFO"
        /*0018*/ 	.short	0x0002
        /*001a*/ 	.short	0x0064
        /*001c*/ 	.short	0x0082
	.zero		2


//--------------------- .nv.info                  --------------------------
	.section	.nv.info,"",@"SHT_CUDA_INFO"
	.align	4


	//----- nvinfo : EIATTR_REGCOUNT
	.align		4
        /*0000*/ 	.byte	0x04, 0x2f
        /*0002*/ 	.short	(.L_122 - .L_121)
	.align		4
.L_121:
        /*0004*/ 	.word	index@(_Z5saxpyPhPm)
        /*0008*/ 	.word	0x000000de


	//----- nvinfo : EIATTR_FRAME_SIZE
	.align		4
.L_122:
        /*000c*/ 	.byte	0x04, 0x11
        /*000e*/ 	.short	(.L_124 - .L_123)
	.align		4
.L_123:
        /*0010*/ 	.word	index@($_Z5saxpyPhPm$_ZN34_INTERNAL_850ce659_4_k_cu_2ffcd4328fp2_evalEPPmS1_PA2_S0_i)
        /*0014*/ 	.word	0x000004c0


	//----- nvinfo : EIATTR_FRAME_SIZE
	.align		4
.L_124:
        /*0018*/ 	.byte	0x04, 0x11
        /*001a*/ 	.short	(.L_126 - .L_125)
	.align		4
.L_125:
        /*001c*/ 	.word	index@($_Z5saxpyPhPm$_ZN34_INTERNAL_850ce659_4_k_cu_2ffcd43215lzcnt64_genericEy)
        /*0020*/ 	.word	0x000004c0


	//----- nvinfo : EIATTR_FRAME_SIZE
	.align		4
.L_126:
        /*0024*/ 	.byte	0x04, 0x11
        /*0026*/ 	.short	(.L_128 - .L_127)
	.align		4
.L_127:
        /*0028*/ 	.word	index@($_Z5saxpyPhPm$_ZN34_INTERNAL_850ce659_4_k_cu_2ffcd43212ep2_norm_impEP6ep2_stS1_i)
        /*002c*/ 	.word	0x000004c0


	//----- nvinfo : EIATTR_FRAME_SIZE
	.align		4
.L_128:
        /*0030*/ 	.byte	0x04, 0x11
        /*0032*/ 	.short	(.L_130 - .L_129)
	.align		4
.L_129:
        /*0034*/ 	.word	index@($_Z5saxpyPhPm$_ZN34_INTERNAL_850ce659_4_k_cu_2ffcd43210bn_sub_impEP5bn_stS1_S1_)
        /*0038*/ 	.word	0x000004c0


	//----- nvinfo : EIATTR_FRAME_SIZE
	.align		4
.L_130:
        /*003c*/ 	.byte	0x04, 0x11
        /*003e*/ 	.short	(.L_132 - .L_131)
	.align		4
.L_131:
        /*0040*/ 	.word	index@($_Z5saxpyPhPm$_ZN34_INTERNAL_850ce659_4_k_cu_2ffcd43210bn_add_impEP5bn_stS1_S1_)
        /*0044*/ 	.word	0x000004c0


	//----- nvinfo : EIATTR_FRAME_SIZE
	.align		4
.L_132:
        /*0048*/ 	.byte	0x04, 0x11
        /*004a*/ 	.short	(.L_134 - .L_133)
	.align		4
.L_133:
        /*004c*/ 	.word	index@($_Z5saxpyPhPm$_Z9fp2_printPPm)
        /*0050*/ 	.word	0x000004c0


	//----- nvinfo : EIATTR_FRAME_SIZE
	.align		4
.L_134:
        /*0054*/ 	.byte	0x04, 0x11
        /*0056*/ 	.short	(.L_136 - .L_135)
	.align		4
.L_135:
        /*0058*/ 	.word	index@($_Z5saxpyPhPm$_Z8fp_printPm)
        /*005c*/ 	.word	0x000004c0


	//----- nvinfo : EIATTR_FRAME_SIZE
	.align		4
.L_136:
        /*0060*/ 	.byte	0x04, 0x11
        /*0062*/ 	.short	(.L_138 - .L_137)
	.align		4
.L_137:
        /*0064*/ 	.word	index@($_Z5saxpyPhPm$_Z8fp2_zeroPPm)
        /*0068*/ 	.word	0x000004c0


	//----- nvinfo : EIATTR_FRAME_SIZE
	.align		4
.L_138:
        /*006c*/ 	.byte	0x04, 0x11
        /*006e*/ 	.short	(.L_140 - .L_139)
	.align		4
.L_139:
        /*0070*/ 	.word	index@($_Z5saxpyPhPm$_Z8fp2_sgn0PKPmP5bn_st)
        /*0074*/ 	.word	0x000004c0


	//----- nvinfo : EIATTR_FRAME_SIZE
	.align		4
.L_140:
        /*0078*/ 	.byte	0x04, 0x11
        /*007a*/ 	.short	(.L_142 - .L_141)
	.align		4
.L_141:
        /*007c*/ 	.word	index@($_Z5saxpyPhPm$_Z8fp2_copyPPmS0_)
        /*0080*/ 	.word	0x000004c0


	//----- nvinfo : EIATTR_FRAME_SIZE
	.align		4
.L_142:
        /*0084*/ 	.byte	0x04, 0x11
        /*0086*/ 	.short	(.L_144 - .L_143)
	.align		4
.L_143:
        /*0088*/ 	.word	index@($_Z5saxpyPhPm$_Z8ep2_normP6ep2_stS0_)
        /*008c*/ 	.word	0x000004c0


	//----- nvinfo : EIATTR_FRAME_SIZE
	.align		4
.L_144:
        /*0090*/ 	.byte	0x04, 0x11
        /*0092*/ 	.short	(.L_146 - .L_145)
	.align		4
.L_145:
        /*0094*/ 	.word	index@($_Z5saxpyPhPm$_Z8ep2_copyP6ep2_stS0_)
        /*0098*/ 	.word	0x000004c0


	//----- nvinfo : EIATTR_FRAME_SIZE
	.align		4
.L_146:
        /*009c*/ 	.byte	0x04, 0x11
        /*009e*/ 	.short	(.L_148 - .L_147)
	.align		4
.L_147:
        /*00a0*/ 	.word	index@($_Z5saxpyPhPm$_Z7fp_zeroPm)
        /*00a4*/ 	.word	0x000004c0


	//----- nvinfo : EIATTR_FRAME_SIZE
	.align		4
.L_148:
        /*00a8*/ 	.byte	0x04, 0x11
        /*00aa*/ 	.short	(.L_150 - .L_149)
	.align		4
.L_149:
        /*00ac*/ 	.word	index@($_Z5saxpyPhPm$_Z7fp_copyPmS_)
        /*00b0*/ 	.word	0x000004c0


	//----- nvinfo : EIATTR_FRAME_SIZE
	.align		4
.L_150:
        /*00b4*/ 	.byte	0x04, 0x11
        /*00b6*/ 	.short	(.L_152 - .L_151)
	.align		4
.L_151:
        /*00b8*/ 	.word	index@($_Z5saxpyPhPm$_Z7fp2_srtPPmS0_)
        /*00bc*/ 	.word	0x000004c0


	//----- nvinfo : EIATTR_FRAME_SIZE
	.align		4
.L_152:
        /*00c0*/ 	.byte	0x04, 0x11
        /*00c2*/ 	.short	(.L_154 - .L_153)
	.align		4
.L_153:
        /*00c4*/ 	.word	index@($_Z5saxpyPhPm$_Z7fp2_negPPmS0_)
        /*00c8*/ 	.word	0x000004c0


	//----- nvinfo : EIATTR_FRAME_SIZE
	.align		4
.L_154:
        /*00cc*/ 	.byte	0x04, 0x11
        /*00ce*/ 	.short	(.L_156 - .L_155)
	.align		4
.L_155:
        /*00d0*/ 	.word	index@($_Z5saxpyPhPm$_Z7fp2_invPPmS0_)
        /*00d4*/ 	.word	0x000004c0


	//----- nvinfo : EIATTR_FRAME_SIZE
	.align		4
.L_156:
        /*00d8*/ 	.byte	0x04, 0x11
        /*00da*/ 	.short	(.L_158 - .L_157)
	.align		4
.L_157:
        /*00dc*/ 	.word	index@($_Z5saxpyPhPm$_Z7dv_zeroPmi)
        /*00e0*/ 	.word	0x000004c0


	//----- nvinfo : EIATTR_FRAME_SIZE
	.align		4
.L_158:
        /*00e4*/ 	.byte	0x04, 0x11
        /*00e6*/ 	.short	(.L_160 - .L_159)
	.align		4
.L_159:
        /*00e8*/ 	.word	index@($_Z5saxpyPhPm$_Z7dv_rshdPmPKmii)
        /*00ec*/ 	.word	0x000004c0


	//----- nvinfo : EIATTR_FRAME_SIZE
	.align		4
.L_160:
        /*00f0*/ 	.byte	0x04, 0x11
        /*00f2*/ 	.short	(.L_162 - .L_161)
	.align		4
.L_161:
        /*00f4*/ 	.word	index@($_Z5saxpyPhPm$_Z7dv_lshdPmPKmii)
        /*00f8*/ 	.word	0x000004c0


	//----- nvinfo : EIATTR_FRAME_SIZE
	.align		4
.L_162:
        /*00fc*/ 	.byte	0x04, 0x11
        /*00fe*/ 	.short	(.L_164 - .L_163)
	.align		4
.L_163:
        /*0100*/ 	.word	index@($_Z5saxpyPhPm$_Z7dv_copyPmPKmi)
        /*0104*/ 	.word	0x000004c0


	//----- nvinfo : EIATTR_FRAME_SIZE
	.align		4
.L_164:
        /*0108*/ 	.byte	0x04, 0x11
        /*010a*/ 	.short	(.L_166 - .L_165)
	.align		4
.L_165:
        /*010c*/ 	.word	index@($_Z5saxpyPhPm$_Z7bn_zeroP5bn_st)
        /*0110*/ 	.word	0x000004c0


	//----- nvinfo : EIATTR_FRAME_SIZE
	.align		4
.L_166:
        /*0114*/ 	.byte	0x04, 0x11
        /*0116*/ 	.short	(.L_168 - .L_167)
	.align		4
.L_167:
        /*0118*/ 	.word	index@($_Z5saxpyPhPm$_Z7bn_trimP5bn_st)
        /*011c*/ 	.word	0x000004c0


	//----- nvinfo : EIATTR_FRAME_SIZE
	.align		4
.L_168:
        /*0120*/ 	.byte	0x04, 0x11
        /*0122*/ 	.short	(.L_170 - .L_169)
	.align		4
.L_169:
        /*0124*/ 	.word	index@($_Z5saxpyPhPm$_Z7bn_signP5bn_st)
        /*0128*/ 	.word	0x000004c0


	//----- nvinfo : EIATTR_FRAME_SIZE
	.align		4
.L_170:
        /*012c*/ 	.byte	0x04, 0x11
        /*012e*/ 	.short	(.L_172 - .L_171)
	.align		4
.L_171:
        /*0130*/ 	.word	index@($_Z5saxpyPhPm$_Z7bn_makeP5bn_sti)
        /*0134*/ 	.word	0x000004c0


	//----- nvinfo : EIATTR_FRAME_SIZE
	.align		4
.L_172:
        /*0138*/ 	.byte	0x04, 0x11
        /*013a*/ 	.short	(.L_174 - .L_173)
	.align		4
.L_173:
        /*013c*/ 	.word	index@($_Z5saxpyPhPm$_Z7bn_growP5bn_sti)
        /*0140*/ 	.word	0x000004c0


	//----- nvinfo : EIATTR_FRAME_SIZE
	.align		4
.L_174:
        /*0144*/ 	.byte	0x04, 0x11
        /*0146*/ 	.short	(.L_176 - .L_175)
	.align		4
.L_175:
        /*0148*/ 	.word	index@($_Z5saxpyPhPm$_Z7bn_copyP5bn_stS0_)
        /*014c*/ 	.word	0x000004c0


	//----- nvinfo : EIATTR_FRAME_SIZE
	.align		4
.L_176:
        /*0150*/ 	.byte	0x04, 0x11
        /*0152*/ 	.short	(.L_178 - .L_177)
	.align		4
.L_177:
        /*0154*/ 	.word	index@($_Z5saxpyPhPm$_Z7bn_bitsP5bn_st)
        /*0158*/ 	.word	0x000004c0


	//----- nvinfo : EIATTR_FRAME_SIZE
	.align		4
.L_178:
        /*015c*/ 	.byte	0x04, 0x11
        /*015e*/ 	.short	(.L_180 - .L_179)
	.align		4
.L_179:
        /*0160*/ 	.word	index@($_Z5saxpyPhPm$_Z6fp_subPmS_S_)
        /*0164*/ 	.word	0x000004c0


	//----- nvinfo : EIATTR_FRAME_SIZE
	.align		4
.L_180:
        /*0168*/ 	.byte	0x04, 0x11
        /*016a*/ 	.short	(.L_182 - .L_181)
	.align		4
.L_181:
        /*016c*/ 	.word	index@($_Z5saxpyPhPm$_Z6fp_srtPmS_)
        /*0170*/ 	.word	0x000004c0


	//----- nvinfo : EIATTR_FRAME_SIZE
	.align		4
.L_182:
        /*0174*/ 	.byte	0x04, 0x11
        /*0176*/ 	.short	(.L_184 - .L_183)
	.align		4
.L_183:
        /*0178*/ 	.word	index@($_Z5saxpyPhPm$_Z6fp_sqrPmS_)
        /*017c*/ 	.word	0x000004c0


	//----- nvinfo : EIATTR_FRAME_SIZE
	.align		4
.L_184:
        /*0180*/ 	.byte	0x04, 0x11
        /*0182*/ 	.short	(.L_186 - .L_185)
	.align		4
.L_185:
        /*0184*/ 	.word	index@($_Z5saxpyPhPm$_Z6fp_rdcPmS_)
        /*0188*/ 	.word	0x000004c0


	//----- nvinfo : EIATTR_FRAME_SIZE
	.align		4
.L_186:
        /*018c*/ 	.byte	0x04, 0x11
        /*018e*/ 	.short	(.L_188 - .L_187)
	.align		4
.L_187:
        /*0190*/ 	.word	index@($_Z5saxpyPhPm$_Z6fp_negPmS_)
        /*0194*/ 	.word	0x000004c0


	//----- nvinfo : EIATTR_FRAME_SIZE
	.align		4
.L_188:
        /*0198*/ 	.byte	0x04, 0x11
        /*019a*/ 	.short	(.L_190 - .L_189)
	.align		4
.L_189:
        /*019c*/ 	.word	index@($_Z5saxpyPhPm$_Z6fp_mulPmS_S_)
        /*01a0*/ 	.word	0x000004c0


	//----- nvinfo : EIATTR_FRAME_SIZE
	.align		4
.L_190:
        /*01a4*/ 	.byte	0x04, 0x11
        /*01a6*/ 	.short	(.L_192 - .L_191)
	.align		4
.L_191:
        /*01a8*/ 	.word	index@($_Z5saxpyPhPm$_Z6fp_invPmS_)
        /*01ac*/ 	.word	0x000004c0


	//----- nvinfo : EIATTR_FRAME_SIZE
	.align		4
.L_192:
        /*01b0*/ 	.byte	0x04, 0x11
        /*01b2*/ 	.short	(.L_194 - .L_193)
	.align		4
.L_193:
        /*01b4*/ 	.word	index@($_Z5saxpyPhPm$_Z6fp_hlvPmS_)
        /*01b8*/ 	.word	0x000004c0


	//----- nvinfo : EIATTR_FRAME_SIZE
	.align		4
.L_194:
        /*01bc*/ 	.byte	0x04, 0x11
        /*01be*/ 	.short	(.L_196 - .L_195)
	.align		4
.L_195:
        /*01c0*/ 	.word	index@($_Z5saxpyPhPm$_Z6fp_expPmS_P5bn_st)
        /*01c4*/ 	.word	0x000004c0


	//----- nvinfo : EIATTR_FRAME_SIZE
	.align		4
.L_196:
        /*01c8*/ 	.byte	0x04, 0x11
        /*01ca*/ 	.short	(.L_198 - .L_197)
	.align		4
.L_197:
        /*01cc*/ 	.word	index@($_Z5saxpyPhPm$_Z6fp_dblPmS_)
        /*01d0*/ 	.word	0x000004c0


	//----- nvinfo : EIATTR_FRAME_SIZE
	.align		4
.L_198:
        /*01d4*/ 	.byte	0x04, 0x11
        /*01d6*/ 	.short	(.L_200 - .L_199)
	.align		4
.L_199:
        /*01d8*/ 	.word	index@($_Z5saxpyPhPm$_Z6fp_cmpPmS_)
        /*01dc*/ 	.word	0x000004c0


	//----- nvinfo : EIATTR_FRAME_SIZE
	.align		4
.L_200:
        /*01e0*/ 	.byte	0x04, 0x11
        /*01e2*/ 	.short	(.L_202 - .L_201)
	.align		4
.L_201:
        /*01e4*/ 	.word	index@($_Z5saxpyPhPm$_Z6fp_addPmS_S_)
        /*01e8*/ 	.word	0x000004c0


	//----- nvinfo : EIATTR_FRAME_SIZE
	.align		4
.L_202:
        /*01ec*/ 	.byte	0x04, 0x11
        /*01ee*/ 	.short	(.L_204 - .L_203)
	.align		4
.L_203:
        /*01f0*/ 	.word	index@($_Z5saxpyPhPm$_Z6dv_cmpPKmS0_i)
        /*01f4*/ 	.word	0x000004c0


	//----- nvinfo : EIATTR_FRAME_SIZE
	.align		4
.L_204:
        /*01f8*/ 	.byte	0x04, 0x11
        /*01fa*/ 	.short	(.L_206 - .L_205)
	.align		4
.L_205:
        /*01fc*/ 	.word	index@($_Z5saxpyPhPm$_Z6bn_subP5bn_stS0_S0_)
        /*0200*/ 	.word	0x000004c0


	//----- nvinfo : EIATTR_FRAME_SIZE
	.align		4
.L_206:
        /*0204*/ 	.byte	0x04, 0x11
        /*0206*/ 	.short	(.L_208 - .L_207)
	.align		4
.L_207:
        /*0208*/ 	.word	index@($_Z5saxpyPhPm$_Z6bn_rshP5bn_stS0_i)
        /*020c*/ 	.word	0x000004c0


	//----- nvinfo : EIATTR_FRAME_SIZE
	.align		4
.L_208:
        /*0210*/ 	.byte	0x04, 0x11
        /*0212*/ 	.short	(.L_210 - .L_209)
	.align		4
.L_209:
        /*0214*/ 	.word	index@($_Z5saxpyPhPm$_Z6bn_newP5bn_st)
        /*0218*/ 	.word	0x000004c0


	//----- nvinfo : EIATTR_FRAME_SIZE
	.align		4
.L_210:
        /*021c*/ 	.byte	0x04, 0x11
        /*021e*/ 	.short	(.L_212 - .L_211)
	.align		4
.L_211:
        /*0220*/ 	.word	index@($_Z5saxpyPhPm$_Z6bn_negP5bn_stS0_)
        /*0224*/ 	.word	0x000004c0


	//----- nvinfo : EIATTR_FRAME_SIZE
	.align		4
.L_212:
        /*0228*/ 	.byte	0x04, 0x11
        /*022a*/ 	.short	(.L_214 - .L_213)
	.align		4
.L_213:
        /*022c*/ 	.word	index@($_Z5saxpyPhPm$_Z6bn_lshP5bn_stS0_i)
        /*0230*/ 	.word	0x000004c0


	//----- nvinfo : EIATTR_FRAME_SIZE
	.align		4
.L_214:
        /*0234*/ 	.byte	0x04, 0x11
        /*0236*/ 	.short	(.L_216 - .L_215)
	.align		4
.L_215:
        /*0238*/ 	.word	index@($_Z5saxpyPhPm$_Z6bn_addP5bn_stS0_S0_)
        /*023c*/ 	.word	0x000004c0


	//----- nvinfo : EIATTR_FRAME_SIZE
	.align		4
.L_216:
        /*0240*/ 	.byte	0x04, 0x11
        /*0242*/ 	.short	(.L_218 - .L_217)
	.align		4
.L_217:
        /*0244*/ 	.word	index@($_Z5saxpyPhPm$_Z6bn_absP5bn_stS0_)
        /*0248*/ 	.word	0x000004c0


	//----- nvinfo : EIATTR_FRAME_SIZE
	.align		4
.L_218:
        /*024c*/ 	.byte	0x04, 0x11
        /*024e*/ 	.short	(.L_220 - .L_219)
	.align		4
.L_219:
        /*0250*/ 	.word	index@($_Z5saxpyPhPm$_Z20ep2_curve_get_coeffsPA2_PmPKc)
        /*0254*/ 	.word	0x000004c0


	//----- nvinfo : EIATTR_FRAME_SIZE
	.align		4
.L_220:
        /*0258*/ 	.byte	0x04, 0x11
        /*025a*/ 	.short	(.L_222 - .L_221)
	.align		4
.L_221:
        /*025c*/ 	.word	index@($_Z5saxpyPhPm$_Z19map_scalar_to_curveP6ep2_stPPm)
        /*0260*/ 	.word	0x000004c0


	//----- nvinfo : EIATTR_FRAME_SIZE
	.align		4
.L_222:
        /*0264*/ 	.byte	0x04, 0x11
        /*0266*/ 	.short	(.L_224 - .L_223)
	.align		4
.L_223:
        /*0268*/ 	.word	index@($_Z5saxpyPhPm$_Z19ep2_curve_set_ctmapPKcS0_S0_S0_S0_S0_S0_S0_)
        /*026c*/ 	.word	0x000004c0


	//----- nvinfo : EIATTR_FRAME_SIZE
	.align		4
.L_224:
        /*0270*/ 	.byte	0x04, 0x11
        /*0272*/ 	.short	(.L_226 - .L_225)
	.align		4
.L_225:
        /*0274*/ 	.word	index@($_Z5saxpyPhPm$_Z17fp_prime_conv_digPmm)
        /*0278*/ 	.word	0x000004c0


	//----- nvinfo : EIATTR_FRAME_SIZE
	.align		4
.L_226:
        /*027c*/ 	.byte	0x04, 0x11
        /*027e*/ 	.short	(.L_228 - .L_227)
	.align		4
.L_227:
        /*0280*/ 	.word	index@($_Z5saxpyPhPm$_Z17convert_from_hexaPhPmii)
        /*0284*/ 	.word	0x000004c0


	//----- nvinfo : EIATTR_FRAME_SIZE
	.align		4
.L_228:
        /*0288*/ 	.byte	0x04, 0x11
        /*028a*/ 	.short	(.L_230 - .L_229)
	.align		4
.L_229:
        /*028c*/ 	.word	index@($_Z5saxpyPhPm$_Z16bn_mod_pre_montyP5bn_stS0_)
        /*0290*/ 	.word	0x000004c0


	//----- nvinfo : EIATTR_FRAME_SIZE
	.align		4
.L_230:
        /*0294*/ 	.byte	0x04, 0x11
        /*0296*/ 	.short	(.L_232 - .L_231)
	.align		4
.L_231:
        /*0298*/ 	.word	index@($_Z5saxpyPhPm$_Z14util_print_digmi)
        /*029c*/ 	.word	0x000004c0


	//----- nvinfo : EIATTR_FRAME_SIZE
	.align		4
.L_232:
        /*02a0*/ 	.byte	0x04, 0x11
        /*02a2*/ 	.short	(.L_234 - .L_233)
	.align		4
.L_233:
        /*02a4*/ 	.word	index@($_Z5saxpyPhPm$_Z14util_conv_charm)
        /*02a8*/ 	.word	0x000004c0


	//----- nvinfo : EIATTR_FRAME_SIZE
	.align		4
.L_234:
        /*02ac*/ 	.byte	0x04, 0x11
        /*02ae*/ 	.short	(.L_236 - .L_235)
	.align		4
.L_235:
        /*02b0*/ 	.word	index@($_Z5saxpyPhPm$_Z13util_bits_digm)
        /*02b4*/ 	.word	0x000004c0


	//----- nvinfo : EIATTR_FRAME_SIZE
	.align		4
.L_236:
        /*02b8*/ 	.byte	0x04, 0x11
        /*02ba*/ 	.short	(.L_238 - .L_237)
	.align		4
.L_237:
        /*02bc*/ 	.word	index@($_Z5saxpyPhPm$_Z13fp_prime_convPmP5bn_st)
        /*02c0*/ 	.word	0x000004c0


	//----- nvinfo : EIATTR_FRAME_SIZE
	.align		4
.L_238:
        /*02c4*/ 	.byte	0x04, 0x11
        /*02c6*/ 	.short	(.L_240 - .L_239)
	.align		4
.L_239:
        /*02c8*/ 	.word	index@($_Z5saxpyPhPm$_Z13fp_prime_backP5bn_stPm)
        /*02cc*/ 	.word	0x000004c0


	//----- nvinfo : EIATTR_FRAME_SIZE
	.align		4
.L_240:
        /*02d0*/ 	.byte	0x04, 0x11
        /*02d2*/ 	.short	(.L_242 - .L_241)
	.align		4
.L_241:
        /*02d4*/ 	.word	index@($_Z5saxpyPhPm$_Z13fp2_sqr_basicPPmS0_)
        /*02d8*/ 	.word	0x000004c0


	//----- nvinfo : EIATTR_FRAME_SIZE
	.align		4
.L_242:
        /*02dc*/ 	.byte	0x04, 0x11
        /*02de*/ 	.short	(.L_244 - .L_243)
	.align		4
.L_243:
        /*02e0*/ 	.word	index@($_Z5saxpyPhPm$_Z13fp2_mul_basicPPmS0_S0_)
        /*02e4*/ 	.word	0x000004c0


	//----- nvinfo : EIATTR_FRAME_SIZE
	.align		4
.L_244:
        /*02e8*/ 	.byte	0x04, 0x11
        /*02ea*/ 	.short	(.L_246 - .L_245)
	.align		4
.L_245:
        /*02ec*/ 	.word	index@($_Z5saxpyPhPm$_Z13fp2_add_basicPPmS0_S0_)
        /*02f0*/ 	.word	0x000004c0


	//----- nvinfo : EIATTR_FRAME_SIZE
	.align		4
.L_246:
        /*02f4*/ 	.byte	0x04, 0x11
        /*02f6*/ 	.short	(.L_248 - .L_247)
	.align		4
.L_247:
        /*02f8*/ 	.word	index@($_Z5saxpyPhPm$_Z13ep2_set_inftyP6ep2_st)
        /*02fc*/ 	.word	0x000004c0


	//----- nvinfo : EIATTR_FRAME_SIZE
	.align		4
.L_248:
        /*0300*/ 	.byte	0x04, 0x11
        /*0302*/ 	.short	(.L_250 - .L_249)
	.align		4
.L_249:
        /*0304*/ 	.word	index@($_Z5saxpyPhPm$_Z12fp_sqr_basicPmS_)
        /*0308*/ 	.word	0x000004c0


	//----- nvinfo : EIATTR_FRAME_SIZE
	.align		4
.L_250:
        /*030c*/ 	.byte	0x04, 0x11
        /*030e*/ 	.short	(.L_252 - .L_251)
	.align		4
.L_251:
        /*0310*/ 	.word	index@($_Z5saxpyPhPm$_Z12fp_rdc_basicPmS_)
        /*0314*/ 	.word	0x000004c0


	//----- nvinfo : EIATTR_FRAME_SIZE
	.align		4
.L_252:
        /*0318*/ 	.byte	0x04, 0x11
        /*031a*/ 	.short	(.L_254 - .L_253)
	.align		4
.L_253:
        /*031c*/ 	.word	index@($_Z5saxpyPhPm$_Z12fp_neg_basicPmS_)
        /*0320*/ 	.word	0x000004c0


	//----- nvinfo : EIATTR_FRAME_SIZE
	.align		4
.L_254:
        /*0324*/ 	.byte	0x04, 0x11
        /*0326*/ 	.short	(.L_256 - .L_255)
	.align		4
.L_255:
        /*0328*/ 	.word	index@($_Z5saxpyPhPm$_Z12fp_mul_basicPmS_S_)
        /*032c*/ 	.word	0x000004c0


	//----- nvinfo : EIATTR_FRAME_SIZE
	.align		4
.L_256:
        /*0330*/ 	.byte	0x04, 0x11
        /*0332*/ 	.short	(.L_258 - .L_257)
	.align		4
.L_257:
        /*0334*/ 	.word	index@($_Z5saxpyPhPm$_Z12fp_inv_exgcdPmS_)
        /*0338*/ 	.word	0x000004c0


	//----- nvinfo : EIATTR_FRAME_SIZE
	.align		4
.L_258:
        /*033c*/ 	.byte	0x04, 0x11
        /*033e*/ 	.short	(.L_260 - .L_259)
	.align		4
.L_259:
        /*0340*/ 	.word	index@($_Z5saxpyPhPm$_Z12fp_inv_basicPmS_)
        /*0344*/ 	.word	0x000004c0


	//----- nvinfo : EIATTR_FRAME_SIZE
	.align		4
.L_260:
        /*0348*/ 	.byte	0x04, 0x11
        /*034a*/ 	.short	(.L_262 - .L_261)
	.align		4
.L_261:
        /*034c*/ 	.word	index@($_Z5saxpyPhPm$_Z12fp_hlv_basicPmS_)
        /*0350*/ 	.word	0x000004c0


	//----- nvinfo : EIATTR_FRAME_SIZE
	.align		4
.L_262:
        /*0354*/ 	.byte	0x04, 0x11
        /*0356*/ 	.short	(.L_264 - .L_263)
	.align		4
.L_263:
        /*0358*/ 	.word	index@($_Z5saxpyPhPm$_Z12fp_exp_basicPmS_P5bn_st)
        /*035c*/ 	.word	0x000004c0


	//----- nvinfo : EIATTR_FRAME_SIZE
	.align		4
.L_264:
        /*0360*/ 	.byte	0x04, 0x11
        /*0362*/ 	.short	(.L_266 - .L_265)
	.align		4
.L_265:
        /*0364*/ 	.word	index@($_Z5saxpyPhPm$_Z12fp_add_basicPmS_S_)
        /*0368*/ 	.word	0x000004c0


	//----- nvinfo : EIATTR_FRAME_SIZE
	.align		4
.L_266:
        /*036c*/ 	.byte	0x04, 0x11
        /*036e*/ 	.short	(.L_268 - .L_267)
	.align		4
.L_267:
        /*0370*/ 	.word	index@($_Z5saxpyPhPm$_Z12ep2_is_inftyP6ep2_st)
        /*0374*/ 	.word	0x000004c0


	//----- nvinfo : EIATTR_FRAME_SIZE
	.align		4
.L_268:
        /*0378*/ 	.byte	0x04, 0x11
        /*037a*/ 	.short	(.L_270 - .L_269)
	.align		4
.L_269:
        /*037c*/ 	.word	index@($_Z5saxpyPhPm$_Z12dv_copy_condPmPKmim)
        /*0380*/ 	.word	0x000004c0


	//----- nvinfo : EIATTR_FRAME_SIZE
	.align		4
.L_270:
        /*0384*/ 	.byte	0x04, 0x11
        /*0386*/ 	.short	(.L_272 - .L_271)
	.align		4
.L_271:
        /*0388*/ 	.word	index@($_Z5saxpyPhPm$_Z12dv_cmp_constPKmS0_i)
        /*038c*/ 	.word	0x000004c0


	//----- nvinfo : EIATTR_FRAME_SIZE
	.align		4
.L_272:
        /*0390*/ 	.byte	0x04, 0x11
        /*0392*/ 	.short	(.L_274 - .L_273)
	.align		4
.L_273:
        /*0394*/ 	.word	index@($_Z5saxpyPhPm$_Z12cuda_reallociiPm)
        /*0398*/ 	.word	0x000004c0


	//----- nvinfo : EIATTR_FRAME_SIZE
	.align		4
.L_274:
        /*039c*/ 	.byte	0x04, 0x11
        /*039e*/ 	.short	(.L_276 - .L_275)
	.align		4
.L_275:
        /*03a0*/ 	.word	index@($_Z5saxpyPhPm$_Z12bn_mul_basicP5bn_stS0_S0_)
        /*03a4*/ 	.word	0x000004c0


	//----- nvinfo : EIATTR_FRAME_SIZE
	.align		4
.L_276:
        /*03a8*/ 	.byte	0x04, 0x11
        /*03aa*/ 	.short	(.L_278 - .L_277)
	.align		4
.L_277:
        /*03ac*/ 	.word	index@($_Z5saxpyPhPm$_Z12bn_mod_basicP5bn_stS0_S0_)
        /*03b0*/ 	.word	0x000004c0


	//----- nvinfo : EIATTR_FRAME_SIZE
	.align		4
.L_278:
        /*03b4*/ 	.byte	0x04, 0x11
        /*03b6*/ 	.short	(.L_280 - .L_279)
	.align		4
.L_279:
        /*03b8*/ 	.word	index@($_Z5saxpyPhPm$_Z11strlen_cudaPKc)
        /*03bc*/ 	.word	0x000004c0


	//----- nvinfo : EIATTR_FRAME_SIZE
	.align		4
.L_280:
        /*03c0*/ 	.byte	0x04, 0x11
        /*03c2*/ 	.short	(.L_282 - .L_281)
	.align		4
.L_281:
        /*03c4*/ 	.word	index@($_Z5saxpyPhPm$_Z11strchr_cudaPKci)
        /*03c8*/ 	.word	0x000004c0


	//----- nvinfo : EIATTR_FRAME_SIZE
	.align		4
.L_282:
        /*03cc*/ 	.byte	0x04, 0x11
        /*03ce*/ 	.short	(.L_284 - .L_283)
	.align		4
.L_283:
        /*03d0*/ 	.word	index@($_Z5saxpyPhPm$_Z11signmessageP5bn_stS0_i)
        /*03d4*/ 	.word	0x000004c0


	//----- nvinfo : EIATTR_FRAME_SIZE
	.align		4
.L_284:
        /*03d8*/ 	.byte	0x04, 0x11
        /*03da*/ 	.short	(.L_286 - .L_285)
	.align		4
.L_285:
        /*03dc*/ 	.word	index@($_Z5saxpyPhPm$_Z11isogeny_mapP6ep2_st)
        /*03e0*/ 	.word	0x000004c0


	//----- nvinfo : EIATTR_FRAME_SIZE
	.align		4
.L_286:
        /*03e4*/ 	.byte	0x04, 0x11
        /*03e6*/ 	.short	(.L_288 - .L_287)
	.align		4
.L_287:
        /*03e8*/ 	.word	index@($_Z5saxpyPhPm$_Z11fp_subn_lowPmPKmS1_)
        /*03ec*/ 	.word	0x000004c0


	//----- nvinfo : EIATTR_FRAME_SIZE
	.align		4
.L_288:
        /*03f0*/ 	.byte	0x04, 0x11
        /*03f2*/ 	.short	(.L_290 - .L_289)
	.align		4
.L_289:
        /*03f4*/ 	.word	index@($_Z5saxpyPhPm$_Z11fp_subm_lowPmPKmS1_)
        /*03f8*/ 	.word	0x000004c0


	//----- nvinfo : EIATTR_FRAME_SIZE
	.align		4
.L_290:
        /*03fc*/ 	.byte	0x04, 0x11
        /*03fe*/ 	.short	(.L_292 - .L_291)
	.align		4
.L_291:
        /*0400*/ 	.word	index@($_Z5saxpyPhPm$_Z11fp_subc_lowPmPKmS1_)
        /*0404*/ 	.word	0x000004c0


	//----- nvinfo : EIATTR_FRAME_SIZE
	.align		4
.L_292:
        /*0408*/ 	.byte	0x04, 0x11
        /*040a*/ 	.short	(.L_294 - .L_293)
	.align		4
.L_293:
        /*040c*/ 	.word	index@($_Z5saxpyPhPm$_Z11fp_rsh1_lowPmPKm)
        /*0410*/ 	.word	0x000004c0


	//----- nvinfo : EIATTR_FRAME_SIZE
	.align		4
.L_294:
        /*0414*/ 	.byte	0x04, 0x11
        /*0416*/ 	.short	(.L_296 - .L_295)
	.align		4
.L_295:
        /*0418*/ 	.word	index@($_Z5saxpyPhPm$_Z11fp_read_strPmPKcii)
        /*041c*/ 	.word	0x000004c0


	//----- nvinfo : EIATTR_FRAME_SIZE
	.align		4
.L_296:
        /*0420*/ 	.byte	0x04, 0x11
        /*0422*/ 	.short	(.L_298 - .L_297)
	.align		4
.L_297:
        /*0424*/ 	.word	index@($_Z5saxpyPhPm$_Z11fp_muln_lowPmPKmS1_)
        /*0428*/ 	.word	0x000004c0


	//----- nvinfo : EIATTR_FRAME_SIZE
	.align		4
.L_298:
        /*042c*/ 	.byte	0x04, 0x11
        /*042e*/ 	.short	(.L_300 - .L_299)
	.align		4
.L_299:
        /*0430*/ 	.word	index@($_Z5saxpyPhPm$_Z11fp_mula_lowPmPKmm)
        /*0434*/ 	.word	0x000004c0


	//----- nvinfo : EIATTR_FRAME_SIZE
	.align		4
.L_300:
        /*0438*/ 	.byte	0x04, 0x11
        /*043a*/ 	.short	(.L_302 - .L_301)
	.align		4
.L_301:
        /*043c*/ 	.word	index@($_Z5saxpyPhPm$_Z11fp_dblm_lowPmPKm)
        /*0440*/ 	.word	0x000004c0


	//----- nvinfo : EIATTR_FRAME_SIZE
	.align		4
.L_302:
        /*0444*/ 	.byte	0x04, 0x11
        /*0446*/ 	.short	(.L_304 - .L_303)
	.align		4
.L_303:
        /*0448*/ 	.word	index@($_Z5saxpyPhPm$_Z11fp_addn_lowPmPKmS1_)
        /*044c*/ 	.word	0x000004c0


	//----- nvinfo : EIATTR_FRAME_SIZE
	.align		4
.L_304:
        /*0450*/ 	.byte	0x04, 0x11
        /*0452*/ 	.short	(.L_306 - .L_305)
	.align		4
.L_305:
        /*0454*/ 	.word	index@($_Z5saxpyPhPm$_Z11fp_addm_lowPmPKmS1_)
        /*0458*/ 	.word	0x000004c0


	//----- nvinfo : EIATTR_FRAME_SIZE
	.align		4
.L_306:
        /*045c*/ 	.byte	0x04, 0x11
        /*045e*/ 	.short	(.L_308 - .L_307)
	.align		4
.L_307:
        /*0460*/ 	.word	index@($_Z5saxpyPhPm$_Z11fp_addd_lowPmPKmS1_)
        /*0464*/ 	.word	0x000004c0


	//----- nvinfo : EIATTR_FRAME_SIZE
	.align		4
.L_308:
        /*0468*/ 	.byte	0x04, 0x11
        /*046a*/ 	.short	(.L_310 - .L_309)
	.align		4
.L_309:
        /*046c*/ 	.word	index@($_Z5saxpyPhPm$_Z11fp_addc_lowPmPKmS1_)
        /*0470*/ 	.word	0x000004c0


	//----- nvinfo : EIATTR_FRAME_SIZE
	.align		4
.L_310:
        /*0474*/ 	.byte	0x04, 0x11
        /*0476*/ 	.short	(.L_312 - .L_311)
	.align		4
.L_311:
        /*0478*/ 	.word	index@($_Z5saxpyPhPm$_Z11fp_add1_lowPmPKmm)
        /*047c*/ 	.word	0x000004c0


	//----- nvinfo : EIATTR_FRAME_SIZE
	.align		4
.L_312:
        /*0480*/ 	.byte	0x04, 0x11
        /*0482*/ 	.short	(.L_314 - .L_313)
	.align		4
.L_313:
        /*0484*/ 	.word	index@($_Z5saxpyPhPm$_Z11fp2_set_digPPmm)
        /*0488*/ 	.word	0x000004c0


	//----- nvinfo : EIATTR_FRAME_SIZE
	.align		4
.L_314:
        /*048c*/ 	.byte	0x04, 0x11
        /*048e*/ 	.short	(.L_316 - .L_315)
	.align		4
.L_315:
        /*0490*/ 	.word	index@($_Z5saxpyPhPm$_Z11fp2_is_zeroPPm)
        /*0494*/ 	.word	0x000004c0


	//----- nvinfo : EIATTR_FRAME_SIZE
	.align		4
.L_316:
        /*0498*/ 	.byte	0x04, 0x11
        /*049a*/ 	.short	(.L_318 - .L_317)
	.align		4
.L_317:
        /*049c*/ 	.word	index@($_Z5saxpyPhPm$_Z11fp2_add_digPPmPKS_m)
        /*04a0*/ 	.word	0x000004c0


	//----- nvinfo : EIATTR_FRAME_SIZE
	.align		4
.L_318:
        /*04a4*/ 	.byte	0x04, 0x11
        /*04a6*/ 	.short	(.L_320 - .L_319)
	.align		4
.L_319:
        /*04a8*/ 	.word	index@($_Z5saxpyPhPm$_Z11bn_subn_lowPmPKmS1_i)
        /*04ac*/ 	.word	0x000004c0


	//----- nvinfo : EIATTR_FRAME_SIZE
	.align		4
.L_320:
        /*04b0*/ 	.byte	0x04, 0x11
        /*04b2*/ 	.short	(.L_322 - .L_321)
	.align		4
.L_321:
        /*04b4*/ 	.word	index@($_Z5saxpyPhPm$_Z11bn_sub1_lowPmPKmmi)
        /*04b8*/ 	.word	0x000004c0


	//----- nvinfo : EIATTR_FRAME_SIZE
	.align		4
.L_322:
        /*04bc*/ 	.byte	0x04, 0x11
        /*04be*/ 	.short	(.L_324 - .L_323)
	.align		4
.L_323:
        /*04c0*/ 	.word	index@($_Z5saxpyPhPm$_Z11bn_sqra_lowPmPKmi)
        /*04c4*/ 	.word	0x000004c0


	//----- nvinfo : EIATTR_FRAME_SIZE
	.align		4
.L_324:
        /*04c8*/ 	.byte	0x04, 0x11
        /*04ca*/ 	.short	(.L_326 - .L_325)
	.align		4
.L_325:
        /*04cc*/ 	.word	index@($_Z5saxpyPhPm$_Z11bn_rshb_lowPmPKmii)
        /*04d0*/ 	.word	0x000004c0


	//----- nvinfo : EIATTR_FRAME_SIZE
	.align		4
.L_326:
        /*04d4*/ 	.byte	0x04, 0x11
        /*04d6*/ 	.short	(.L_328 - .L_327)
	.align		4
.L_327:
        /*04d8*/ 	.word	index@($_Z5saxpyPhPm$_Z11bn_read_strP5bn_stPKcii)
        /*04dc*/ 	.word	0x000004c0


	//----- nvinfo : EIATTR_FRAME_SIZE
	.align		4
.L_328:
        /*04e0*/ 	.byte	0x04, 0x11
        /*04e2*/ 	.short	(.L_330 - .L_329)
	.align		4
.L_329:
        /*04e4*/ 	.word	index@($_Z5saxpyPhPm$_Z11bn_read_rawP5bn_stPKmi)
        /*04e8*/ 	.word	0x000004c0


	//----- nvinfo : EIATTR_FRAME_SIZE
	.align		4
.L_330:
        /*04ec*/ 	.byte	0x04, 0x11
        /*04ee*/ 	.short	(.L_332 - .L_331)
	.align		4
.L_331:
        /*04f0*/ 	.word	index@($_Z5saxpyPhPm$_Z11bn_read_binP5bn_stPKhi)
        /*04f4*/ 	.word	0x000004c0


	//----- nvinfo : EIATTR_FRAME_SIZE
	.align		4
.L_332:
        /*04f8*/ 	.byte	0x04, 0x11
        /*04fa*/ 	.short	(.L_334 - .L_333)
	.align		4
.L_333:
        /*04fc*/ 	.word	index@($_Z5saxpyPhPm$_Z11bn_mula_lowPmPKmmi)
        /*0500*/ 	.word	0x000004c0


	//----- nvinfo : EIATTR_FRAME_SIZE
	.align		4
.L_334:
        /*0504*/ 	.byte	0x04, 0x11
        /*0506*/ 	.short	(.L_336 - .L_335)
	.align		4
.L_335:
        /*0508*/ 	.word	index@($_Z5saxpyPhPm$_Z11bn_mul1_lowPmPKmmi)
        /*050c*/ 	.word	0x000004c0


	//----- nvinfo : EIATTR_FRAME_SIZE
	.align		4
.L_336:
        /*0510*/ 	.byte	0x04, 0x11
        /*0512*/ 	.short	(.L_338 - .L_337)
	.align		4
.L_337:
        /*0514*/ 	.word	index@($_Z5saxpyPhPm$_Z11bn_lshb_lowPmPKmii)
        /*0518*/ 	.word	0x000004c0


	//----- nvinfo : EIATTR_FRAME_SIZE
	.align		4
.L_338:
        /*051c*/ 	.byte	0x04, 0x11
        /*051e*/ 	.short	(.L_340 - .L_339)
	.align		4
.L_339:
        /*0520*/ 	.word	index@($_Z5saxpyPhPm$_Z11bn_divn_lowPmS_S_iS_i)
        /*0524*/ 	.word	0x000004c0


	//----- nvinfo : EIATTR_FRAME_SIZE
	.align		4
.L_340:
        /*0528*/ 	.byte	0x04, 0x11
        /*052a*/ 	.short	(.L_342 - .L_341)
	.align		4
.L_341:
        /*052c*/ 	.word	index@($_Z5saxpyPhPm$_Z11bn_addn_lowPmPKmS1_i)
        /*0530*/ 	.word	0x000004c0


	//----- nvinfo : EIATTR_FRAME_SIZE
	.align		4
.L_342:
        /*0534*/ 	.byte	0x04, 0x11
        /*0536*/ 	.short	(.L_344 - .L_343)
	.align		4
.L_343:
        /*0538*/ 	.word	index@($_Z5saxpyPhPm$_Z11bn_add1_lowPmPKmmi)
        /*053c*/ 	.word	0x000004c0


	//----- nvinfo : EIATTR_FRAME_SIZE
	.align		4
.L_344:
        /*0540*/ 	.byte	0x04, 0x11
        /*0542*/ 	.short	(.L_346 - .L_345)
	.align		4
.L_345:
        /*0544*/ 	.word	index@($_Z5saxpyPhPm$_Z10fp_set_digPmm)
        /*0548*/ 	.word	0x000004c0


	//----- nvinfo : EIATTR_FRAME_SIZE
	.align		4
.L_346:
        /*054c*/ 	.byte	0x04, 0x11
        /*054e*/ 	.short	(.L_348 - .L_347)
	.align		4
.L_347:
        /*0550*/ 	.word	index@($_Z5saxpyPhPm$_Z10fp_is_zeroPm)
        /*0554*/ 	.word	0x000004c0


	//----- nvinfo : EIATTR_FRAME_SIZE
	.align		4
.L_348:
        /*0558*/ 	.byte	0x04, 0x11
        /*055a*/ 	.short	(.L_350 - .L_349)
	.align		4
.L_349:
        /*055c*/ 	.word	index@($_Z5saxpyPhPm$_Z10fp_add_digPmS_m)
        /*0560*/ 	.word	0x000004c0


	//----- nvinfo : EIATTR_FRAME_SIZE
	.align		4
.L_350:
        /*0564*/ 	.byte	0x04, 0x11
        /*0566*/ 	.short	(.L_352 - .L_351)
	.align		4
.L_351:
        /*0568*/ 	.word	index@($_Z5saxpyPhPm$_Z10bn_sub_digP5bn_stS0_m)
        /*056c*/ 	.word	0x000004c0


	//----- nvinfo : EIATTR_FRAME_SIZE
	.align		4
.L_352:
        /*0570*/ 	.byte	0x04, 0x11
        /*0572*/ 	.short	(.L_354 - .L_353)
	.align		4
.L_353:
        /*0574*/ 	.word	index@($_Z5saxpyPhPm$_Z10bn_set_digP5bn_stm)
        /*0578*/ 	.word	0x000004c0


	//----- nvinfo : EIATTR_FRAME_SIZE
	.align		4
.L_354:
        /*057c*/ 	.byte	0x04, 0x11
        /*057e*/ 	.short	(.L_356 - .L_355)
	.align		4
.L_355:
        /*0580*/ 	.word	index@($_Z5saxpyPhPm$_Z10bn_mul_digP5bn_stS0_m)
        /*0584*/ 	.word	0x000004c0


	//----- nvinfo : EIATTR_FRAME_SIZE
	.align		4
.L_356:
        /*0588*/ 	.byte	0x04, 0x11
        /*058a*/ 	.short	(.L_358 - .L_357)
	.align		4
.L_357:
        /*058c*/ 	.word	index@($_Z5saxpyPhPm$_Z10bn_is_zeroP5bn_st)
        /*0590*/ 	.word	0x000004c0


	//----- nvinfo : EIATTR_FRAME_SIZE
	.align		4
.L_358:
        /*0594*/ 	.byte	0x04, 0x11
        /*0596*/ 	.short	(.L_360 - .L_359)
	.align		4
.L_359:
        /*0598*/ 	.word	index@($_Z5saxpyPhPm$_Z10bn_get_bitP5bn_sti)
        /*059c*/ 	.word	0x000004c0


	//----- nvinfo : EIATTR_FRAME_SIZE
	.align		4
.L_360:
        /*05a0*/ 	.byte	0x04, 0x11
        /*05a2*/ 	.short	(.L_362 - .L_361)
	.align		4
.L_361:
        /*05a4*/ 	.word	index@($_Z5saxpyPhPm$_Z10bn_div_remP5bn_stS0_S0_S0_)
        /*05a8*/ 	.word	0x000004c0


	//----- nvinfo : EIATTR_FRAME_SIZE
	.align		4
.L_362:
        /*05ac*/ 	.byte	0x04, 0x11
        /*05ae*/ 	.short	(.L_364 - .L_363)
	.align		4
.L_363:
        /*05b0*/ 	.word	index@($_Z5saxpyPhPm$_Z10bn_div_impP5bn_stS0_S0_S0_)
        /*05b4*/ 	.word	0x000004c0


	//----- nvinfo : EIATTR_FRAME_SIZE
	.align		4
.L_364:
        /*05b8*/ 	.byte	0x04, 0x11
        /*05ba*/ 	.short	(.L_366 - .L_365)
	.align		4
.L_365:
        /*05bc*/ 	.word	index@($_Z5saxpyPhPm$_Z10bn_cmp_digP5bn_stm)
        /*05c0*/ 	.word	0x000004c0


	//----- nvinfo : EIATTR_FRAME_SIZE
	.align		4
.L_366:
        /*05c4*/ 	.byte	0x04, 0x11
        /*05c6*/ 	.short	(.L_368 - .L_367)
	.align		4
.L_367:
        /*05c8*/ 	.word	index@($_Z5saxpyPhPm$_Z10bn_cmp_absP5bn_stS0_)
        /*05cc*/ 	.word	0x000004c0


	//----- nvinfo : EIATTR_FRAME_SIZE
	.align		4
.L_368:
        /*05d0*/ 	.byte	0x04, 0x11
        /*05d2*/ 	.short	(.L_370 - .L_369)
	.align		4
.L_369:
        /*05d4*/ 	.word	index@($_Z5saxpyPhPm$_Z10bn_add_digP5bn_stS0_m)
        /*05d8*/ 	.word	0x000004c0


	//----- nvinfo : EIATTR_FRAME_SIZE
	.align		4
.L_370:
        /*05dc*/ 	.byte	0x04, 0x11
        /*05de*/ 	.short	(.L_372 - .L_371)
	.align		4
.L_371:
        /*05e0*/ 	.word	index@(_Z5saxpyPhPm)
        /*05e4*/ 	.word	0x000004c0


	//----- nvinfo : EIATTR_MIN_STACK_SIZE
	.align		4
.L_372:
        /*05e8*/ 	.byte	0x04, 0x12
        /*05ea*/ 	.short	(.L_374 - .L_373)
	.align		4
.L_373:
        /*05ec*/ 	.word	index@(_Z5saxpyPhPm)
        /*05f0*/ 	.word	0x000004c0
.L_374:


//--------------------- .nv.compat                --------------------------
	.section	.nv.compat,"",@"SHT_CUDA_COMPAT_INFO"
	.align	4
        /*0000*/ 	.byte	0x02, 0x09, 0x00, 0x00, 0x02, 0x02, 0x01, 0x00, 0x02, 0x05, 0x05, 0x00, 0x03, 0x07, 0x01, 0x01
        /*0010*/ 	.byte	0x02, 0x03, 0x00, 0x00, 0x02, 0x06, 0x01, 0x00, 0x04, 0x0b, 0x08, 0x00, 0x01, 0x00, 0x00, 0x00
        /*0020*/ 	.byte	0x00, 0x00, 0x00, 0x00


//--------------------- .nv.info._Z5saxpyPhPm     --------------------------
	.section	.nv.info._Z5saxpyPhPm,"",@"SHT_CUDA_INFO"
	.sectionflags	@""
	.align	4


	//----- nvinfo : EIATTR_CUDA_API_VERSION
	.align		4
        /*0000*/ 	.byte	0x04, 0x37
        /*0002*/ 	.short	(.L_376 - .L_375)
.L_375:
        /*0004*/ 	.word	0x00000082


	//----- nvinfo : EIATTR_KPARAM_INFO
	.align		4
.L_376:
        /*0008*/ 	.byte	0x04, 0x17
        /*000a*/ 	.short	(.L_378 - .L_377)
.L_377:
        /*000c*/ 	.word	0x00000000
        /*0010*/ 	.short	0x0001
        /*0012*/ 	.short	0x0008
        /*0014*/ 	.byte	0x00, 0xf5, 0x21, 0x00


	//----- nvinfo : EIATTR_KPARAM_INFO
	.align		4
.L_378:
        /*0018*/ 	.byte	0x04, 0x17
        /*001a*/ 	.short	(.L_380 - .L_379)
.L_379:
        /*001c*/ 	.word	0x00000000
        /*0020*/ 	.short	0x0000
        /*0022*/ 	.short	0x0000
        /*0024*/ 	.byte	0x00, 0xf5, 0x21, 0x00


	//----- nvinfo : EIATTR_SPARSE_MMA_MASK
	.align		4
.L_380:
        /*0028*/ 	.byte	0x03, 0x50
        /*002a*/ 	.short	0x0000


	//----- nvinfo : EIATTR_MAXREG_COUNT
	.align		4
        /*002c*/ 	.byte	0x03, 0x1b
        /*002e*/ 	.short	0x00ff


	//----- nvinfo : EIATTR_EXTERNS
	.align		4
        /*0030*/ 	.byte	0x04, 0x0f
        /*0032*/ 	.short	(.L_382 - .L_381)


	//   ....[0]....
	.align		4
.L_381:
        /*0034*/ 	.word	index@(vprintf)


	//   ....[1]....
	.align		4
        /*0038*/ 	.word	index@(malloc)


	//   ....[2]....
	.align		4
        /*003c*/ 	.word	index@(free)


	//----- nvinfo : EIATTR_MERCURY_ISA_VERSION
	.align		4
.L_382:
        /*0040*/ 	.byte	0x03, 0x5f
        /*0042*/ 	.short	0x0101


	//----- nvinfo : EIATTR_VRC_CTA_INIT_COUNT
	.align		4
        /*0044*/ 	.byte	0x02, 0x4a
	.zero		1
	.zero		1


	//----- nvinfo : EIATTR_SYSCALL_OFFSETS
	.align		4
        /*0048*/ 	.byte	0x04, 0x46
        /*004a*/ 	.short	(.L_384 - .L_383)


	//   ....[0]....
.L_383:
        /*004c*/ 	.word	0x00002460


	//   ....[1]....
        /*0050*/ 	.word	0x000024d0


	//   ....[2]....
        /*0054*/ 	.word	0x00002540


	//   ....[3]....
        /*0058*/ 	.word	0x000025f0


	//   ....[4]....
        /*005c*/ 	.word	0x00002660


	//   ....[5]....
        /*0060*/ 	.word	0x00002ec0


	//   ....[6]....
        /*0064*/ 	.word	0x00002f60


	//   ....[7]....
        /*0068*/ 	.word	0x00003000


	//   ....[8]....
        /*006c*/ 	.word	0x000030a0


	//   ....[9]....
        /*0070*/ 	.word	0x00003140


	//   ....[10]....
        /*0074*/ 	.word	0x000031e0


	//   ....[11]....
        /*0078*/ 	.word	0x00003280


	//   ....[12]....
        /*007c*/ 	.word	0x00003320


	//   ....[13]....
        /*0080*/ 	.word	0x000033c0


	//   ....[14]....
        /*0084*/ 	.word	0x00003460


	//   ....[15]....
        /*0088*/ 	.word	0x00003500


	//   ....[16]....
        /*008c*/ 	.word	0x000035a0


	//   ....[17]....
        /*0090*/ 	.word	0x00003640


	//   ....[18]....
        /*0094*/ 	.word	0x000036e0


	//   ....[19]....
        /*0098*/ 	.word	0x00003780


	//   ....[20]....
        /*009c*/ 	.word	0x00003820


	//   ....[21]....
        /*00a0*/ 	.word	0x000038e0


	//   ....[22]....
        /*00a4*/ 	.word	0x00004730


	//   ....[23]....
        /*00a8*/ 	.word	0x000047a0


	//   ....[24]....
        /*00ac*/ 	.word	0x000048b0


	//   ....[25]....
        /*00b0*/ 	.word	0x00004920


	//   ....[26]....
        /*00b4*/ 	.word	0x00004a00


	//   ....[27]....
        /*00b8*/ 	.word	0x00004a70


	//   ....[28]....
        /*00bc*/ 	.word	0x00004b80


	//   ....[29]....
        /*00c0*/ 	.word	0x00004bf0


	//   ....[30]....
        /*00c4*/ 	.word	0x00006190


	//   ....[31]....
        /*00c8*/ 	.word	0x000061e0


	//   ....[32]....
        /*00cc*/ 	.word	0x00006260


	//   ....[33]....
        /*00d0*/ 	.word	0x000062b0


	//   ....[34]....
        /*00d4*/ 	.word	0x00006330


	//   ....[35]....
        /*00d8*/ 	.word	0x00006380


	//   ....[36]....
        /*00dc*/ 	.word	0x00006400


	//   ....[37]....
        /*00e0*/ 	.word	0x00006450


	//   ....[38]....
        /*00e4*/ 	.word	0x00006580


	//   ....[39]....
        /*00e8*/ 	.word	0x0000e990


	//   ....[40]....
        /*00ec*/ 	.word	0x0000ead0


	//   ....[41]....
        /*00f0*/ 	.word	0x0000eb90


	//   ....[42]....
        /*00f4*/ 	.word	0x0000ec50


	//   ....[43]....
        /*00f8*/ 	.word	0x0000ed10


	//   ....[44]....
        /*00fc*/ 	.word	0x0000edd0


	//   ....[45]....
        /*0100*/ 	.word	0x0000ee90


	//   ....[46]....
        /*0104*/ 	.word	0x0000ef50


	//   ....[47]....
        /*0108*/ 	.word	0x0000f010


	//   ....[48]....
        /*010c*/ 	.word	0x0000f0d0


	//   ....[49]....
        /*0110*/ 	.word	0x0000f190


	//   ....[50]....
        /*0114*/ 	.word	0x0000f250


	//   ....[51]....
        /*0118*/ 	.word	0x0000f310


	//   ....[52]....
        /*011c*/ 	.word	0x0000f3d0


	//   ....[53]....
        /*0120*/ 	.word	0x0000f490


	//   ....[54]....
        /*0124*/ 	.word	0x0000f550


	//   ....[55]....
        /*0128*/ 	.word	0x0000f610


	//   ....[56]....
        /*012c*/ 	.word	0x0000f6d0


	//   ....[57]....
        /*0130*/ 	.word	0x0001d6f0


	//   ....[58]....
        /*0134*/ 	.word	0x0001d760


	//   ....[59]....
        /*0138*/ 	.word	0x0001db80


	//   ....[60]....
        /*013c*/ 	.word	0x0001dbd0


	//   ....[61]....
        /*0140*/ 	.word	0x0001f2e0


	//   ....[62]....
        /*0144*/ 	.word	0x0001f360


	//   ....[63]....
        /*0148*/ 	.word	0x0001f3e0


	//   ....[64]....
        /*014c*/ 	.word	0x0001f460


	//   ....[65]....
        /*0150*/ 	.word	0x0001f4e0


	//   ....[66]....
        /*0154*/ 	.word	0x0001f560


	//   ....[67]....
        /*0158*/ 	.word	0x0001f5e0


	//   ....[68]....
        /*015c*/ 	.word	0x0001f660


	//   ....[69]....
        /*0160*/ 	.word	0x0001f720


	//   ....[70]....
        /*0164*/ 	.word	0x0001f8c0


	//   ....[71]....
        /*0168*/ 	.word	0x00020160


	//   ....[72]....
        /*016c*/ 	.word	0x000201c0


	//   ....[73]....
        /*0170*/ 	.word	0x00020240


	//   ....[74]....
        /*0174*/ 	.word	0x000204e0


	//   ....[75]....
        /*0178*/ 	.word	0x00020550


	//   ....[76]....
        /*017c*/ 	.word	0x000206d0


	//   ....[77]....
        /*0180*/ 	.word	0x00020790


	//   ....[78]....
        /*0184*/ 	.word	0x00020a60


	//   ....[79]....
        /*0188*/ 	.word	0x00020b60


	//   ....[80]....
        /*018c*/ 	.word	0x00020bd0


	//   ....[81]....
        /*0190*/ 	.word	0x00020ec0


	//   ....[82]....
        /*0194*/ 	.word	0x00020f60


	//   ....[83]....
        /*0198*/ 	.word	0x00021180


	//   ....[84]....
        /*019c*/ 	.word	0x000212e0


	//   ....[85]....
        /*01a0*/ 	.word	0x00021370


	//   ....[86]....
        /*01a4*/ 	.word	0x000213c0


	//   ....[87]....
        /*01a8*/ 	.word	0x00021430


	//   ....[88]....
        /*01ac*/ 	.word	0x000214d0


	//   ....[89]....
        /*01b0*/ 	.word	0x00021570


	//   ....[90]....
        /*01b4*/ 	.word	0x00021610


	//   ....[91]....
        /*01b8*/ 	.word	0x000216b0


	//   ....[92]....
        /*01bc*/ 	.word	0x00021750


	//   ....[93]....
        /*01c0*/ 	.word	0x00021830


	//   ....[94]....
        /*01c4*/ 	.word	0x00021a80


	//   ....[95]....
        /*01c8*/ 	.word	0x00021b10


	//   ....[96]....
        /*01cc*/ 	.word	0x00021b80


	//   ....[97]....
        /*01d0*/ 	.word	0x00021bf0


	//   ....[98]....
        /*01d4*/ 	.word	0x00021cf0


	//   ....[99]....
        /*01d8*/ 	.word	0x00021df0


	//   ....[100]....
        /*01dc*/ 	.word	0x00021ef0


	//   ....[101]....
        /*01e0*/ 	.word	0x00021ff0


	//   ....[102]....
        /*01e4*/ 	.word	0x000220f0


	//   ....[103]....
        /*01e8*/ 	.word	0x000221f0


	//   ....[104]....
        /*01ec*/ 	.word	0x00022260


	//   ....[105]....
        /*01f0*/ 	.word	0x00022360


	//   ....[106]....
        /*01f4*/ 	.word	0x00022460


	//   ....[107]....
        /*01f8*/ 	.word	0x00022560


	//   ....[108]....
        /*01fc*/ 	.word	0x00022660


	//   ....[109]....
        /*0200*/ 	.word	0x00022760


	//   ....[110]....
        /*0204*/ 	.word	0x00022860


	//   ....[111]....
        /*0208*/ 	.word	0x000228d0


	//   ....[112]....
        /*020c*/ 	.word	0x000229d0


	//   ....[113]....
        /*0210*/ 	.word	0x00022ad0


	//   ....[114]....
        /*0214*/ 	.word	0x00022bd0


	//   ....[115]....
        /*0218*/ 	.word	0x00022cd0


	//   ....[116]....
        /*021c*/ 	.word	0x00022dd0


	//   ....[117]....
        /*0220*/ 	.word	0x00022ed0


	//   ....[118]....
        /*0224*/ 	.word	0x00022f40


	//   ....[119]....
        /*0228*/ 	.word	0x00022fb0


	//   ....[120]....
        /*022c*/ 	.word	0x00023030


	//   ....[121]....
        /*0230*/ 	.word	0x00023090


	//   ....[122]....
        /*0234*/ 	.word	0x000230e0


	//   ....[123]....
        /*0238*/ 	.word	0x00023120


	//   ....[124]....
        /*023c*/ 	.word	0x00023160


	//   ....[125]....
        /*0240*/ 	.word	0x000231b0


	//   ....[126]....
        /*0244*/ 	.word	0x00023200


	//   ....[127]....
        /*0248*/ 	.word	0x00023260


	//   ....[128]....
        /*024c*/ 	.word	0x000232c0


	//   ....[129]....
        /*0250*/ 	.word	0x00023320


	//   ....[130]....
        /*0254*/ 	.word	0x00023380


	//   ....[131]....
        /*0258*/ 	.word	0x000233e0


	//   ....[132]....
        /*025c*/ 	.word	0x00023440


	//   ....[133]....
        /*0260*/ 	.word	0x00023490


	//   ....[134]....
        /*0264*/ 	.word	0x000234e0


	//   ....[135]....
        /*0268*/ 	.word	0x00023530


	//   ....[136]....
        /*026c*/ 	.word	0x00023580


	//   ....[137]....
        /*0270*/ 	.word	0x00023a00


	//   ....[138]....
        /*0274*/ 	.word	0x00023a70


	//   ....[139]....
        /*0278*/ 	.word	0x00024150


	//   ....[140]....
        /*027c*/ 	.word	0x000241e0


	//   ....[141]....
        /*0280*/ 	.word	0x00024b90


	//   ....[142]....
        /*0284*/ 	.word	0x00025430


	//   ....[143]....
        /*0288*/ 	.word	0x00025510


	//   ....[144]....
        /*028c*/ 	.word	0x00025790


	//   ....[145]....
        /*0290*/ 	.word	0x000259f0


	//   ....[146]....
        /*0294*/ 	.word	0x00025d20


	//   ....[147]....
        /*0298*/ 	.word	0x00025fd0


	//   ....[148]....
        /*029c*/ 	.word	0x00026280


	//   ....[149]....
        /*02a0*/ 	.word	0x00026530


	//   ....[150]....
        /*02a4*/ 	.word	0x000267a0


	//   ....[151]....
        /*02a8*/ 	.word	0x000269e0


	//   ....[152]....
        /*02ac*/ 	.word	0x00026af0


	//   ....[153]....
        /*02b0*/ 	.word	0x00026f50


	//   ....[154]....
        /*02b4*/ 	.word	0x00026fd0


	//   ....[155]....
        /*02b8*/ 	.word	0x00027170


	//   ....[156]....
        /*02bc*/ 	.word	0x000274c0


	//   ....[157]....
        /*02c0*/ 	.word	0x000275c0


	//   ....[158]....
        /*02c4*/ 	.word	0x00027640


	//   ....[159]....
        /*02c8*/ 	.word	0x00027740


	//   ....[160]....
        /*02cc*/ 	.word	0x000277b0


	//   ....[161]....
        /*02d0*/ 	.word	0x000278b0


	//   ....[162]....
        /*02d4*/ 	.word	0x00027920


	//   ....[163]....
        /*02d8*/ 	.word	0x00027a40


	//   ....[164]....
        /*02dc*/ 	.word	0x00027ab0


	//   ....[165]....
        /*02e0*/ 	.word	0x00027bb0


	//   ....[166]....
        /*02e4*/ 	.word	0x00027c20


	//   ....[167]....
        /*02e8*/ 	.word	0x00027d40


	//   ....[168]....
        /*02ec*/ 	.word	0x00027db0


	//   ....[169]....
        /*02f0*/ 	.word	0x00027ed0


	//   ....[170]....
        /*02f4*/ 	.word	0x00027f40


	//   ....[171]....
        /*02f8*/ 	.word	0x000280f0


	//   ....[172]....
        /*02fc*/ 	.word	0x000281c0


	//   ....[173]....
        /*0300*/ 	.word	0x00028280


	//   ....[174]....
        /*0304*/ 	.word	0x00028340


	//   ....[175]....
        /*0308*/ 	.word	0x00028400


	//   ....[176]....
        /*030c*/ 	.word	0x000284c0


	//   ....[177]....
        /*0310*/ 	.word	0x00028580


	//   ....[178]....
        /*0314*/ 	.word	0x00028640


	//   ....[179]....
        /*0318*/ 	.word	0x000286f0


	//   ....[180]....
        /*031c*/ 	.word	0x000287e0


	//   ....[181]....
        /*0320*/ 	.word	0x000288d0


	//   ....[182]....
        /*0324*/ 	.word	0x000289c0


	//   ....[183]....
        /*0328*/ 	.word	0x00028ab0


	//   ....[184]....
        /*032c*/ 	.word	0x00028ba0


	//   ....[185]....
        /*0330*/ 	.word	0x00028c90


	//   ....[186]....
        /*0334*/ 	.word	0x00028e80


	//   ....[187]....
        /*0338*/ 	.word	0x00028f50


	//   ....[188]....
        /*033c*/ 	.word	0x00029020


	//   ....[189]....
        /*0340*/ 	.word	0x000290f0


	//   ....[190]....
        /*0344*/ 	.word	0x000291c0


	//   ....[191]....
        /*0348*/ 	.word	0x00029290


	//   ....[192]....
        /*034c*/ 	.word	0x00029360


	//   ....[193]....
        /*0350*/ 	.word	0x000296b0


	//   ....[194]....
        /*0354*/ 	.word	0x00029790


	//   ....[195]....
        /*0358*/ 	.word	0x00029870


	//   ....[196]....
        /*035c*/ 	.word	0x00029950


	//   ....[197]....
        /*0360*/ 	.word	0x00029a30


	//   ....[198]....
        /*0364*/ 	.word	0x00029b10


	//   ....[199]....
        /*0368*/ 	.word	0x00029bf0


	//   ....[200]....
        /*036c*/ 	.word	0x00029c70


	//   ....[201]....
        /*0370*/ 	.word	0x00029d50


	//   ....[202]....
        /*0374*/ 	.word	0x00029e30


	//   ....[203]....
        /*0378*/ 	.word	0x00029f10


	//   ....[204]....
        /*037c*/ 	.word	0x00029ff0


	//   ....[205]....
        /*0380*/ 	.word	0x0002a0d0


	//   ....[206]....
        /*0384*/ 	.word	0x0002a1b0


	//   ....[207]....
        /*0388*/ 	.word	0x0002a3b0


	//   ....[208]....
        /*038c*/ 	.word	0x0002a490


	//   ....[209]....
        /*0390*/ 	.word	0x0002a570


	//   ....[210]....
        /*0394*/ 	.word	0x0002a650


	//   ....[211]....
        /*0398*/ 	.word	0x0002a730


	//   ....[212]....
        /*039c*/ 	.word	0x0002a810


	//   ....[213]....
        /*03a0*/ 	.word	0x0002a8f0


	//   ....[214]....
        /*03a4*/ 	.word	0x0002adc0


	//   ....[215]....
        /*03a8*/ 	.word	0x0002ae80


	//   ....[216]....
        /*03ac*/ 	.word	0x0002af40


	//   ....[217]....
        /*03b0*/ 	.word	0x0002b000


	//   ....[218]....
        /*03b4*/ 	.word	0x0002b0c0


	//   ....[219]....
        /*03b8*/ 	.word	0x0002b180


	//   ....[220]....
        /*03bc*/ 	.word	0x0002b240


	//   ....[221]....
        /*03c0*/ 	.word	0x0002b2d0


	//   ....[222]....
        /*03c4*/ 	.word	0x0002b350


	//   ....[223]....
        /*03c8*/ 	.word	0x0002b3d0


	//   ....[224]....
        /*03cc*/ 	.word	0x0002b450


	//   ....[225]....
        /*03d0*/ 	.word	0x0002b4b0


	//   ....[226]....
        /*03d4*/ 	.word	0x0002b510


	//   ....[227]....
        /*03d8*/ 	.word	0x0002b570


	//   ....[228]....
        /*03dc*/ 	.word	0x0002b5c0


	//   ....[229]....
        /*03e0*/ 	.word	0x0002b610


	//   ....[230]....
        /*03e4*/ 	.word	0x0002b660


	//   ....[231]....
        /*03e8*/ 	.word	0x0002b6b0


	//   ....[232]....
        /*03ec*/ 	.word	0x0002b700


	//   ....[233]....
        /*03f0*/ 	.word	0x0002b750


	//   ....[234]....
        /*03f4*/ 	.word	0x0002b7a0


	//   ....[235]....
        /*03f8*/ 	.word	0x0002b840


	//   ....[236]....
        /*03fc*/ 	.word	0x0002be90


	//   ....[237]....
        /*0400*/ 	.word	0x0002c120


	//   ....[238]....
        /*0404*/ 	.word	0x0002c190


	//   ....[239]....
        /*0408*/ 	.word	0x0002c200


	//   ....[240]....
        /*040c*/ 	.word	0x0002c270


	//   ....[241]....
        /*0410*/ 	.word	0x0002c5c0


	//   ....[242]....
        /*0414*/ 	.word	0x0002c610


	//   ....[243]....
        /*0418*/ 	.word	0x0002c660


	//   ....[244]....
        /*041c*/ 	.word	0x0002c6b0


	//   ....[245]....
        /*0420*/ 	.word	0x0002c740


	//   ....[246]....
        /*0424*/ 	.word	0x0002cd60


	//   ....[247]....
        /*0428*/ 	.word	0x0002d180


	//   ....[248]....
        /*042c*/ 	.word	0x0002d1f0


	//   ....[249]....
        /*0430*/ 	.word	0x0002d260


	//   ....[250]....
        /*0434*/ 	.word	0x0002d2d0


	//   ....[251]....
        /*0438*/ 	.word	0x0002d340


	//   ....[252]....
        /*043c*/ 	.word	0x0002d920


	//   ....[253]....
        /*0440*/ 	.word	0x0002d970


	//   ....[254]....
        /*0444*/ 	.word	0x0002d9c0


	//   ....[255]....
        /*0448*/ 	.word	0x0002da10


	//   ....[0]....
        /*044c*/ 	.word	0x0002da60


	//   ....[1]....
        /*0450*/ 	.word	0x0002db10


	//   ....[2]....
        /*0454*/ 	.word	0x0002db80


	//   ....[3]....
        /*0458*/ 	.word	0x0002dc00


	//   ....[4]....
        /*045c*/ 	.word	0x0002df60


	//   ....[5]....
        /*0460*/ 	.word	0x0002dfb0


	//   ....[6]....
        /*0464*/ 	.word	0x0002e000


	//   ....[7]....
        /*0468*/ 	.word	0x0002e080


	//   ....[8]....
        /*046c*/ 	.word	0x0002e390


	//   ....[9]....
        /*0470*/ 	.word	0x0002e430


	//   ....[10]....
        /*0474*/ 	.word	0x0002e4a0


	//   ....[11]....
        /*0478*/ 	.word	0x0002e8b0


	//   ....[12]....
        /*047c*/ 	.word	0x0002e900


	//   ....[13]....
        /*0480*/ 	.word	0x0002eb00


	//   ....[14]....
        /*0484*/ 	.word	0x0002ec10


	//   ....[15]....
        /*0488*/ 	.word	0x0002ec80


	//   ....[16]....
        /*048c*/ 	.word	0x0002ecf0


	//   ....[17]....
        /*0490*/ 	.word	0x00030020


	//   ....[18]....
        /*0494*/ 	.word	0x000300c0


	//   ....[19]....
        /*0498*/ 	.word	0x000301a0


	//   ....[20]....
        /*049c*/ 	.word	0x00030280


	//   ....[21]....
        /*04a0*/ 	.word	0x00030360


	//   ....[22]....
        /*04a4*/ 	.word	0x00030440


	//   ....[23]....
        /*04a8*/ 	.word	0x00030520


	//   ....[24]....
        /*04ac*/ 	.word	0x00030600


	//   ....[25]....
        /*04b0*/ 	.word	0x000306e0


	//   ....[26]....
        /*04b4*/ 	.word	0x000307c0


	//   ....[27]....
        /*04b8*/ 	.word	0x000308a0


	//   ....[28]....
        /*04bc*/ 	.word	0x00030980


	//   ....[29]....
        /*04c0*/ 	.word	0x00030a60


	//   ....[30]....
        /*04c4*/ 	.word	0x00030b40


	//   ....[31]....
        /*04c8*/ 	.word	0x00030c20


	//   ....[32]....
        /*04cc*/ 	.word	0x00030d00


	//   ....[33]....
        /*04d0*/ 	.word	0x00030de0


	//   ....[34]....
        /*04d4*/ 	.word	0x00030ec0


	//   ....[35]....
        /*04d8*/ 	.word	0x00030fa0


	//   ....[36]....
        /*04dc*/ 	.word	0x00031080


	//   ....[37]....
        /*04e0*/ 	.word	0x00031160


	//   ....[38]....
        /*04e4*/ 	.word	0x00031240


	//   ....[39]....
        /*04e8*/ 	.word	0x00031320


	//   ....[40]....
        /*04ec*/ 	.word	0x00031400


	//   ....[41]....
        /*04f0*/ 	.word	0x000314e0


	//   ....[42]....
        /*04f4*/ 	.word	0x000315c0


	//   ....[43]....
        /*04f8*/ 	.word	0x000316a0


	//   ....[44]....
        /*04fc*/ 	.word	0x00031780


	//   ....[45]....
        /*0500*/ 	.word	0x00031860


	//   ....[46]....
        /*0504*/ 	.word	0x00031940


	//   ....[47]....
        /*0508*/ 	.word	0x00031a20


	//   ....[48]....
        /*050c*/ 	.word	0x00031b00


	//   ....[49]....
        /*0510*/ 	.word	0x00031be0


	//   ....[50]....
        /*0514*/ 	.word	0x00031cc0


	//   ....[51]....
        /*0518*/ 	.word	0x00031da0


	//   ....[52]....
        /*051c*/ 	.word	0x00031e80


	//   ....[53]....
        /*0520*/ 	.word	0x00031f60


	//   ....[54]....
        /*0524*/ 	.word	0x00032360


	//   ....[55]....
        /*0528*/ 	.word	0x000327c0


	//   ....[56]....
        /*052c*/ 	.word	0x00032950


	//   ....[57]....
        /*0530*/ 	.word	0x000329a0


	//   ....[58]....
        /*0534*/ 	.word	0x000329f0


	//   ....[59]....
        /*0538*/ 	.word	0x00032a40


	//   ....[60]....
        /*053c*/ 	.word	0x00032ae0


	//   ....[61]....
        /*0540*/ 	.word	0x00032b80


	//   ....[62]....
        /*0544*/ 	.word	0x00032c20


	//   ....[63]....
        /*0548*/ 	.word	0x00032cc0


	//   ....[64]....
        /*054c*/ 	.word	0x00032d60


	//   ....[65]....
        /*0550*/ 	.word	0x00032e00


	//   ....[66]....
        /*0554*/ 	.word	0x00032ea0


	//   ....[67]....
        /*0558*/ 	.word	0x00032f40


	//   ....[68]....
        /*055c*/ 	.word	0x00032ff0


	//   ....[69]....
        /*0560*/ 	.word	0x00033240


	//   ....[70]....
        /*0564*/ 	.word	0x00033290


	//   ....[71]....
        /*0568*/ 	.word	0x00033340


	//   ....[72]....
        /*056c*/ 	.word	0x000333f0


	//   ....[73]....
        /*0570*/ 	.word	0x000334a0


	//   ....[74]....
        /*0574*/ 	.word	0x00033550


	//   ....[75]....
        /*0578*/ 	.word	0x00033600


	//   ....[76]....
        /*057c*/ 	.word	0x000336b0


	//   ....[77]....
        /*0580*/ 	.word	0x00033780


	//   ....[78]....
        /*0584*/ 	.word	0x00033ad0


	//   ....[79]....
        /*0588*/ 	.word	0x00033b40


	//   ....[80]....
        /*058c*/ 	.word	0x00033c50


	//   ....[81]....
        /*0590*/ 	.word	0x00033d30


	//   ....[82]....
        /*0594*/ 	.word	0x00033e90


	//   ....[83]....
        /*0598*/ 	.word	0x00033fa0


	//   ....[84]....
        /*059c*/ 	.word	0x000340d0


	//   ....[85]....
        /*05a0*/ 	.word	0x00034180


	//   ....[86]....
        /*05a4*/ 	.word	0x00034560


	//   ....[87]....
        /*05a8*/ 	.word	0x000347f0


	//   ....[88]....
        /*05ac*/ 	.word	0x00034860


	//   ....[89]....
        /*05b0*/ 	.word	0x00034a50


	//   ....[90]....
        /*05b4*/ 	.word	0x00034c30


	//   ....[91]....
        /*05b8*/ 	.word	0x00034cb0


	//   ....[92]....
        /*05bc*/ 	.word	0x00034d30


	//   ....[93]....
        /*05c0*/ 	.word	0x00034e40


	//   ....[94]....
        /*05c4*/ 	.word	0x00034e90


	//   ....[95]....
        /*05c8*/ 	.word	0x00034ee0


	//   ....[96]....
        /*05cc*/ 	.word	0x00034f30


	//   ....[97]....
        /*05d0*/ 	.word	0x00034f80


	//   ....[98]....
        /*05d4*/ 	.word	0x00034fd0


	//   ....[99]....
        /*05d8*/ 	.word	0x00035020


	//   ....[100]....
        /*05dc*/ 	.word	0x00035070


	//   ....[101]....
        /*05e0*/ 	.word	0x000351a0


	//   ....[102]....
        /*05e4*/ 	.word	0x000352f0


	//   ....[103]....
        /*05e8*/ 	.word	0x000356a0


	//   ....[104]....
        /*05ec*/ 	.word	0x00035a20


	//   ....[105]....
        /*05f0*/ 	.word	0x00035da0


	//   ....[106]....
        /*05f4*/ 	.word	0x00036050


	//   ....[107]....
        /*05f8*/ 	.word	0x00038db0


	//   ....[108]....
        /*05fc*/ 	.word	0x00038e30


	//   ....[109]....
        /*0600*/ 	.word	0x00038f40


	//   ....[110]....
        /*0604*/ 	.word	0x00038fb0


	//   ....[111]....
        /*0608*/ 	.word	0x00039b10


	//   ....[112]....
        /*060c*/ 	.word	0x00039c90


	//   ....[113]....
        /*0610*/ 	.word	0x0003d1d0


	//   ....[114]....
        /*0614*/ 	.word	0x0003d250


	//   ....[115]....
        /*0618*/ 	.word	0x0003d620


	//   ....[116]....
        /*061c*/ 	.word	0x0003d670


	//   ....[117]....
        /*0620*/ 	.word	0x0003d860


	//   ....[118]....
        /*0624*/ 	.word	0x0003d8d0


	//   ....[119]....
        /*0628*/ 	.word	0x0003d940


	//   ....[120]....
        /*062c*/ 	.word	0x0003dac0


	//   ....[121]....
        /*0630*/ 	.word	0x0003db10


	//   ....[122]....
        /*0634*/ 	.word	0x0003db60


	//   ....[123]....
        /*0638*/ 	.word	0x0003e080


	//   ....[124]....
        /*063c*/ 	.word	0x0003e7a0


	//   ....[125]....
        /*0640*/ 	.word	0x0003ea90


	//   ....[126]....
        /*0644*/ 	.word	0x0003eae0


	//   ....[127]....
        /*0648*/ 	.word	0x0003eb30


	//   ....[128]....
        /*064c*/ 	.word	0x0003f530


	//   ....[129]....
        /*0650*/ 	.word	0x0003f5b0


	//   ....[130]....
        /*0654*/ 	.word	0x0003f800


	//   ....[131]....
        /*0658*/ 	.word	0x0003f990


	//   ....[132]....
        /*065c*/ 	.word	0x0003fb20


	//   ....[133]....
        /*0660*/ 	.word	0x0003fcb0


	//   ....[134]....
        /*0664*/ 	.word	0x0003fe40


	//   ....[135]....
        /*0668*/ 	.word	0x0003ff10


	//   ....[136]....
        /*066c*/ 	.word	0x00041000


	//   ....[137]....
        /*0670*/ 	.word	0x00041090


	//   ....[138]....
        /*0674*/ 	.word	0x00041120


	//   ....[139]....
        /*0678*/ 	.word	0x000411b0


	//----- nvinfo : EIATTR_EXIT_INSTR_OFFSETS
	.align		4
.L_384:
        /*067c*/ 	.byte	0x04, 0x1c
        /*067e*/ 	.short	(.L_386 - .L_385)


	//   ....[0]....
.L_385:
        /*0680*/ 	.word	0x000039c0


	//----- nvinfo : EIATTR_CRS_STACK_SIZE
	.align		4
.L_386:
        /*0684*/ 	.byte	0x04, 0x1e
        /*0686*/ 	.short	(.L_388 - .L_387)
.L_387:
        /*0688*/ 	.word	0x00000000


	//----- nvinfo : EIATTR_CBANK_PARAM_SIZE
	.align		4
.L_388:
        /*068c*/ 	.byte	0x03, 0x19
        /*068e*/ 	.short	0x0010


	//----- nvinfo : EIATTR_PARAM_CBANK
	.align		4
        /*0690*/ 	.byte	0x04, 0x0a
        /*0692*/ 	.short	(.L_390 - .L_389)
	.align		4
.L_389:
        /*0694*/ 	.word	index@(.nv.constant0._Z5saxpyPhPm)
        /*0698*/ 	.short	0x0380
        /*069a*/ 	.short	0x0010


	//----- nvinfo : EIATTR_SW_WAR
	.align		4
.L_390:
        /*069c*/ 	.byte	0x04, 0x36
        /*069e*/ 	.short	(.L_392 - .L_391)
.L_391:
        /*06a0*/ 	.word	0x00000008
.L_392:


//--------------------- .nv.callgraph             --------------------------
	.section	.nv.callgraph,"",@"SHT_CUDA_CALLGRAPH"
	.align	4
	.sectionentsize	8
	.align		4
        /*0000*/ 	.word	0x00000000
	.align		4
        /*0004*/ 	.word	0xffffffff
	.align		4
        /*0008*/ 	.word	index@(_Z5saxpyPhPm)
	.align		4
        /*000c*/ 	.word	index@(free)
	.align		4
        /*0010*/ 	.word	index@(_Z5saxpyPhPm)
	.align		4
        /*0014*/ 	.word	index@(malloc)
	.align		4
        /*0018*/ 	.word	index@(_Z5saxpyPhPm)
	.align		4
        /*001c*/ 	.word	index@(vprintf)
	.align		4
        /*0020*/ 	.word	0x00000000
	.align		4
        /*0024*/ 	.word	0xfffffffe
	.align		4
        /*0028*/ 	.word	0x00000000
	.align		4
        /*002c*/ 	.word	0xfffffffd
	.align		4
        /*0030*/ 	.word	0x00000000
	.align		4
        /*0034*/ 	.word	0xfffffffc


//--------------------- .nv.constant4             --------------------------
	.section	.nv.constant4,"a",@progbits
	.align	8
	.align		8
.nv.constant4:
        /*0000*/ 	.dword	vprintf
	.align		8
        /*0008*/ 	.dword	malloc
	.align		8
        /*0010*/ 	.dword	free
	.align		8
        /*0018*/ 	.dword	_ZZN34_INTERNAL_850ce659_4_k_cu_2ffcd43215lzcnt64_genericEyE11clz_table_4
	.align		8
        /*0020*/ 	.dword	_ZZ14util_conv_charmE10conv_table
	.align		8
        /*0028*/ 	.dword	$str$2
	.align		8
        /*0030*/ 	.dword	$str$3
	.align		8
        /*0038*/ 	.dword	$str$4
	.align		8
        /*0040*/ 	.dword	$str$5
	.align		8
        /*0048*/ 	.dword	$str$8
	.align		8
        /*0050*/ 	.dword	$str$9
	.align		8
        /*0058*/ 	.dword	$str$11
	.align		8
        /*0060*/ 	.dword	$str$12
	.align		8
        /*0068*/ 	.dword	$str$13
	.align		8
        /*0070*/ 	.dword	$str$14
	.align		8
        /*0078*/ 	.dword	$str$15
	.align		8
        /*0080*/ 	.dword	$str$16
	.align		8
        /*0088*/ 	.dword	$str$17
	.align		8
        /*0090*/ 	.dword	$str$18
	.align		8
        /*0098*/ 	.dword	$str$19
	.align		8
        /*00a0*/ 	.dword	$str$20
	.align		8
        /*00a8*/ 	.dword	$str$21
	.align		8
        /*00b0*/ 	.dword	$str$22
	.align		8
        /*00b8*/ 	.dword	$str$23
	.align		8
        /*00c0*/ 	.dword	$str$24
	.align		8
        /*00c8*/ 	.dword	$str$25
	.align		8
        /*00d0*/ 	.dword	$str$26
	.align		8
        /*00d8*/ 	.dword	$str$27
	.align		8
        /*00e0*/ 	.dword	$str$28
	.align		8
        /*00e8*/ 	.dword	$str$29
	.align		8
        /*00f0*/ 	.dword	$str$30
	.align		8
        /*00f8*/ 	.dword	$str$31
	.align		8
        /*0100*/ 	.dword	$str$32
	.align		8
        /*0108*/ 	.dword	$str$33
	.align		8
        /*0110*/ 	.dword	$str$34
	.align		8
        /*0118*/ 	.dword	$str$35
	.align		8
        /*0120*/ 	.dword	$str$36
	.align		8
        /*0128*/ 	.dword	$str$37
	.align		8
        /*0130*/ 	.dword	$str$38
	.align		8
        /*0138*/ 	.dword	$str$39
	.align		8
        /*0140*/ 	.dword	$str$40
	.align		8
        /*0148*/ 	.dword	$str$41
	.align		8
        /*0150*/ 	.dword	$str$42
	.align		8
        /*0158*/ 	.dword	$str$43
	.align		8
        /*0160*/ 	.dword	$str$44
	.align		8
        /*0168*/ 	.dword	$str$45
	.align		8
        /*0170*/ 	.dword	$str$46
	.align		8
        /*0178*/ 	.dword	$str$47
	.align		8
        /*0180*/ 	.dword	$str$48
	.align		8
        /*0188*/ 	.dword	$str$49
	.align		8
        /*0190*/ 	.dword	$str$50
	.align		8
        /*0198*/ 	.dword	$str$51
	.align		8
        /*01a0*/ 	.dword	$str$52
	.align		8
        /*01a8*/ 	.dword	$str$53
	.align		8
        /*01b0*/ 	.dword	$str$54
	.align		8
        /*01b8*/ 	.dword	$str$55
	.align		8
        /*01c0*/ 	.dword	$str$56
	.align		8
        /*01c8*/ 	.dword	$str$57
	.align		8
        /*01d0*/ 	.dword	$str$59
	.align		8
        /*01d8*/ 	.dword	$str$60
	.align		8
        /*01e0*/ 	.dword	$str$61
	.align		8
        /*01e8*/ 	.dword	$str$65
	.align		8
        /*01f0*/ 	.dword	$str$66
	.align		8
        /*01f8*/ 	.dword	$str$67
	.align		8
        /*0200*/ 	.dword	$str$68
	.align		8
        /*0208*/ 	.dword	$str$69
	.align		8
        /*0210*/ 	.dword	$str$70
	.align		8
        /*0218*/ 	.dword	$str$71
	.align		8
        /*0220*/ 	.dword	$str$72
	.align		8
        /*0228*/ 	.dword	$str$73
	.align		8
        /*0230*/ 	.dword	$str$74
	.align		8
        /*0238*/ 	.dword	$str$75
	.align		8
        /*0240*/ 	.dword	$str$76
	.align		8
        /*0248*/ 	.dword	$str$77
	.align		8
        /*0250*/ 	.dword	$str$78
	.align		8
        /*0258*/ 	.dword	$str$79
	.align		8
        /*0260*/ 	.dword	$str$80
	.align		8
        /*0268*/ 	.dword	$str$81
	.align		8
        /*0270*/ 	.dword	$str$82
	.align		8
        /*0278*/ 	.dword	$str$83
	.align		8
        /*0280*/ 	.dword	$str$84
	.align		8
        /*0288*/ 	.dword	$str$85
	.align		8
        /*0290*/ 	.dword	$str$86
	.align		8
        /*0298*/ 	.dword	$str$87
	.align		8
        /*02a0*/ 	.dword	$str$88
	.align		8
        /*02a8*/ 	.dword	$str$89
	.align		8
        /*02b0*/ 	.dword	$str$90
	.align		8
        /*02b8*/ 	.dword	$str$91
	.align		8
        /*02c0*/ 	.dword	$str$92
	.align		8
        /*02c8*/ 	.dword	$str$93
	.align		8
        /*02d0*/ 	.dword	$str$94
	.align		8
        /*02d8*/ 	.dword	$str$95
	.align		8
        /*02e0*/ 	.dword	$str$96
	.align		8
        /*02e8*/ 	.dword	$str$97
	.align		8
        /*02f0*/ 	.dword	$str$98
	.align		8
        /*02f8*/ 	.dword	$str$99
	.align		8
        /*0300*/ 	.dword	$str$100
	.align		8
        /*0308*/ 	.dword	$str$101
	.align		8
        /*0310*/ 	.dword	$str$102
	.align		8
        /*0318*/ 	.dword	$str$103
	.align		8
        /*0320*/ 	.dword	$str$104
	.align		8
        /*0328*/ 	.dword	$str$105
	.align		8
        /*0330*/ 	.dword	$str$106
	.align		8
        /*0338*/ 	.dword	$str$107
	.align		8
        /*0340*/ 	.dword	$str$108
	.align		8
        /*0348*/ 	.dword	$str$109
	.align		8
        /*0350*/ 	.dword	$str$110
	.align		8
        /*0358*/ 	.dword	$str$111
	.align		8
        /*0360*/ 	.dword	$str$112
	.align		8
        /*0368*/ 	.dword	$str$113
	.align		8
        /*0370*/ 	.dword	$str$114
	.align		8
        /*0378*/ 	.dword	$str$115
	.align		8
        /*0380*/ 	.dword	$str$116
	.align		8
        /*0388*/ 	.dword	$str$117
	.align		8
        /*0390*/ 	.dword	$str$118
	.align		8
        /*0398*/ 	.dword	$str$119
	.align		8
        /*03a0*/ 	.dword	$str$120
	.align		8
        /*03a8*/ 	.dword	$str$121
	.align		8
        /*03b0*/ 	.dword	$str$122
	.align		8
        /*03b8*/ 	.dword	$str$123
	.align		8
        /*03c0*/ 	.dword	$str$124
	.align		8
        /*03c8*/ 	.dword	$str$125
	.align		8
        /*03d0*/ 	.dword	$str$126


//--------------------- .nv.constant3             --------------------------
	.section	.nv.constant3,"a",@progbits
	.align	8
.nv.constant3:
	.type		fp_prime,@object
	.size		fp_prime,(.L_1 - fp_prime)
fp_prime:
	.zero		80
.L_1:


//--------------------- .text._Z5saxpyPhPm        --------------------------
	.section	.text._Z5saxpyPhPm,"ax",@progbits
	.align	128
        .global         _Z5saxpyPhPm
        .type           _Z5saxpyPhPm,@function
        .size           _Z5saxpyPhPm,(.L_x_1038 - _Z5saxpyPhPm)
        .other          _Z5saxpyPhPm,@"STO_CUDA_ENTRY STV_DEFAULT"
_Z5saxpyPhPm:
.text._Z5saxpyPhPm:
[----:B------:R-:W0:Y:S02]  /*0000*/  LDC R1, c[0x0][0x37c] ;  /* 0x0000df00ff017b82 */ /* 0x000e240000000800 */
[----:B0-----:R-:W-:Y:S01]  /*0010*/  VIADD R1, R1, 0xfffffb40 ;  /* 0xfffffb4001017836 */ /* 0x001fe20000000000 */
[----:B------:R-:W-:Y:S01]  /*0020*/  CS2R R10, SRZ ;  /* 0x00000000000a7805 */ /* 0x000fe2000001ff00 */
[----:B------:R-:W-:Y:S01]  /*0030*/  IMAD.MOV.U32 R4, RZ, RZ, 0x3020100 ;  /* 0x03020100ff047424 */ /* 0x000fe200078e00ff */
[----:B------:R-:W-:Y:S01]  /*0040*/  CS2R R18, SRZ ;  /* 0x0000000000127805 */ /* 0x000fe2000001ff00 */
[----:B------:R-:W-:Y:S01]  /*0050*/  IMAD.MOV.U32 R5, RZ, RZ, 0x7060504 ;  /* 0x07060504ff057424 */ /* 0x000fe200078e00ff */
[----:B------:R-:W-:Y:S01]  /*0060*/  STL.128 [R1], RZ ;  /* 0x000000ff01007387 */ /* 0x000fe20000100c00 */
[----:B------:R-:W-:Y:S01]  /*0070*/  IMAD.MOV.U32 R6, RZ, RZ, 0x908 ;  /* 0x00000908ff067424 */ /* 0x000fe200078e00ff */
[----:B------:R-:W0:Y:S01]  /*0080*/  LDCU UR4, c[0x0][0x2f8] ;  /* 0x00005f00ff0477ac */ /* 0x000e220008000800 */
[----:B------:R-:W-:Y:S01]  /*0090*/  IMAD.MOV.U32 R7, RZ, RZ, RZ ;  /* 0x000000ffff077224 */ /* 0x000fe200078e00ff */
[----:B------:R-:W-:Y:S01]  /*00a0*/  STL.128 [R1+0x10], RZ ;  /* 0x000010ff01007387 */ /* 0x000fe20000100c00 */
[----:B------:R-:W-:Y:S01]  /*00b0*/  IMAD.MOV.U32 R8, RZ, RZ, 0xc0b0a00 ;  /* 0x0c0b0a00ff087424 */ /* 0x000fe200078e00ff */
[----:B------:R-:W1:Y:S01]  /*00c0*/  LDCU UR5, c[0x0][0x2fc] ;  /* 0x00005f80ff0577ac */ /* 0x000e620008000800 */
[----:B------:R-:W-:Y:S01]  /*00d0*/  IMAD.MOV.U32 R9, RZ, RZ, 0xf0e0d ;  /* 0x000f0e0dff097424 */ /* 0x000fe200078e00ff */
[----:B------:R2:W-:Y:S01]  /*00e0*/  STL.128 [R1+0x30], R4 ;  /* 0x0000300401007387 */ /* 0x0005e20000100c00 */
[----:B------:R-:W-:Y:S01]  /*00f0*/  IMAD.MOV.U32 R16, RZ, RZ, 0xc0b0a00 ;  /* 0x0c0b0a00ff107424 */ /* 0x000fe200078e00ff */
[----:B------:R-:W3:Y:S01]  /*0100*/  LDCU.64 UR36, c[0x0][0x358] ;  /* 0x00006b00ff2477ac */ /* 0x000ee20008000a00 */
[----:B------:R-:W-:Y:S01]  /*0110*/  IMAD.MOV.U32 R17, RZ, RZ, 0xf0e0d ;  /* 0x000f0e0dff117424 */ /* 0x000fe200078e00ff */
[----:B------:R4:W-:Y:S01]  /*0120*/  STL.128 [R1+0x40], R8 ;  /* 0x0000400801007387 */ /* 0x0009e20000100c00 */
[----:B------:R-:W-:-:S02]  /*0130*/  IMAD.MOV.U32 R0, RZ, RZ, 0x62 ;  /* 0x00000062ff007424 */ /* 0x000fc400078e00ff */
[----:B------:R-:W-:Y:S01]  /*0140*/  IMAD.MOV.U32 R2, RZ, RZ, 0x36 ;  /* 0x00000036ff027424 */ /* 0x000fe200078e00ff */
[----:B------:R5:W-:Y:S01]  /*0150*/  STL.128 [R1+0x60], R16 ;  /* 0x0000601001007387 */ /* 0x000be20000100c00 */
[----:B------:R-:W-:Y:S02]  /*0160*/  IMAD.MOV.U32 R3, RZ, RZ, 0x32 ;  /* 0x00000032ff037424 */ /* 0x000fe400078e00ff */
[----:B------:R-:W-:Y:S01]  /*0170*/  IMAD.MOV.U32 R12, RZ, RZ, 0x39 ;  /* 0x00000039ff0c7424 */ /* 0x000fe200078e00ff */
[----:B------:R-:W-:Y:S01]  /*0180*/  STL.128 [R1+0x20], RZ ;  /* 0x000020ff01007387 */ /* 0x000fe20000100c00 */
[----:B------:R-:W-:Y:S01]  /*0190*/  IMAD.MOV.U32 R13, RZ, RZ, 0x38 ;  /* 0x00000038ff0d7424 */ /* 0x000fe200078e00ff */
[----:B0-----:R-:W-:Y:S01]  /*01a0*/  IADD3 R22, P0, PT, R1, UR4, RZ ;  /* 0x0000000401167c10 */ /* 0x001fe2000ff1e0ff */
[----:B------:R-:W-:Y:S01]  /*01b0*/  IMAD.MOV.U32 R14, RZ, RZ, 0x64 ;  /* 0x00000064ff0e7424 */ /* 0x000fe200078e00ff */
[----:B------:R-:W-:Y:S01]  /*01c0*/  STL.128 [R1+0x50], RZ ;  /* 0x000050ff01007387 */ /* 0x000fe20000100c00 */
[----:B--2---:R-:W-:-:S02]  /*01d0*/  IMAD.MOV.U32 R4, RZ, RZ, 0x61 ;  /* 0x00000061ff047424 */ /* 0x004fc400078e00ff */
[----:B------:R-:W-:Y:S01]  /*01e0*/  IMAD.MOV.U32 R5, RZ, RZ, 0x33 ;  /* 0x00000033ff057424 */ /* 0x000fe200078e00ff */
[----:B------:R-:W-:Y:S01]  /*01f0*/  STL.128 [R1+0x70], RZ ;  /* 0x000070ff01007387 */ /* 0x000fe20000100c00 */
[----:B------:R-:W-:Y:S02]  /*0200*/  IMAD.MOV.U32 R6, RZ, RZ, 0x66 ;  /* 0x00000066ff067424 */ /* 0x000fe400078e00ff */
[----:B------:R-:W-:Y:S01]  /*0210*/  IMAD.MOV.U32 R7, RZ, RZ, 0x37 ;  /* 0x00000037ff077424 */ /* 0x000fe200078e00ff */
[----:B------:R-:W-:Y:S01]  /*0220*/  STL.128 [R1+0x80], RZ ;  /* 0x000080ff01007387 */ /* 0x000fe20000100c00 */
[----:B----4-:R-:W-:Y:S02]  /*0230*/  IMAD.MOV.U32 R8, RZ, RZ, 0x31 ;  /* 0x00000031ff087424 */ /* 0x010fe400078e00ff */
[----:B------:R-:W-:Y:S01]  /*0240*/  IMAD.MOV.U32 R9, RZ, RZ, 0x30 ;  /* 0x00000030ff097424 */ /* 0x000fe200078e00ff */
[----:B------:R-:W-:Y:S01]  /*0250*/  STL.128 [R1+0x90], RZ ;  /* 0x000090ff01007387 */ /* 0x000fe20000100c00 */
[----:B------:R-:W-:-:S02]  /*0260*/  IMAD.MOV.U32 R10, RZ, RZ, 0x34 ;  /* 0x00000034ff0a7424 */ /* 0x000fc400078e00ff */
[----:B------:R-:W-:Y:S01]  /*0270*/  IMAD.MOV.U32 R11, RZ, RZ, 0x65 ;  /* 0x00000065ff0b7424 */ /* 0x000fe200078e00ff */
[----:B------:R-:W-:Y:S01]  /*0280*/  STL.128 [R1+0xa0], RZ ;  /* 0x0000a0ff01007387 */ /* 0x000fe20000100c00 */
[----:B------:R-:W-:Y:S02]  /*0290*/  IMAD.MOV.U32 R15, RZ, RZ, 0x35 ;  /* 0x00000035ff0f7424 */ /* 0x000fe400078e00ff */
[----:B-----5:R-:W-:Y:S01]  /*02a0*/  IMAD.MOV.U32 R16, RZ, RZ, 0x63 ;  /* 0x00000063ff107424 */ /* 0x020fe200078e00ff */
[----:B------:R-:W-:Y:S01]  /*02b0*/  STL.128 [R1+0xb0], RZ ;  /* 0x0000b0ff01007387 */ /* 0x000fe20000100c00 */
[----:B-1----:R-:W-:-:S03]  /*02c0*/  IMAD.X R23, RZ, RZ, UR5, P0 ;  /* 0x00000005ff177e24 */ /* 0x002fc600080e06ff */
[----:B------:R-:W-:Y:S04]  /*02d0*/  STL.128 [R1+0xc0], RZ ;  /* 0x0000c0ff01007387 */ /* 0x000fe80000100c00 */
[----:B------:R-:W-:Y:S04]  /*02e0*/  STL.128 [R1+0xd0], RZ ;  /* 0x0000d0ff01007387 */ /* 0x000fe80000100c00 */
[----:B------:R-:W-:Y:S04]  /*02f0*/  STL.128 [R1+0xe0], RZ ;  /* 0x0000e0ff01007387 */ /* 0x000fe80000100c00 */
[----:B------:R-:W-:Y:S04]  /*0300*/  STL.128 [R1+0xf0], RZ ;  /* 0x0000f0ff01007387 */ /* 0x000fe80000100c00 */
[----:B------:R-:W-:Y:S04]  /*0310*/  STL.U8 [R1+0x100], R0 ;  /* 0x0001000001007387 */ /* 0x000fe80000100000 */
        /* <DEDUP_REMOVED lines=505> */
[----:B------:R-:W-:Y:S04]  /*22b0*/  STL.U8 [R1+0x300], RZ ;  /* 0x000300ff01007387 */ /* 0x000fe80000100000 */
[----:B------:R-:W-:Y:S04]  /*22c0*/  STL.U8 [R1+0x291], R0 ;  /* 0x0002910001007387 */ /* 0x000fe80000100000 */
[----:B------:R-:W-:Y:S04]  /*22d0*/  STL.U8 [R1+0x293], R0 ;  /* 0x0002930001007387 */ /* 0x000fe80000100000 */
[----:B------:R-:W-:Y:S04]  /*22e0*/  STL.U8 [R1+0x2a8], R0 ;  /* 0x0002a80001007387 */ /* 0x000fe80000100000 */
[----:B------:R-:W-:Y:S04]  /*22f0*/  STL.U8 [R1+0x2bf], R0 ;  /* 0x0002bf0001007387 */ /* 0x000fe80000100000 */
[----:B------:R-:W-:Y:S04]  /*2300*/  STL.U8 [R1+0x2e7], R0 ;  /* 0x0002e70001007387 */ /* 0x000fe80000100000 */
[----:B------:R0:W-:Y:S02]  /*2310*/  STL.U8 [R1+0x2fb], R0 ;  /* 0x0002fb0001007387 */ /* 0x0001e40000100000 */
[----:B0--3--:R-:W-:-:S07]  /*2320*/  MOV R0, 0x2340 ;  /* 0x0000234000007802 */ /* 0x009fce0000000f00 */
[----:B------:R-:W-:Y:S05]  /*2330*/  CALL.REL.NOINC `($_Z5saxpyPhPm$_Z17convert_from_hexaPhPmii) ;  /* 0x000002cc00487944 */ /* 0x000fea0003c00000 */
[----:B------:R-:W0:Y:S02]  /*2340*/  LDC.64 R2, c[0x0][0x388] ;  /* 0x0000e200ff027b82 */ /* 0x000e240000000a00 */
[----:B0-----:R-:W2:Y:S04]  /*2350*/  LDG.E.64 R8, desc[UR36][R2.64] ;  /* 0x0000002402087981 */ /* 0x001ea8000c1e1b00 */
[----:B------:R-:W2:Y:S04]  /*2360*/  LDG.E.64 R10, desc[UR36][R2.64+0x8] ;  /* 0x00000824020a7981 */ /* 0x000ea8000c1e1b00 */
[----:B------:R-:W3:Y:S04]  /*2370*/  LDG.E.64 R12, desc[UR36][R2.64+0x10] ;  /* 0x00001024020c7981 */ /* 0x000ee8000c1e1b00 */
[----:B------:R-:W3:Y:S04]  /*2380*/  LDG.E.64 R14, desc[UR36][R2.64+0x18] ;  /* 0x00001824020e7981 */ /* 0x000ee8000c1e1b00 */
[----:B------:R-:W4:Y:S04]  /*2390*/  LDG.E.64 R16, desc[UR36][R2.64+0x20] ;  /* 0x0000202402107981 */ /* 0x000f28000c1e1b00 */
[----:B------:R-:W4:Y:S01]  /*23a0*/  LDG.E.64 R18, desc[UR36][R2.64+0x28] ;  /* 0x0000282402127981 */ /* 0x000f22000c1e1b00 */
[----:B------:R-:W0:Y:S01]  /*23b0*/  S2UR UR5, SR_CgaCtaId ;  /* 0x00000000000579c3 */ /* 0x000e220000008800 */
[----:B------:R-:W-:Y:S01]  /*23c0*/  UMOV UR4, 0x400 ;  /* 0x0000040000047882 */ /* 0x000fe20000000000 */
[----:B------:R-:W-:Y:S01]  /*23d0*/  MOV R24, 0x8 ;  /* 0x0000000800187802 */ /* 0x000fe20000000f00 */
[----:B------:R-:W-:-:S02]  /*23e0*/  IMAD.MOV.U32 R4, RZ, RZ, 0x100 ;  /* 0x00000100ff047424 */ /* 0x000fc400078e00ff */
[----:B------:R-:W-:-:S03]  /*23f0*/  IMAD.MOV.U32 R5, RZ, RZ, RZ ;  /* 0x000000ffff057224 */ /* 0x000fc600078e00ff */
[----:B------:R1:W1:Y:S01]  /*2400*/  LDC.64 R6, c[0x4][R24] ;  /* 0x0100000018067b82 */ /* 0x0002620000000a00 */
[----:B0-----:R-:W-:-:S09]  /*2410*/  ULEA UR4, UR5, UR4, 0x18 ;  /* 0x0000000405047291 */ /* 0x001fd2000f8ec0ff */
[----:B--2---:R0:W-:Y:S04]  /*2420*/  STS.128 [UR4], R8 ;  /* 0x00000008ff007988 */ /* 0x0041e80008000c04 */
[----:B---3--:R0:W-:Y:S04]  /*2430*/  STS.128 [UR4+0x10], R12 ;  /* 0x0000100cff007988 */ /* 0x0081e80008000c04 */
[----:B-1--4-:R0:W-:Y:S02]  /*2440*/  STS.128 [UR4+0x20], R16 ;  /* 0x00002010ff007988 */ /* 0x0121e40008000c04 */
[----:B------:R-:W-:-:S07]  /*2450*/  LEPC R20, `(.L_x_0) ;  /* 0x000000001014794e */ /* 0x000fce0000000000 */
[----:B0-----:R-:W-:Y:S05]  /*2460*/  CALL.ABS.NOINC R6 ;  /* 0x0000000006007343 */ /* 0x001fea0003c00000 */
.L_x_0:
[----:B------:R0:W1:Y:S01]  /*2470*/  LDC.64 R6, c[0x4][R24] ;  /* 0x0100000018067b82 */ /* 0x0000620000000a00 */
[----:B------:R-:W-:Y:S02]  /*2480*/  IMAD.MOV.U32 R26, RZ, RZ, R4 ;  /* 0x000000ffff1a7224 */ /* 0x000fe400078e0004 */
[----:B------:R-:W-:Y:S02]  /*2490*/  IMAD.MOV.U32 R2, RZ, RZ, R5 ;  /* 0x000000ffff027224 */ /* 0x000fe400078e0005 */
[----:B------:R-:W-:Y:S02]  /*24a0*/  IMAD.MOV.U32 R4, RZ, RZ, 0x18 ;  /* 0x00000018ff047424 */ /* 0x000fe400078e00ff */
[----:B------:R-:W-:-:S07]  /*24b0*/  IMAD.MOV.U32 R5, RZ, RZ, RZ ;  /* 0x000000ffff057224 */ /* 0x000fce00078e00ff */
[----:B------:R-:W-:-:S07]  /*24c0*/  LEPC R20, `(.L_x_1) ;  /* 0x000000001014794e */ /* 0x000fce0000000000 */
[----:B01----:R-:W-:Y:S05]  /*24d0*/  CALL.ABS.NOINC R6 ;  /* 0x0000000006007343 */ /* 0x003fea0003c00000 */
.L_x_1:
[----:B------:R0:W1:Y:S01]  /*24e0*/  LDC.64 R6, c[0x4][R24] ;  /* 0x0100000018067b82 */ /* 0x0000620000000a00 */
[----:B------:R-:W-:Y:S02]  /*24f0*/  IMAD.MOV.U32 R16, RZ, RZ, R4 ;  /* 0x000000ffff107224 */ /* 0x000fe400078e0004 */
[----:B------:R-:W-:Y:S02]  /*2500*/  IMAD.MOV.U32 R17, RZ, RZ, R5 ;  /* 0x000000ffff117224 */ /* 0x000fe400078e0005 */
[----:B------:R-:W-:Y:S02]  /*2510*/  IMAD.MOV.U32 R4, RZ, RZ, 0x40 ;  /* 0x00000040ff047424 */ /* 0x000fe400078e00ff */
[----:B------:R-:W-:-:S07]  /*2520*/  IMAD.MOV.U32 R5, RZ, RZ, RZ ;  /* 0x000000ffff057224 */ /* 0x000fce00078e00ff */
[----:B------:R-:W-:-:S07]  /*2530*/  LEPC R20, `(.L_x_2) ;  /* 0x000000001014794e */ /* 0x000fce0000000000 */
[----:B01----:R-:W-:Y:S05]  /*2540*/  CALL.ABS.NOINC R6 ;  /* 0x0000000006007343 */ /* 0x003fea0003c00000 */
.L_x_2:
[----:B------:R-:W-:Y:S01]  /*2550*/  IMAD.MOV.U32 R3, RZ, RZ, 0x8 ;  /* 0x00000008ff037424 */ /* 0x000fe200078e00ff */
[----:B------:R0:W-:Y:S01]  /*2560*/  ST.E desc[UR36][R16.64+0x8], RZ ;  /* 0x000008ff10007985 */ /* 0x0001e2000c101924 */
[----:B------:R-:W-:Y:S01]  /*2570*/  IMAD.MOV.U32 R6, RZ, RZ, R4 ;  /* 0x000000ffff067224 */ /* 0x000fe200078e0004 */
[----:B------:R0:W1:Y:S01]  /*2580*/  LDC.64 R8, c[0x4][R24] ;  /* 0x0100000018087b82 */ /* 0x0000620000000a00 */
[----:B------:R-:W-:Y:S01]  /*2590*/  IMAD.MOV.U32 R7, RZ, RZ, R5 ;  /* 0x000000ffff077224 */ /* 0x000fe200078e0005 */
[----:B------:R0:W-:Y:S01]  /*25a0*/  ST.E desc[UR36][R16.64], R3 ;  /* 0x0000000310007985 */ /* 0x0001e2000c101924 */
[----:B------:R-:W-:Y:S02]  /*25b0*/  IMAD.MOV.U32 R4, RZ, RZ, 0x18 ;  /* 0x00000018ff047424 */ /* 0x000fe400078e00ff */
[----:B------:R-:W-:Y:S01]  /*25c0*/  IMAD.MOV.U32 R5, RZ, RZ, RZ ;  /* 0x000000ffff057224 */ /* 0x000fe200078e00ff */
[----:B------:R0:W-:Y:S06]  /*25d0*/  ST.E.64 desc[UR36][R16.64+0x10], R6 ;  /* 0x0000100610007985 */ /* 0x0001ec000c101b24 */
[----:B------:R-:W-:-:S07]  /*25e0*/  LEPC R20, `(.L_x_3) ;  /* 0x000000001014794e */ /* 0x000fce0000000000 */
[----:B01----:R-:W-:Y:S05]  /*25f0*/  CALL.ABS.NOINC R8 ;  /* 0x0000000008007343 */ /* 0x003fea0003c00000 */
.L_x_3:
[----:B------:R-:W0:Y:S01]  /*2600*/  LDC.64 R24, c[0x4][R24] ;  /* 0x0100000018187b82 */ /* 0x000e220000000a00 */
[----:B------:R-:W-:Y:S02]  /*2610*/  IMAD.MOV.U32 R18, RZ, RZ, R4 ;  /* 0x000000ffff127224 */ /* 0x000fe400078e0004 */
[----:B------:R-:W-:Y:S02]  /*2620*/  IMAD.MOV.U32 R19, RZ, RZ, R5 ;  /* 0x000000ffff137224 */ /* 0x000fe400078e0005 */
[----:B------:R-:W-:Y:S02]  /*2630*/  IMAD.MOV.U32 R4, RZ, RZ, 0x40 ;  /* 0x00000040ff047424 */ /* 0x000fe400078e00ff */
[----:B------:R-:W-:-:S07]  /*2640*/  IMAD.MOV.U32 R5, RZ, RZ, RZ ;  /* 0x000000ffff057224 */ /* 0x000fce00078e00ff */
[----:B------:R-:W-:-:S07]  /*2650*/  LEPC R20, `(.L_x_4) ;  /* 0x000000001014794e */ /* 0x000fce0000000000 */
[----:B0-----:R-:W-:Y:S05]  /*2660*/  CALL.ABS.NOINC R24 ;  /* 0x0000000018007343 */ /* 0x001fea0003c00000 */
.L_x_4:
[----:B------:R-:W-:Y:S01]  /*2670*/  IMAD.MOV.U32 R3, RZ, RZ, 0x8 ;  /* 0x00000008ff037424 */ /* 0x000fe200078e00ff */
[----:B------:R0:W-:Y:S01]  /*2680*/  ST.E.64 desc[UR36][R18.64+0x10], R4 ;  /* 0x0000100412007985 */ /* 0x0001e2000c101b24 */
[----:B------:R-:W-:Y:S01]  /*2690*/  BSSY.RECONVERGENT B0, `(.L_x_5) ;  /* 0x000006f000007945 */ /* 0x000fe20003800200 */
[----:B------:R-:W-:Y:S02]  /*26a0*/  IMAD.MOV.U32 R0, RZ, RZ, 0x200 ;  /* 0x00000200ff007424 */ /* 0x000fe400078e00ff */
[----:B------:R0:W-:Y:S04]  /*26b0*/  ST.E desc[UR36][R18.64], R3 ;  /* 0x0000000312007985 */ /* 0x0001e8000c101924 */
[----:B------:R0:W-:Y:S02]  /*26c0*/  ST.E desc[UR36][R18.64+0x8], RZ ;  /* 0x000008ff12007985 */ /* 0x0001e4000c101924 */
.L_x_6:
[----:B------:R-:W-:-:S05]  /*26d0*/  IADD3 R12, PT, PT, R1, 0x200, -R0 ;  /* 0x00000200010c7810 */ /* 0x000fca0007ffe800 */
[----:B0-2---:R-:W2:Y:S04]  /*26e0*/  LDL.U8 R4, [R12+0x100] ;  /* 0x000100000c047983 */ /* 0x005ea80000100000 */
[----:B------:R-:W3:Y:S01]  /*26f0*/  LDL.U8 R6, [R12+0x101] ;  /* 0x000101000c067983 */ /* 0x000ee20000100000 */
[C---:B--2---:R-:W-:Y:S02]  /*2700*/  IMAD.IADD R7, R1.reuse, 0x1, R4 ;  /* 0x0000000101077824 */ /* 0x044fe400078e0204 */
[----:B---3--:R-:W-:-:S03]  /*2710*/  IMAD.IADD R5, R1, 0x1, R6 ;  /* 0x0000000101057824 */ /* 0x008fc600078e0206 */
[----:B------:R-:W2:Y:S04]  /*2720*/  LDL.U8 R3, [R7] ;  /* 0x0000000007037983 */ /* 0x000ea80000100000 */
[----:B------:R-:W3:Y:S01]  /*2730*/  LDL.U8 R4, [R5] ;  /* 0x0000000005047983 */ /* 0x000ee20000100000 */
[----:B------:R-:W-:-:S04]  /*2740*/  LEA.HI R9, R0, 0xffffffff, RZ, 0x1f ;  /* 0xffffffff00097811 */ /* 0x000fc800078ff8ff */
[----:B------:R-:W-:-:S05]  /*2750*/  IADD3 R8, P0, PT, R9, R26, RZ ;  /* 0x0000001a09087210 */ /* 0x000fca0007f1e0ff */
[----:B------:R-:W-:Y:S02]  /*2760*/  IMAD.X R9, RZ, RZ, R2, P0 ;  /* 0x000000ffff097224 */ /* 0x000fe400000e0602 */
[----:B--2---:R-:W-:-:S05]  /*2770*/  IMAD.SHL.U32 R3, R3, 0x10, RZ ;  /* 0x0000001003037824 */ /* 0x004fca00078e00ff */
[----:B---3--:R-:W-:-:S05]  /*2780*/  LOP3.LUT R3, R3, R4, RZ, 0xfc, !PT ;  /* 0x0000000403037212 */ /* 0x008fca00078efcff */
[----:B------:R0:W-:Y:S04]  /*2790*/  ST.E.U8 desc[UR36][R8.64], R3 ;  /* 0x0000000308007985 */ /* 0x0001e8000c101124 */
[----:B------:R-:W2:Y:S04]  /*27a0*/  LDL.U8 R4, [R12+0x102] ;  /* 0x000102000c047983 */ /* 0x000ea80000100000 */
[----:B------:R-:W3:Y:S01]  /*27b0*/  LDL.U8 R6, [R12+0x103] ;  /* 0x000103000c067983 */ /* 0x000ee20000100000 */
[C---:B--2---:R-:W-:Y:S02]  /*27c0*/  IMAD.IADD R13, R1.reuse, 0x1, R4 ;  /* 0x00000001010d7824 */ /* 0x044fe400078e0204 */
[----:B---3--:R-:W-:-:S03]  /*27d0*/  IMAD.IADD R7, R1, 0x1, R6 ;  /* 0x0000000101077824 */ /* 0x008fc600078e0206 */
[----:B------:R-:W2:Y:S04]  /*27e0*/  LDL.U8 R5, [R13] ;  /* 0x000000000d057983 */ /* 0x000ea80000100000 */
[----:B------:R-:W3:Y:S01]  /*27f0*/  LDL.U8 R6, [R7] ;  /* 0x0000000007067983 */ /* 0x000ee20000100000 */
[----:B------:R-:W-:-:S05]  /*2800*/  VIADD R4, R0, 0xfffffffe ;  /* 0xfffffffe00047836 */ /* 0x000fca0000000000 */
        /* <DEDUP_REMOVED lines=12> */
[----:B0-----:R-:W-:-:S05]  /*28d0*/  VIADD R3, R0, 0xfffffffc ;  /* 0xfffffffc00037836 */ /* 0x001fca0000000000 */
        /* <DEDUP_REMOVED lines=11> */
[----:B-1----:R-:W3:Y:S01]  /*2990*/  LDL.U8 R5, [R14] ;  /* 0x000000000e057983 */ /* 0x002ee20000100000 */
        /* <DEDUP_REMOVED lines=12> */
[----:B0-----:R-:W3:Y:S01]  /*2a60*/  LDL.U8 R7, [R14] ;  /* 0x000000000e077983 */ /* 0x001ee20000100000 */
        /* <DEDUP_REMOVED lines=33> */
[----:B------:R-:W3:Y:S04]  /*2c80*/  LDL.U8 R4, [R12+0x10e] ;  /* 0x00010e000c047983 */ /* 0x000ee80000100000 */
[----:B------:R-:W1:Y:S01]  /*2c90*/  LDL.U8 R6, [R12+0x10f] ;  /* 0x00010f000c067983 */ /* 0x000e620000100000 */
[C---:B---3--:R-:W-:Y:S02]  /*2ca0*/  IMAD.IADD R13, R1.reuse, 0x1, R4 ;  /* 0x00000001010d7824 */ /* 0x048fe400078e0204 */
[----:B-1----:R-:W-:-:S03]  /*2cb0*/  IMAD.IADD R10, R1, 0x1, R6 ;  /* 0x00000001010a7824 */ /* 0x002fc600078e0206 */
[----:B------:R-:W3:Y:S04]  /*2cc0*/  LDL.U8 R6, [R13] ;  /* 0x000000000d067983 */ /* 0x000ee80000100000 */
[----:B------:R-:W4:Y:S01]  /*2cd0*/  LDL.U8 R11, [R10] ;  /* 0x000000000a0b7983 */ /* 0x000f220000100000 */
[C---:B------:R-:W-:Y:S02]  /*2ce0*/  VIADD R3, R0.reuse, 0xfffffff2 ;  /* 0xfffffff200037836 */ /* 0x040fe40000000000 */
[----:B------:R-:W-:-:S03]  /*2cf0*/  VIADD R0, R0, 0xfffffff0 ;  /* 0xfffffff000007836 */ /* 0x000fc60000000000 */
[----:B------:R-:W-:-:S04]  /*2d00*/  LEA.HI R5, R3, 0xffffffff, RZ, 0x1f ;  /* 0xffffffff03057811 */ /* 0x000fc800078ff8ff */
[----:B------:R-:W-:-:S05]  /*2d10*/  IADD3 R4, P0, PT, R5, R26, RZ ;  /* 0x0000001a05047210 */ /* 0x000fca0007f1e0ff */
[----:B------:R-:W-:Y:S01]  /*2d20*/  IMAD.X R5, RZ, RZ, R2, P0 ;  /* 0x000000ffff057224 */ /* 0x000fe200000e0602 */
[----:B------:R-:W-:Y:S01]  /*2d30*/  ISETP.GT.U32.AND P0, PT, R3, 0x3, PT ;  /* 0x000000030300780c */ /* 0x000fe20003f04070 */
[----:B---3--:R-:W-:-:S05]  /*2d40*/  IMAD.SHL.U32 R6, R6, 0x10, RZ ;  /* 0x0000001006067824 */ /* 0x008fca00078e00ff */
[----:B----4-:R-:W-:-:S05]  /*2d50*/  LOP3.LUT R11, R6, R11, RZ, 0xfc, !PT ;  /* 0x0000000b060b7212 */ /* 0x010fca00078efcff */
[----:B------:R2:W-:Y:S02]  /*2d60*/  ST.E.U8 desc[UR36][R4.64], R11 ;  /* 0x0000000b04007985 */ /* 0x0005e4000c101124 */
[----:B------:R-:W-:Y:S05]  /*2d70*/  @P0 BRA `(.L_x_6) ;  /* 0xfffffff800540947 */ /* 0x000fea000383ffff */
[----:B------:R-:W-:Y:S05]  /*2d80*/  BSYNC.RECONVERGENT B0 ;  /* 0x0000000000007941 */ /* 0x000fea0003800200 */
.L_x_5:
[----:B------:R-:W-:Y:S01]  /*2d90*/  IADD3 R30, P0, PT, R26, 0x7, RZ ;  /* 0x000000071a1e7810 */ /* 0x000fe20007f1e0ff */
[----:B------:R-:W-:Y:S01]  /*2da0*/  BSSY.RECONVERGENT B6, `(.L_x_7) ;  /* 0x00000ad000067945 */ /* 0x000fe20003800200 */
[----:B------:R-:W-:-:S03]  /*2db0*/  IMAD.MOV.U32 R24, RZ, RZ, RZ ;  /* 0x000000ffff187224 */ /* 0x000fc600078e00ff */
[----:B------:R-:W-:-:S08]  /*2dc0*/  IMAD.X R31, RZ, RZ, R2, P0 ;  /* 0x000000ffff1f7224 */ /* 0x000fd000000e0602 */
.L_x_24:
[----:B------:R-:W3:Y:S01]  /*2dd0*/  LD.E.U8 R0, desc[UR36][R30.64+-0x7] ;  /* 0xfffff9241e007980 */ /* 0x000ee2000c101100 */
[----:B------:R-:W-:Y:S01]  /*2de0*/  MOV R25, 0x0 ;  /* 0x0000000000197802 */ /* 0x000fe20000000f00 */
[----:B------:R-:W0:Y:S01]  /*2df0*/  LDCU.64 UR4, c[0x4][0x3d0] ;  /* 0x01007a00ff0477ac */ /* 0x000e220008000a00 */
[----:B------:R-:W-:Y:S01]  /*2e00*/  VIADD R24, R24, 0x10 ;  /* 0x0000001018187836 */ /* 0x000fe20000000000 */
[----:B------:R-:W-:Y:S01]  /*2e10*/  IADD3 R27, P0, PT, R22, 0x308, RZ ;  /* 0x00000308161b7810 */ /* 0x000fe20007f1e0ff */
[----:B--2---:R1:W2:Y:S03]  /*2e20*/  LDC.64 R8, c[0x4][R25] ;  /* 0x0100000019087b82 */ /* 0x0042a60000000a00 */
[----:B------:R-:W-:Y:S01]  /*2e30*/  ISETP.NE.AND P1, PT, R24, 0x100, PT ;  /* 0x000001001800780c */ /* 0x000fe20003f25270 */
[----:B------:R-:W-:Y:S02]  /*2e40*/  IMAD.X R28, RZ, RZ, R23, P0 ;  /* 0x000000ffff1c7224 */ /* 0x000fe400000e0617 */
[----:B------:R-:W-:Y:S01]  /*2e50*/  IMAD.MOV.U32 R6, RZ, RZ, R27 ;  /* 0x000000ffff067224 */ /* 0x000fe200078e001b */
[----:B------:R-:W-:Y:S01]  /*2e60*/  P2R R29, PR, RZ, 0x2 ;  /* 0x00000002ff1d7803 */ /* 0x000fe20000000000 */
[----:B------:R-:W-:-:S02]  /*2e70*/  IMAD.MOV.U32 R7, RZ, RZ, R28 ;  /* 0x000000ffff077224 */ /* 0x000fc400078e001c */
[----:B0-----:R-:W-:Y:S02]  /*2e80*/  IMAD.U32 R4, RZ, RZ, UR4 ;  /* 0x00000004ff047e24 */ /* 0x001fe4000f8e00ff */
[----:B------:R-:W-:Y:S01]  /*2e90*/  IMAD.U32 R5, RZ, RZ, UR5 ;  /* 0x00000005ff057e24 */ /* 0x000fe2000f8e00ff */
[----:B--23--:R1:W-:Y:S06]  /*2ea0*/  STL [R1+0x308], R0 ;  /* 0x0003080001007387 */ /* 0x00c3ec0000100800 */
[----:B------:R-:W-:-:S07]  /*2eb0*/  LEPC R20, `(.L_x_8) ;  /* 0x000000001014794e */ /* 0x000fce0000000000 */
[----:B-1----:R-:W-:Y:S05]  /*2ec0*/  CALL.ABS.NOINC R8 ;  /* 0x0000000008007343 */ /* 0x002fea0003c00000 */
.L_x_8:
[----:B------:R-:W2:Y:S01]  /*2ed0*/  LD.E.U8 R0, desc[UR36][R30.64+-0x6] ;  /* 0xfffffa241e007980 */ /* 0x000ea2000c101100 */
[----:B------:R0:W1:Y:S01]  /*2ee0*/  LDC.64 R8, c[0x4][R25] ;  /* 0x0100000019087b82 */ /* 0x0000620000000a00 */
[----:B------:R-:W3:Y:S01]  /*2ef0*/  LDCU.64 UR4, c[0x4][0x3d0] ;  /* 0x01007a00ff0477ac */ /* 0x000ee20008000a00 */
[----:B------:R-:W-:Y:S02]  /*2f00*/  IMAD.MOV.U32 R6, RZ, RZ, R27 ;  /* 0x000000ffff067224 */ /* 0x000fe400078e001b */
[----:B------:R-:W-:Y:S02]  /*2f10*/  IMAD.MOV.U32 R7, RZ, RZ, R28 ;  /* 0x000000ffff077224 */ /* 0x000fe400078e001c */
[----:B---3--:R-:W-:Y:S02]  /*2f20*/  IMAD.U32 R4, RZ, RZ, UR4 ;  /* 0x00000004ff047e24 */ /* 0x008fe4000f8e00ff */
[----:B------:R-:W-:Y:S01]  /*2f30*/  IMAD.U32 R5, RZ, RZ, UR5 ;  /* 0x00000005ff057e24 */ /* 0x000fe2000f8e00ff */
[----:B-12---:R0:W-:Y:S06]  /*2f40*/  STL [R1+0x308], R0 ;  /* 0x0003080001007387 */ /* 0x0061ec0000100800 */
[----:B------:R-:W-:-:S07]  /*2f50*/  LEPC R20, `(.L_x_9) ;  /* 0x000000001014794e */ /* 0x000fce0000000000 */
[----:B0-----:R-:W-:Y:S05]  /*2f60*/  CALL.ABS.NOINC R8 ;  /* 0x0000000008007343 */ /* 0x001fea0003c00000 */
.L_x_9:
        /* <DEDUP_REMOVED lines=10> */
.L_x_10:
        /* <DEDUP_REMOVED lines=10> */
.L_x_11:
        /* <DEDUP_REMOVED lines=10> */
.L_x_12:
        /* <DEDUP_REMOVED lines=10> */
.L_x_13:
        /* <DEDUP_REMOVED lines=10> */
.L_x_14:
        /* <DEDUP_REMOVED lines=10> */
.L_x_15:
        /* <DEDUP_REMOVED lines=10> */
.L_x_16:
        /* <DEDUP_REMOVED lines=10> */
.L_x_17:
        /* <DEDUP_REMOVED lines=10> */
.L_x_18:
        /* <DEDUP_REMOVED lines=10> */
.L_x_19:
        /* <DEDUP_REMOVED lines=10> */
.L_x_20:
        /* <DEDUP_REMOVED lines=10> */
.L_x_21:
        /* <DEDUP_REMOVED lines=10> */
.L_x_22:
        /* <DEDUP_REMOVED lines=10> */
.L_x_23:
[----:B------:R-:W-:Y:S02]  /*3830*/  ISETP.NE.AND P6, PT, R29, RZ, PT ;  /* 0x000000ff1d00720c */ /* 0x000fe40003fc5270 */
[----:B------:R-:W-:-:S05]  /*3840*/  IADD3 R30, P0, PT, R30, 0x10, RZ ;  /* 0x000000101e1e7810 */ /* 0x000fca0007f1e0ff */
[----:B------:R-:W-:-:S06]  /*3850*/  IMAD.X R31, RZ, RZ, R31, P0 ;  /* 0x000000ffff1f7224 */ /* 0x000fcc00000e061f */
[----:B------:R-:W-:Y:S05]  /*3860*/  @P6 BRA `(.L_x_24) ;  /* 0xfffffff400586947 */ /* 0x000fea000383ffff */
[----:B------:R-:W-:Y:S05]  /*3870*/  BSYNC.RECONVERGENT B6 ;  /* 0x0000000000067941 */ /* 0x000fea0003800200 */
.L_x_7:
[----:B------:R0:W1:Y:S01]  /*3880*/  LDC.64 R8, c[0x4][R25] ;  /* 0x0100000019087b82 */ /* 0x0000620000000a00 */
[----:B------:R-:W2:Y:S01]  /*3890*/  LDCU.64 UR4, c[0x4][0x1d8] ;  /* 0x01003b00ff0477ac */ /* 0x000ea20008000a00 */
[----:B------:R-:W-:Y:S01]  /*38a0*/  CS2R R6, SRZ ;  /* 0x0000000000067805 */ /* 0x000fe2000001ff00 */
[----:B--2---:R-:W-:Y:S02]  /*38b0*/  IMAD.U32 R4, RZ, RZ, UR4 ;  /* 0x00000004ff047e24 */ /* 0x004fe4000f8e00ff */
[----:B0-----:R-:W-:-:S07]  /*38c0*/  IMAD.U32 R5, RZ, RZ, UR5 ;  /* 0x00000005ff057e24 */ /* 0x001fce000f8e00ff */
[----:B------:R-:W-:-:S07]  /*38d0*/  LEPC R20, `(.L_x_25) ;  /* 0x000000001014794e */ /* 0x000fce0000000000 */
[----:B-1----:R-:W-:Y:S05]  /*38e0*/  CALL.ABS.NOINC R8 ;  /* 0x0000000008007343 */ /* 0x002fea0003c00000 */
.L_x_25:
[----:B------:R-:W-:Y:S01]  /*38f0*/  IMAD.MOV.U32 R22, RZ, RZ, R16 ;  /* 0x000000ffff167224 */ /* 0x000fe200078e0010 */
[----:B------:R-:W-:Y:S01]  /*3900*/  MOV R27, 0x3940 ;  /* 0x00003940001b7802 */ /* 0x000fe20000000f00 */
[----:B------:R-:W-:Y:S02]  /*3910*/  IMAD.MOV.U32 R23, RZ, RZ, R17 ;  /* 0x000000ffff177224 */ /* 0x000fe400078e0011 */
[----:B------:R-:W-:-:S07]  /*3920*/  IMAD.MOV.U32 R25, RZ, RZ, R2 ;  /* 0x000000ffff197224 */ /* 0x000fce00078e0002 */
[----:B------:R-:W-:Y:S05]  /*3930*/  CALL.REL.NOINC `($_Z5saxpyPhPm$_Z11bn_read_binP5bn_stPKhi) ;  /* 0x000000ac00a07944 */ /* 0x000fea0003c00000 */
[----:B------:R-:W-:Y:S01]  /*3940*/  IADD3 R26, P0, PT, R26, 0x40, RZ ;  /* 0x000000401a1a7810 */ /* 0x000fe20007f1e0ff */
[----:B------:R-:W-:Y:S01]  /*3950*/  IMAD.MOV.U32 R22, RZ, RZ, R18 ;  /* 0x000000ffff167224 */ /* 0x000fe200078e0012 */
[----:B------:R-:W-:Y:S01]  /*3960*/  MOV R27, 0x39a0 ;  /* 0x000039a0001b7802 */ /* 0x000fe20000000f00 */
[----:B------:R-:W-:Y:S02]  /*3970*/  IMAD.MOV.U32 R23, RZ, RZ, R19 ;  /* 0x000000ffff177224 */ /* 0x000fe400078e0013 */
[----:B------:R-:W-:-:S08]  /*3980*/  IMAD.X R25, RZ, RZ, R2, P0 ;  /* 0x000000ffff197224 */ /* 0x000fd000000e0602 */
[----:B------:R-:W-:Y:S05]  /*3990*/  CALL.REL.NOINC `($_Z5saxpyPhPm$_Z11bn_read_binP5bn_stPKhi) ;  /* 0x000000ac00887944 */ /* 0x000fea0003c00000 */
[----:B------:R-:W-:-:S07]  /*39a0*/  MOV R218, 0x39c0 ;  /* 0x000039c000da7802 */ /* 0x000fce0000000f00 */
[----:B------:R-:W-:Y:S05]  /*39b0*/  CALL.REL.NOINC `($_Z5saxpyPhPm$_Z11signmessageP5bn_stS0_i) ;  /* 0x000001c400947944 */ /* 0x000fea0003c00000 */
[----:B------:R-:W-:Y:S05]  /*39c0*/  EXIT ;  /* 0x000000000000794d */ /* 0x000fea0003800000 */
        .type           $_Z5saxpyPhPm$_Z10bn_add_digP5bn_stS0_m,@function
        .size           $_Z5saxpyPhPm$_Z10bn_add_digP5bn_stS0_m,($_Z5saxpyPhPm$_Z10bn_cmp_absP5bn_stS0_ - $_Z5saxpyPhPm$_Z10bn_add_digP5bn_stS0_m)
$_Z5saxpyPhPm$_Z10bn_add_digP5bn_stS0_m:
[----:B------:R-:W0:Y:S02]  /*39d0*/  LDC.64 R38, c[0x0][0x358] ;  /* 0x0000d600ff267b82 */ /* 0x000e240000000a00 */
[----:B0-----:R-:W-:Y:S02]  /*39e0*/  R2UR UR4, R38 ;  /* 0x00000000260472ca */ /* 0x001fe400000e0000 */
[----:B------:R-:W-:-:S13]  /*39f0*/  R2UR UR5, R39 ;  /* 0x00000000270572ca */ /* 0x000fda00000e0000 */
[----:B------:R0:W5:Y:S01]  /*3a00*/  LD.E R0, desc[UR4][R28.64+0x4] ;  /* 0x000004041c007980 */ /* 0x000162000c101900 */
[----:B------:R-:W-:Y:S01]  /*3a10*/  BSSY B7, `(.L_x_26) ;  /* 0x0000006000077945 */ /* 0x000fe20003800000 */
[--C-:B------:R-:W-:Y:S01]  /*3a20*/  IMAD.MOV.U32 R66, RZ, RZ, R24.reuse ;  /* 0x000000ffff427224 */ /* 0x100fe200078e0018 */
[----:B------:R-:W-:Y:S01]  /*3a30*/  MOV R68, 0x3a70 ;  /* 0x00003a7000447802 */ /* 0x000fe20000000f00 */
[----:B------:R-:W-:Y:S02]  /*3a40*/  IMAD.MOV.U32 R67, RZ, RZ, R27 ;  /* 0x000000ffff437224 */ /* 0x000fe400078e001b */
[----:B------:R-:W-:-:S07]  /*3a50*/  IMAD.MOV.U32 R26, RZ, RZ, R24 ;  /* 0x000000ffff1a7224 */ /* 0x000fce00078e0018 */
[----:B0----5:R-:W-:Y:S05]  /*3a60*/  CALL.REL.NOINC `($_Z5saxpyPhPm$_Z7bn_growP5bn_sti) ;  /* 0x0000035c00b07944 */ /* 0x021fea0003c00000 */
[----:B------:R-:W-:Y:S05]  /*3a70*/  BSYNC B7 ;  /* 0x0000000000077941 */ /* 0x000fea0003800000 */
.L_x_26:
[----:B------:R-:W-:Y:S02]  /*3a80*/  R2UR UR4, R38 ;  /* 0x00000000260472ca */ /* 0x000fe400000e0000 */
[----:B------:R-:W-:-:S13]  /*3a90*/  R2UR UR5, R39 ;  /* 0x00000000270572ca */ /* 0x000fda00000e0000 */
[----:B------:R-:W2:Y:S01]  /*3aa0*/  LD.E R0, desc[UR4][R28.64+0x8] ;  /* 0x000008041c007980 */ /* 0x000ea2000c101900 */
[----:B------:R-:W-:Y:S01]  /*3ab0*/  BSSY B7, `(.L_x_27) ;  /* 0x000006f000077945 */ /* 0x000fe20003800000 */
[----:B--2---:R-:W-:-:S13]  /*3ac0*/  ISETP.NE.AND P0, PT, R0, RZ, PT ;  /* 0x000000ff0000720c */ /* 0x004fda0003f05270 */
[----:B------:R-:W-:Y:S05]  /*3ad0*/  @P0 BRA `(.L_x_28) ;  /* 0x0000000000bc0947 */ /* 0x000fea0003800000 */
[C---:B------:R-:W-:Y:S02]  /*3ae0*/  R2UR UR8, R38.reuse ;  /* 0x00000000260872ca */ /* 0x040fe400000e0000 */
[C---:B------:R-:W-:Y:S02]  /*3af0*/  R2UR UR9, R39.reuse ;  /* 0x00000000270972ca */ /* 0x040fe400000e0000 */
[C---:B------:R-:W-:Y:S02]  /*3b00*/  R2UR UR4, R38.reuse ;  /* 0x00000000260472ca */ /* 0x040fe400000e0000 */
[C---:B------:R-:W-:Y:S02]  /*3b10*/  R2UR UR5, R39.reuse ;  /* 0x00000000270572ca */ /* 0x040fe400000e0000 */
[----:B------:R-:W-:Y:S02]  /*3b20*/  R2UR UR6, R38 ;  /* 0x00000000260672ca */ /* 0x000fe400000e0000 */
[----:B------:R-:W-:-:S05]  /*3b30*/  R2UR UR7, R39 ;  /* 0x00000000270772ca */ /* 0x000fca00000e0000 */
[----:B------:R0:W5:Y:S04]  /*3b40*/  LD.E R13, desc[UR8][R28.64+0x4] ;  /* 0x000004081c0d7980 */ /* 0x000168000c101900 */
[----:B------:R0:W5:Y:S04]  /*3b50*/  LD.E.64 R70, desc[UR4][R26.64+0x10] ;  /* 0x000010041a467980 */ /* 0x000168000c101b00 */
[----:B------:R0:W5:Y:S01]  /*3b60*/  LD.E.64 R14, desc[UR6][R28.64+0x10] ;  /* 0x000010061c0e7980 */ /* 0x000162000c101b00 */
[----:B------:R-:W-:Y:S01]  /*3b70*/  IMAD.MOV.U32 R76, RZ, RZ, R23 ;  /* 0x000000ffff4c7224 */ /* 0x000fe200078e0017 */
[----:B------:R-:W-:Y:S01]  /*3b80*/  MOV R0, 0x3bb0 ;  /* 0x00003bb000007802 */ /* 0x000fe20000000f00 */
[----:B------:R-:W-:-:S07]  /*3b90*/  IMAD.MOV.U32 R3, RZ, RZ, R35 ;  /* 0x000000ffff037224 */ /* 0x000fce00078e0023 */
[----:B0----5:R-:W-:Y:S05]  /*3ba0*/  CALL.REL.NOINC `($_Z5saxpyPhPm$_Z11bn_add1_lowPmPKmmi) ;  /* 0x0000003c00f47944 */ /* 0x021fea0003c00000 */
[----:B------:R-:W-:Y:S01]  /*3bb0*/  ISETP.NE.U32.AND P0, PT, R76, RZ, PT ;  /* 0x000000ff4c00720c */ /* 0x000fe20003f05070 */
[----:B------:R-:W-:Y:S01]  /*3bc0*/  BSSY B10, `(.L_x_29) ;  /* 0x00000170000a7945 */ /* 0x000fe20003800000 */
[----:B------:R-:W-:Y:S02]  /*3bd0*/  IMAD.MOV.U32 R44, RZ, RZ, R76 ;  /* 0x000000ffff2c7224 */ /* 0x000fe400078e004c */
[----:B------:R-:W-:Y:S01]  /*3be0*/  ISETP.NE.AND.EX P0, PT, R3, RZ, PT, P0 ;  /* 0x000000ff0300720c */ /* 0x000fe20003f05300 */
[----:B------:R-:W-:-:S12]  /*3bf0*/  IMAD.MOV.U32 R45, RZ, RZ, R3 ;  /* 0x000000ffff2d7224 */ /* 0x000fd800078e0003 */
[----:B------:R-:W-:Y:S05]  /*3c00*/  @!P0 BRA `(.L_x_30) ;  /* 0x0000000000488947 */ /* 0x000fea0003800000 */
[----:B------:R-:W-:Y:S02]  /*3c10*/  R2UR UR4, R38 ;  /* 0x00000000260472ca */ /* 0x000fe400000e0000 */
[----:B------:R-:W-:-:S13]  /*3c20*/  R2UR UR5, R39 ;  /* 0x00000000270572ca */ /* 0x000fda00000e0000 */
[----:B------:R-:W2:Y:S01]  /*3c30*/  LD.E R0, desc[UR4][R28.64+0x4] ;  /* 0x000004041c007980 */ /* 0x000ea2000c101900 */
[----:B------:R-:W-:Y:S01]  /*3c40*/  BSSY B9, `(.L_x_31) ;  /* 0x0000006000097945 */ /* 0x000fe20003800000 */
[----:B------:R-:W-:Y:S01]  /*3c50*/  IMAD.MOV.U32 R66, RZ, RZ, R26 ;  /* 0x000000ffff427224 */ /* 0x000fe200078e001a */
[----:B------:R-:W-:Y:S01]  /*3c60*/  MOV R68, 0x3ca0 ;  /* 0x00003ca000447802 */ /* 0x000fe20000000f00 */
[----:B------:R-:W-:Y:S02]  /*3c70*/  IMAD.MOV.U32 R67, RZ, RZ, R27 ;  /* 0x000000ffff437224 */ /* 0x000fe400078e001b */
[----:B--2---:R-:W-:-:S07]  /*3c80*/  VIADD R0, R0, 0x1 ;  /* 0x0000000100007836 */ /* 0x004fce0000000000 */
[----:B------:R-:W-:Y:S05]  /*3c90*/  CALL.REL.NOINC `($_Z5saxpyPhPm$_Z7bn_growP5bn_sti) ;  /* 0x0000035c00247944 */ /* 0x000fea0003c00000 */
[----:B------:R-:W-:Y:S05]  /*3ca0*/  BSYNC B9 ;  /* 0x0000000000097941 */ /* 0x000fea0003800000 */
.L_x_31:
[C---:B------:R-:W-:Y:S02]  /*3cb0*/  R2UR UR6, R38.reuse ;  /* 0x00000000260672ca */ /* 0x040fe400000e0000 */
[C---:B------:R-:W-:Y:S02]  /*3cc0*/  R2UR UR7, R39.reuse ;  /* 0x00000000270772ca */ /* 0x040fe400000e0000 */
[----:B------:R-:W-:Y:S02]  /*3cd0*/  R2UR UR4, R38 ;  /* 0x00000000260472ca */ /* 0x000fe400000e0000 */
[----:B------:R-:W-:-:S09]  /*3ce0*/  R2UR UR5, R39 ;  /* 0x00000000270572ca */ /* 0x000fd200000e0000 */
[----:B------:R-:W2:Y:S04]  /*3cf0*/  LD.E R3, desc[UR6][R28.64+0x4] ;  /* 0x000004061c037980 */ /* 0x000ea8000c101900 */
[----:B------:R-:W2:Y:S02]  /*3d00*/  LD.E.64 R4, desc[UR4][R26.64+0x10] ;  /* 0x000010041a047980 */ /* 0x000ea4000c101b00 */
[----:B--2---:R-:W-:-:S05]  /*3d10*/  IMAD.WIDE R4, R3, 0x8, R4 ;  /* 0x0000000803047825 */ /* 0x004fca00078e0204 */
[----:B------:R0:W-:Y:S02]  /*3d20*/  ST.E.64 desc[UR4][R4.64], R44 ;  /* 0x0000002c04007985 */ /* 0x0001e4000c101b04 */
.L_x_30:
[----:B------:R-:W-:Y:S05]  /*3d30*/  BSYNC B10 ;  /* 0x00000000000a7941 */ /* 0x000fea0003800000 */
.L_x_29:
[----:B------:R-:W-:Y:S02]  /*3d40*/  R2UR UR4, R38 ;  /* 0x00000000260472ca */ /* 0x000fe400000e0000 */
[----:B------:R-:W-:-:S13]  /*3d50*/  R2UR UR5, R39 ;  /* 0x00000000270572ca */ /* 0x000fda00000e0000 */
[----:B------:R-:W0:Y:S01]  /*3d60*/  LD.E R29, desc[UR4][R28.64+0x4] ;  /* 0x000004041c1d7980 */ /* 0x000e22000c101900 */
[----:B------:R-:W-:Y:S02]  /*3d70*/  R2UR UR6, R38 ;  /* 0x00000000260672ca */ /* 0x000fe400000e0000 */
[----:B------:R-:W-:-:S13]  /*3d80*/  R2UR UR7, R39 ;  /* 0x00000000270772ca */ /* 0x000fda00000e0000 */
[----:B------:R2:W-:Y:S01]  /*3d90*/  ST.E desc[UR6][R26.64+0x8], RZ ;  /* 0x000008ff1a007985 */ /* 0x0005e2000c101906 */
[----:B0-----:R-:W-:-:S05]  /*3da0*/  IMAD.IADD R45, R44, 0x1, R29 ;  /* 0x000000012c2d7824 */ /* 0x001fca00078e021d */
[----:B------:R2:W-:Y:S01]  /*3db0*/  ST.E desc[UR4][R26.64+0x4], R45 ;  /* 0x0000042d1a007985 */ /* 0x0005e2000c101904 */
[----:B------:R-:W-:Y:S05]  /*3dc0*/  BRA `(.L_x_32) ;  /* 0x0000000000f47947 */ /* 0x000fea0003800000 */
.L_x_28:
[----:B------:R-:W-:Y:S02]  /*3dd0*/  R2UR UR4, R38 ;  /* 0x00000000260472ca */ /* 0x000fe400000e0000 */
[----:B------:R-:W-:-:S13]  /*3de0*/  R2UR UR5, R39 ;  /* 0x00000000270572ca */ /* 0x000fda00000e0000 */
[----:B------:R-:W2:Y:S01]  /*3df0*/  LD.E R80, desc[UR4][R28.64+0x4] ;  /* 0x000004041c507980 */ /* 0x000ea2000c101900 */
[----:B------:R-:W-:Y:S01]  /*3e00*/  BSSY B0, `(.L_x_33) ;  /* 0x0000011000007945 */ /* 0x000fe20003800000 */
[----:B--2---:R-:W-:-:S13]  /*3e10*/  ISETP.GE.AND P0, PT, R80, 0x2, PT ;  /* 0x000000025000780c */ /* 0x004fda0003f06270 */
[----:B------:R-:W-:Y:S05]  /*3e20*/  @!P0 BRA `(.L_x_34) ;  /* 0x0000000000108947 */ /* 0x000fea0003800000 */
[----:B------:R-:W-:Y:S02]  /*3e30*/  R2UR UR4, R38 ;  /* 0x00000000260472ca */ /* 0x000fe400000e0000 */
[----:B------:R-:W-:-:S13]  /*3e40*/  R2UR UR5, R39 ;  /* 0x00000000270572ca */ /* 0x000fda00000e0000 */
[----:B------:R0:W5:Y:S01]  /*3e50*/  LD.E.64 R4, desc[UR4][R28.64+0x10] ;  /* 0x000010041c047980 */ /* 0x000162000c101b00 */
[----:B------:R-:W-:Y:S05]  /*3e60*/  BRA `(.L_x_35) ;  /* 0x0000000000287947 */ /* 0x000fea0003800000 */
.L_x_34:
[----:B------:R-:W-:Y:S02]  /*3e70*/  R2UR UR4, R38 ;  /* 0x00000000260472ca */ /* 0x000fe400000e0000 */
[----:B------:R-:W-:-:S13]  /*3e80*/  R2UR UR5, R39 ;  /* 0x00000000270572ca */ /* 0x000fda00000e0000 */
[----:B------:R-:W2:Y:S04]  /*3e90*/  LD.E.64 R6, desc[UR4][R28.64+0x10] ;  /* 0x000010041c067980 */ /* 0x000ea8000c101b00 */
[----:B--2---:R-:W2:Y:S02]  /*3ea0*/  LD.E.64 R4, desc[UR4][R6.64] ;  /* 0x0000000406047980 */ /* 0x004ea4000c101b00 */
[----:B--2---:R-:W-:-:S04]  /*3eb0*/  ISETP.GT.U32.AND P0, PT, R23, R4, PT ;  /* 0x000000041700720c */ /* 0x004fc80003f04070 */
[----:B------:R-:W-:-:S13]  /*3ec0*/  ISETP.GT.U32.AND.EX P0, PT, R35, R5, PT, P0 ;  /* 0x000000052300720c */ /* 0x000fda0003f04100 */
[----:B------:R-:W-:Y:S05]  /*3ed0*/  @P0 BREAK B0 ;  /* 0x0000000000000942 */ /* 0x000fea0003800000 */
[----:B------:R-:W-:Y:S05]  /*3ee0*/  @P0 BRA `(.L_x_36) ;  /* 0x0000000000540947 */ /* 0x000fea0003800000 */
[----:B------:R-:W-:Y:S02]  /*3ef0*/  IMAD.MOV.U32 R4, RZ, RZ, R6 ;  /* 0x000000ffff047224 */ /* 0x000fe400078e0006 */
[----:B------:R-:W-:-:S07]  /*3f00*/  IMAD.MOV.U32 R5, RZ, RZ, R7 ;  /* 0x000000ffff057224 */ /* 0x000fce00078e0007 */
.L_x_35:
[----:B------:R-:W-:Y:S05]  /*3f10*/  BSYNC B0 ;  /* 0x0000000000007941 */ /* 0x000fea0003800000 */
.L_x_33:
[----:B------:R-:W-:Y:S02]  /*3f20*/  R2UR UR4, R38 ;  /* 0x00000000260472ca */ /* 0x000fe400000e0000 */
[----:B------:R-:W-:-:S13]  /*3f30*/  R2UR UR5, R39 ;  /* 0x00000000270572ca */ /* 0x000fda00000e0000 */
[----:B------:R1:W5:Y:S02]  /*3f40*/  LD.E.64 R78, desc[UR4][R26.64+0x10] ;  /* 0x000010041a4e7980 */ /* 0x000364000c101b00 */
[----:B-----5:R-:W-:Y:S01]  /*3f50*/  IMAD.MOV.U32 R71, RZ, RZ, R4 ;  /* 0x000000ffff477224 */ /* 0x020fe200078e0004 */
[----:B------:R-:W-:Y:S01]  /*3f60*/  MOV R0, 0x3fb0 ;  /* 0x00003fb000007802 */ /* 0x000fe20000000f00 */
[----:B------:R-:W-:Y:S02]  /*3f70*/  IMAD.MOV.U32 R70, RZ, RZ, R5 ;  /* 0x000000ffff467224 */ /* 0x000fe400078e0005 */
[----:B------:R-:W-:Y:S02]  /*3f80*/  IMAD.MOV.U32 R14, RZ, RZ, R23 ;  /* 0x000000ffff0e7224 */ /* 0x000fe400078e0017 */
[----:B------:R-:W-:-:S07]  /*3f90*/  IMAD.MOV.U32 R13, RZ, RZ, R35 ;  /* 0x000000ffff0d7224 */ /* 0x000fce00078e0023 */
[----:B01----:R-:W-:Y:S05]  /*3fa0*/  CALL.REL.NOINC `($_Z5saxpyPhPm$_Z11bn_sub1_lowPmPKmmi) ;  /* 0x0000011800547944 */ /* 0x003fea0003c00000 */
[----:B------:R-:W-:Y:S02]  /*3fb0*/  R2UR UR4, R38 ;  /* 0x00000000260472ca */ /* 0x000fe400000e0000 */
[----:B------:R-:W-:-:S13]  /*3fc0*/  R2UR UR5, R39 ;  /* 0x00000000270572ca */ /* 0x000fda00000e0000 */
[----:B------:R-:W2:Y:S01]  /*3fd0*/  LD.E R29, desc[UR4][R28.64+0x4] ;  /* 0x000004041c1d7980 */ /* 0x000ea2000c101900 */
[----:B------:R-:W-:Y:S01]  /*3fe0*/  R2UR UR6, R38 ;  /* 0x00000000260672ca */ /* 0x000fe200000e0000 */
[----:B------:R-:W-:Y:S01]  /*3ff0*/  IMAD.MOV.U32 R3, RZ, RZ, 0x1 ;  /* 0x00000001ff037424 */ /* 0x000fe200078e00ff */
[----:B------:R-:W-:-:S13]  /*4000*/  R2UR UR7, R39 ;  /* 0x00000000270772ca */ /* 0x000fda00000e0000 */
[----:B------:R1:W-:Y:S04]  /*4010*/  ST.E desc[UR6][R26.64+0x8], R3 ;  /* 0x000008031a007985 */ /* 0x0003e8000c101906 */
[----:B--2---:R1:W-:Y:S01]  /*4020*/  ST.E desc[UR4][R26.64+0x4], R29 ;  /* 0x0000041d1a007985 */ /* 0x0043e2000c101904 */
[----:B------:R-:W-:Y:S05]  /*4030*/  BRA `(.L_x_32) ;  /* 0x0000000000587947 */ /* 0x000fea0003800000 */
.L_x_36:
[----:B------:R-:W-:-:S13]  /*4040*/  ISETP.NE.AND P0, PT, R80, 0x1, PT ;  /* 0x000000015000780c */ /* 0x000fda0003f05270 */
[----:B------:R-:W-:Y:S02]  /*4050*/  @!P0 R2UR UR4, R38 ;  /* 0x00000000260482ca */ /* 0x000fe400000e0000 */
[----:B------:R-:W-:-:S13]  /*4060*/  @!P0 R2UR UR5, R39 ;  /* 0x00000000270582ca */ /* 0x000fda00000e0000 */
[----:B------:R-:W2:Y:S01]  /*4070*/  @!P0 LD.E.64 R6, desc[UR4][R26.64+0x10] ;  /* 0x000010041a068980 */ /* 0x000ea2000c101b00 */
[----:B------:R-:W-:Y:S02]  /*4080*/  @P0 R2UR UR6, R38 ;  /* 0x00000000260602ca */ /* 0x000fe400000e0000 */
[----:B------:R-:W-:Y:S02]  /*4090*/  @P0 R2UR UR7, R39 ;  /* 0x00000000270702ca */ /* 0x000fe400000e0000 */
[----:B------:R-:W-:-:S05]  /*40a0*/  @!P0 IADD3 R4, P1, PT, -R4, R23, RZ ;  /* 0x0000001704048210 */ /* 0x000fca0007f3e1ff */
[----:B------:R-:W-:Y:S01]  /*40b0*/  @!P0 IMAD.X R5, R35, 0x1, ~R5, P1 ;  /* 0x0000000123058824 */ /* 0x000fe200008e0e05 */
[----:B------:R-:W-:-:S04]  /*40c0*/  R2UR UR8, R38 ;  /* 0x00000000260872ca */ /* 0x000fc800000e0000 */
[----:B--2---:R0:W-:Y:S04]  /*40d0*/  @!P0 ST.E.64 desc[UR4][R6.64], R4 ;  /* 0x0000000406008985 */ /* 0x0041e8000c101b04 */
[----:B------:R-:W2:Y:S01]  /*40e0*/  @P0 LD.E.64 R4, desc[UR6][R26.64+0x10] ;  /* 0x000010061a040980 */ /* 0x000ea2000c101b00 */
[C---:B------:R-:W-:Y:S01]  /*40f0*/  @P0 R2UR UR4, R38.reuse ;  /* 0x00000000260402ca */ /* 0x040fe200000e0000 */
[----:B------:R-:W-:Y:S01]  /*4100*/  @P0 IMAD.MOV.U32 R6, RZ, RZ, R23 ;  /* 0x000000ffff060224 */ /* 0x000fe200078e0017 */
[C---:B------:R-:W-:Y:S01]  /*4110*/  @P0 R2UR UR5, R39.reuse ;  /* 0x00000000270502ca */ /* 0x040fe200000e0000 */
[----:B------:R-:W-:Y:S01]  /*4120*/  @P0 IMAD.MOV.U32 R7, RZ, RZ, R35 ;  /* 0x000000ffff070224 */ /* 0x000fe200078e0023 */
[----:B------:R-:W-:Y:S01]  /*4130*/  R2UR UR6, R38 ;  /* 0x00000000260672ca */ /* 0x000fe200000e0000 */
[----:B------:R-:W-:Y:S01]  /*4140*/  IMAD.MOV.U32 R3, RZ, RZ, 0x1 ;  /* 0x00000001ff037424 */ /* 0x000fe200078e00ff */
[----:B------:R-:W-:-:S02]  /*4150*/  R2UR UR7, R39 ;  /* 0x00000000270772ca */ /* 0x000fc400000e0000 */
[----:B------:R-:W-:-:S07]  /*4160*/  R2UR UR9, R39 ;  /* 0x00000000270972ca */ /* 0x000fce00000e0000 */
[----:B--2---:R0:W-:Y:S04]  /*4170*/  @P0 ST.E.64 desc[UR4][R4.64], R6 ;  /* 0x0000000604000985 */ /* 0x0041e8000c101b04 */
[----:B------:R0:W-:Y:S04]  /*4180*/  ST.E desc[UR6][R26.64+0x4], R3 ;  /* 0x000004031a007985 */ /* 0x0001e8000c101906 */
[----:B------:R0:W-:Y:S02]  /*4190*/  ST.E desc[UR8][R26.64+0x8], RZ ;  /* 0x000008ff1a007985 */ /* 0x0001e4000c101908 */
.L_x_32:
[----:B------:R-:W-:Y:S05]  /*41a0*/  BSYNC B7 ;  /* 0x0000000000077941 */ /* 0x000fea0003800000 */
.L_x_27:
[----:B------:R-:W-:Y:S01]  /*41b0*/  BSSY B2, `(.L_x_37) ;  /* 0x0000005000027945 */ /* 0x000fe20003800000 */
[----:B0-----:R-:W-:Y:S01]  /*41c0*/  IMAD.MOV.U32 R6, RZ, RZ, R26 ;  /* 0x000000ffff067224 */ /* 0x001fe200078e001a */
[----:B------:R-:W-:Y:S01]  /*41d0*/  MOV R0, 0x4200 ;  /* 0x0000420000007802 */ /* 0x000fe20000000f00 */
[----:B------:R-:W-:-:S07]  /*41e0*/  IMAD.MOV.U32 R7, RZ, RZ, R27 ;  /* 0x000000ffff077224 */ /* 0x000fce00078e001b */
[----:B-12---:R-:W-:Y:S05]  /*41f0*/  CALL.REL.NOINC `($_Z5saxpyPhPm$_Z7bn_trimP5bn_st) ;  /* 0x0000035c00147944 */ /* 0x006fea0003c00000 */
[----:B------:R-:W-:Y:S05]  /*4200*/  BSYNC B2 ;  /* 0x0000000000027941 */ /* 0x000fea0003800000 */
.L_x_37:
[----:B------:R-:W-:-:S04]  /*4210*/  IMAD.MOV.U32 R3, RZ, RZ, 0x0 ;  /* 0x00000000ff037424 */ /* 0x000fc800078e00ff */
[----:B------:R-:W-:Y:S05]  /*4220*/  RET.REL.NODEC R2 `(_Z5saxpyPhPm) ;  /* 0xffffffbc02747950 */ /* 0x000fea0003c3ffff */
        .type           $_Z5saxpyPhPm$_Z10bn_cmp_absP5bn_stS0_,@function
        .size           $_Z5saxpyPhPm$_Z10bn_cmp_absP5bn_stS0_,($_Z5saxpyPhPm$_Z10bn_cmp_digP5bn_stm - $_Z5saxpyPhPm$_Z10bn_cmp_absP5bn_stS0_)
$_Z5saxpyPhPm$_Z10bn_cmp_absP5bn_stS0_:
[----:B------:R-:W0:Y:S01]  /*4230*/  LDC.64 R14, c[0x0][0x358] ;  /* 0x0000d600ff0e7b82 */ /* 0x000e220000000a00 */
[----:B------:R-:W-:Y:S01]  /*4240*/  IMAD.MOV.U32 R12, RZ, RZ, R11 ;  /* 0x000000ffff0c7224 */ /* 0x000fe200078e000b */
[----:B------:R-:W-:Y:S01]  /*4250*/  MOV R11, 0x42c0 ;  /* 0x000042c0000b7802 */ /* 0x000fe20000000f00 */
[----:B------:R-:W-:Y:S02]  /*4260*/  IMAD.MOV.U32 R9, RZ, RZ, R3 ;  /* 0x000000ffff097224 */ /* 0x000fe400078e0003 */
[--C-:B------:R-:W-:Y:S02]  /*4270*/  IMAD.MOV.U32 R8, RZ, RZ, R4.reuse ;  /* 0x000000ffff087224 */ /* 0x100fe400078e0004 */
[----:B------:R-:W-:Y:S02]  /*4280*/  IMAD.MOV.U32 R13, RZ, RZ, R5 ;  /* 0x000000ffff0d7224 */ /* 0x000fe400078e0005 */
[----:B------:R-:W-:Y:S02]  /*4290*/  IMAD.MOV.U32 R78, RZ, RZ, R3 ;  /* 0x000000ffff4e7224 */ /* 0x000fe400078e0003 */
[----:B------:R-:W-:-:S07]  /*42a0*/  IMAD.MOV.U32 R79, RZ, RZ, R4 ;  /* 0x000000ffff4f7224 */ /* 0x000fce00078e0004 */
[----:B0-----:R-:W-:Y:S05]  /*42b0*/  CALL.REL.NOINC `($_Z5saxpyPhPm$_Z10bn_is_zeroP5bn_st) ;  /* 0x00000024004c7944 */ /* 0x001fea0003c00000 */
[----:B------:R-:W-:Y:S01]  /*42c0*/  ISETP.NE.AND P0, PT, R9, RZ, PT ;  /* 0x000000ff0900720c */ /* 0x000fe20003f05270 */
[----:B------:R-:W-:Y:S04]  /*42d0*/  BSSY B1, `(.L_x_38) ;  /* 0x0000020000017945 */ /* 0x000fe80003800000 */
[----:B------:R-:W-:Y:S08]  /*42e0*/  BSSY B2, `(.L_x_39) ;  /* 0x000000a000027945 */ /* 0x000ff00003800000 */
[----:B------:R-:W-:Y:S05]  /*42f0*/  @!P0 BRA `(.L_x_40) ;  /* 0x0000000000208947 */ /* 0x000fea0003800000 */
[----:B------:R-:W-:Y:S01]  /*4300*/  IMAD.MOV.U32 R9, RZ, RZ, R12 ;  /* 0x000000ffff097224 */ /* 0x000fe200078e000c */
[----:B------:R-:W-:Y:S01]  /*4310*/  MOV R11, 0x4340 ;  /* 0x00004340000b7802 */ /* 0x000fe20000000f00 */
[----:B------:R-:W-:-:S07]  /*4320*/  IMAD.MOV.U32 R8, RZ, RZ, R13 ;  /* 0x000000ffff087224 */ /* 0x000fce00078e000d */
[----:B------:R-:W-:Y:S05]  /*4330*/  CALL.REL.NOINC `($_Z5saxpyPhPm$_Z10bn_is_zeroP5bn_st) ;  /* 0x00000024002c7944 */ /* 0x000fea0003c00000 */
[----:B------:R-:W-:Y:S01]  /*4340*/  ISETP.NE.AND P0, PT, R9, RZ, PT ;  /* 0x000000ff0900720c */ /* 0x000fe20003f05270 */
[----:B------:R-:W-:-:S12]  /*4350*/  IMAD.MOV.U32 R136, RZ, RZ, RZ ;  /* 0x000000ffff887224 */ /* 0x000fd800078e00ff */
[----:B------:R-:W-:Y:S05]  /*4360*/  @P0 BREAK B2 ;  /* 0x0000000000020942 */ /* 0x000fea0003800000 */
[----:B------:R-:W-:Y:S05]  /*4370*/  @P0 BRA `(.L_x_41) ;  /* 0x0000000000540947 */ /* 0x000fea0003800000 */
.L_x_40:
[----:B------:R-:W-:Y:S05]  /*4380*/  BSYNC B2 ;  /* 0x0000000000027941 */ /* 0x000fea0003800000 */
.L_x_39:
[C---:B------:R-:W-:Y:S02]  /*4390*/  R2UR UR4, R14.reuse ;  /* 0x000000000e0472ca */ /* 0x040fe400000e0000 */
[C---:B------:R-:W-:Y:S02]  /*43a0*/  R2UR UR5, R15.reuse ;  /* 0x000000000f0572ca */ /* 0x040fe400000e0000 */
[----:B------:R-:W-:Y:S02]  /*43b0*/  R2UR UR6, R14 ;  /* 0x000000000e0672ca */ /* 0x000fe400000e0000 */
[----:B------:R-:W-:-:S09]  /*43c0*/  R2UR UR7, R15 ;  /* 0x000000000f0772ca */ /* 0x000fd200000e0000 */
[----:B------:R-:W2:Y:S04]  /*43d0*/  LD.E R141, desc[UR4][R78.64+0x4] ;  /* 0x000004044e8d7980 */ /* 0x000ea8000c101900 */
[----:B------:R-:W2:Y:S01]  /*43e0*/  LD.E R4, desc[UR6][R12.64+0x4] ;  /* 0x000004060c047980 */ /* 0x000ea2000c101900 */
[----:B------:R-:W-:Y:S01]  /*43f0*/  IMAD.MOV.U32 R136, RZ, RZ, 0x1 ;  /* 0x00000001ff887424 */ /* 0x000fe200078e00ff */
[----:B--2---:R-:W-:-:S13]  /*4400*/  ISETP.GT.AND P0, PT, R141, R4, PT ;  /* 0x000000048d00720c */ /* 0x004fda0003f04270 */
[----:B------:R-:W-:Y:S05]  /*4410*/  @P0 BRA `(.L_x_41) ;  /* 0x00000000002c0947 */ /* 0x000fea0003800000 */
[----:B------:R-:W-:Y:S01]  /*4420*/  ISETP.GE.AND P0, PT, R141, R4, PT ;  /* 0x000000048d00720c */ /* 0x000fe20003f06270 */
[----:B------:R-:W-:-:S12]  /*4430*/  IMAD.MOV.U32 R136, RZ, RZ, -0x1 ;  /* 0xffffffffff887424 */ /* 0x000fd800078e00ff */
[----:B------:R-:W-:Y:S05]  /*4440*/  @!P0 BRA `(.L_x_41) ;  /* 0x0000000000208947 */ /* 0x000fea0003800000 */
[C---:B------:R-:W-:Y:S02]  /*4450*/  R2UR UR4, R14.reuse ;  /* 0x000000000e0472ca */ /* 0x040fe400000e0000 */
[C---:B------:R-:W-:Y:S02]  /*4460*/  R2UR UR5, R15.reuse ;  /* 0x000000000f0572ca */ /* 0x040fe400000e0000 */
[----:B------:R-:W-:Y:S02]  /*4470*/  R2UR UR6, R14 ;  /* 0x000000000e0672ca */ /* 0x000fe400000e0000 */
[----:B------:R-:W-:-:S09]  /*4480*/  R2UR UR7, R15 ;  /* 0x000000000f0772ca */ /* 0x000fd200000e0000 */
[----:B------:R-:W5:Y:S04]  /*4490*/  LD.E.64 R78, desc[UR4][R78.64+0x10] ;  /* 0x000010044e4e7980 */ /* 0x000f68000c101b00 */
[----:B------:R0:W5:Y:S01]  /*44a0*/  LD.E.64 R4, desc[UR6][R12.64+0x10] ;  /* 0x000010060c047980 */ /* 0x000162000c101b00 */
[----:B------:R-:W-:-:S07]  /*44b0*/  MOV R129, 0x44d0 ;  /* 0x000044d000817802 */ /* 0x000fce0000000f00 */
[----:B0----5:R-:W-:Y:S05]  /*44c0*/  CALL.REL.NOINC `($_Z5saxpyPhPm$_Z6dv_cmpPKmS0_i) ;  /* 0x0000033400987944 */ /* 0x021fea0003c00000 */
.L_x_41:
[----:B------:R-:W-:Y:S05]  /*44d0*/  BSYNC B1 ;  /* 0x0000000000017941 */ /* 0x000fea0003800000 */
.L_x_38:
[----:B------:R-:W-:Y:S02]  /*44e0*/  IMAD.MOV.U32 R4, RZ, RZ, R0 ;  /* 0x000000ffff047224 */ /* 0x000fe400078e0000 */
[----:B------:R-:W-:-:S04]  /*44f0*/  IMAD.MOV.U32 R5, RZ, RZ, 0x0 ;  /* 0x00000000ff057424 */ /* 0x000fc800078e00ff */
[----:B------:R-:W-:Y:S05]  /*4500*/  RET.REL.NODEC R4 `(_Z5saxpyPhPm) ;  /* 0xffffffb804bc7950 */ /* 0x000fea0003c3ffff */
        .type           $_Z5saxpyPhPm$_Z10bn_cmp_digP5bn_stm,@function
        .size           $_Z5saxpyPhPm$_Z10bn_cmp_digP5bn_stm,($_Z5saxpyPhPm$_Z10bn_div_impP5bn_stS0_S0_S0_ - $_Z5saxpyPhPm$_Z10bn_cmp_digP5bn_stm)
$_Z5saxpyPhPm$_Z10bn_cmp_digP5bn_stm:
[----:B------:R-:W0:Y:S02]  /*4510*/  LDC.64 R2, c[0x0][0x358] ;  /* 0x0000d600ff027b82 */ /* 0x000e240000000a00 */
[----:B0-----:R-:W-:Y:S02]  /*4520*/  R2UR UR4, R2 ;  /* 0x00000000020472ca */ /* 0x001fe400000e0000 */
[----:B------:R-:W-:-:S13]  /*4530*/  R2UR UR5, R3 ;  /* 0x00000000030572ca */ /* 0x000fda00000e0000 */
[----:B------:R-:W2:Y:S02]  /*4540*/  LD.E R0, desc[UR4][R4.64+0x8] ;  /* 0x0000080404007980 */ /* 0x000ea4000c101900 */
[----:B--2---:R-:W-:Y:S01]  /*4550*/  ISETP.NE.AND P0, PT, R0, 0x1, PT ;  /* 0x000000010000780c */ /* 0x004fe20003f05270 */
[----:B------:R-:W-:-:S12]  /*4560*/  IMAD.MOV.U32 R0, RZ, RZ, -0x1 ;  /* 0xffffffffff007424 */ /* 0x000fd800078e00ff */
[----:B------:R-:W-:Y:S05]  /*4570*/  @!P0 BRA `(.L_x_42) ;  /* 0x00000000003c8947 */ /* 0x000fea0003800000 */
[----:B------:R-:W-:Y:S02]  /*4580*/  R2UR UR4, R2 ;  /* 0x00000000020472ca */ /* 0x000fe400000e0000 */
[----:B------:R-:W-:-:S13]  /*4590*/  R2UR UR5, R3 ;  /* 0x00000000030572ca */ /* 0x000fda00000e0000 */
[----:B------:R-:W2:Y:S02]  /*45a0*/  LD.E R0, desc[UR4][R4.64+0x4] ;  /* 0x0000040404007980 */ /* 0x000ea4000c101900 */
[----:B--2---:R-:W-:Y:S01]  /*45b0*/  ISETP.GT.AND P0, PT, R0, 0x1, PT ;  /* 0x000000010000780c */ /* 0x004fe20003f04270 */
[----:B------:R-:W-:-:S12]  /*45c0*/  IMAD.MOV.U32 R0, RZ, RZ, 0x1 ;  /* 0x00000001ff007424 */ /* 0x000fd800078e00ff */
[----:B------:R-:W-:Y:S05]  /*45d0*/  @P0 BRA `(.L_x_42) ;  /* 0x0000000000240947 */ /* 0x000fea0003800000 */
[----:B------:R-:W-:Y:S02]  /*45e0*/  R2UR UR4, R2 ;  /* 0x00000000020472ca */ /* 0x000fe400000e0000 */
[----:B------:R-:W-:-:S13]  /*45f0*/  R2UR UR5, R3 ;  /* 0x00000000030572ca */ /* 0x000fda00000e0000 */
[----:B------:R-:W2:Y:S04]  /*4600*/  LD.E.64 R4, desc[UR4][R4.64+0x10] ;  /* 0x0000100404047980 */ /* 0x000ea8000c101b00 */
[----:B--2---:R-:W2:Y:S02]  /*4610*/  LD.E.64 R4, desc[UR4][R4.64] ;  /* 0x0000000404047980 */ /* 0x004ea4000c101b00 */
[----:B--2---:R-:W-:-:S04]  /*4620*/  ISETP.GT.U32.AND P0, PT, R4, 0x1, PT ;  /* 0x000000010400780c */ /* 0x004fc80003f04070 */
[----:B------:R-:W-:-:S13]  /*4630*/  ISETP.GT.U32.AND.EX P0, PT, R5, RZ, PT, P0 ;  /* 0x000000ff0500720c */ /* 0x000fda0003f04100 */
[----:B------:R-:W-:-:S04]  /*4640*/  @!P0 ISETP.NE.U32.AND P1, PT, R4, RZ, PT ;  /* 0x000000ff0400820c */ /* 0x000fc80003f25070 */
[----:B------:R-:W-:-:S04]  /*4650*/  @!P0 ISETP.NE.AND.EX P1, PT, R5, RZ, PT, P1 ;  /* 0x000000ff0500820c */ /* 0x000fc80003f25310 */
[----:B------:R-:W-:-:S09]  /*4660*/  @!P0 SEL R0, RZ, 0xffffffff, P1 ;  /* 0xffffffffff008807 */ /* 0x000fd20000800000 */
.L_x_42:
[----:B------:R-:W-:Y:S02]  /*4670*/  IMAD.MOV.U32 R2, RZ, RZ, R6 ;  /* 0x000000ffff027224 */ /* 0x000fe400078e0006 */
[----:B------:R-:W-:-:S04]  /*4680*/  IMAD.MOV.U32 R3, RZ, RZ, 0x0 ;  /* 0x00000000ff037424 */ /* 0x000fc800078e00ff */
[----:B------:R-:W-:Y:S05]  /*4690*/  RET.REL.NODEC R2 `(_Z5saxpyPhPm) ;  /* 0xffffffb802587950 */ /* 0x000fea0003c3ffff */
        .type           $_Z5saxpyPhPm$_Z10bn_div_impP5bn_stS0_S0_S0_,@function
        .size           $_Z5saxpyPhPm$_Z10bn_div_impP5bn_stS0_S0_S0_,($_Z5saxpyPhPm$_Z10bn_div_remP5bn_stS0_S0_S0_ - $_Z5saxpyPhPm$_Z10bn_div_impP5bn_stS0_S0_S0_)
$_Z5saxpyPhPm$_Z10bn_div_impP5bn_stS0_S0_S0_:
[----:B------:R-:W-:Y:S01]  /*46a0*/  MOV R26, 0x8 ;  /* 0x00000008001a7802 */ /* 0x000fe20000000f00 */
[----:B------:R-:W0:Y:S01]  /*46b0*/  LDC.64 R96, c[0x0][0x358] ;  /* 0x0000d600ff607b82 */ /* 0x000e220000000a00 */
[-C--:B------:R-:W-:Y:S01]  /*46c0*/  LOP3.LUT R99, R99, R98.reuse, RZ, 0x3c, !PT ;  /* 0x0000006263637212 */ /* 0x080fe200078e3cff */
[----:B------:R-:W-:Y:S02]  /*46d0*/  IMAD.MOV.U32 R4, RZ, RZ, 0x18 ;  /* 0x00000018ff047424 */ /* 0x000fe400078e00ff */
[----:B------:R-:W-:Y:S01]  /*46e0*/  IMAD.MOV.U32 R5, RZ, RZ, RZ ;  /* 0x000000ffff057224 */ /* 0x000fe200078e00ff */
[----:B------:R-:W-:-:S03]  /*46f0*/  LOP3.LUT R98, R99, R98, RZ, 0x3c, !PT ;  /* 0x0000006263627212 */ /* 0x000fc600078e3cff */
[----:B------:R1:W2:Y:S01]  /*4700*/  LDC.64 R2, c[0x4][R26] ;  /* 0x010000001a027b82 */ /* 0x0002a20000000a00 */
[----:B------:R-:W-:-:S07]  /*4710*/  LOP3.LUT R99, R99, R98, RZ, 0x3c, !PT ;  /* 0x0000006263637212 */ /* 0x000fce00078e3cff */
[----:B------:R-:W-:-:S07]  /*4720*/  LEPC R20, `(.L_x_43) ;  /* 0x000000001014794e */ /* 0x000fce0000000000 */
[----:B012---:R-:W-:Y:S05]  /*4730*/  CALL.ABS.NOINC R2 ;  /* 0x0000000002007343 */ /* 0x007fea0003c00000 */
.L_x_43:
[----:B------:R0:W1:Y:S01]  /*4740*/  LDC.64 R2, c[0x4][R26] ;  /* 0x010000001a027b82 */ /* 0x0000620000000a00 */
[----:B------:R-:W-:Y:S02]  /*4750*/  IMAD.MOV.U32 R18, RZ, RZ, R4 ;  /* 0x000000ffff127224 */ /* 0x000fe400078e0004 */
[----:B------:R-:W-:Y:S02]  /*4760*/  IMAD.MOV.U32 R19, RZ, RZ, R5 ;  /* 0x000000ffff137224 */ /* 0x000fe400078e0005 */
[----:B------:R-:W-:Y:S02]  /*4770*/  IMAD.MOV.U32 R4, RZ, RZ, 0x40 ;  /* 0x00000040ff047424 */ /* 0x000fe400078e00ff */
[----:B------:R-:W-:-:S07]  /*4780*/  IMAD.MOV.U32 R5, RZ, RZ, RZ ;  /* 0x000000ffff057224 */ /* 0x000fce00078e00ff */
[----:B------:R-:W-:-:S07]  /*4790*/  LEPC R20, `(.L_x_44) ;  /* 0x000000001014794e */ /* 0x000fce0000000000 */
[----:B01----:R-:W-:Y:S05]  /*47a0*/  CALL.ABS.NOINC R2 ;  /* 0x0000000002007343 */ /* 0x003fea0003c00000 */
.L_x_44:
[C---:B------:R-:W-:Y:S01]  /*47b0*/  R2UR UR4, R96.reuse ;  /* 0x00000000600472ca */ /* 0x040fe200000e0000 */
[----:B------:R-:W-:Y:S01]  /*47c0*/  IMAD.MOV.U32 R2, RZ, RZ, R4 ;  /* 0x000000ffff027224 */ /* 0x000fe200078e0004 */
[C---:B------:R-:W-:Y:S01]  /*47d0*/  R2UR UR5, R97.reuse ;  /* 0x00000000610572ca */ /* 0x040fe200000e0000 */
[----:B------:R-:W-:Y:S01]  /*47e0*/  IMAD.MOV.U32 R3, RZ, RZ, R5 ;  /* 0x000000ffff037224 */ /* 0x000fe200078e0005 */
[C---:B------:R-:W-:Y:S01]  /*47f0*/  R2UR UR6, R96.reuse ;  /* 0x00000000600672ca */ /* 0x040fe200000e0000 */
[----:B------:R-:W-:Y:S01]  /*4800*/  IMAD.MOV.U32 R7, RZ, RZ, 0x8 ;  /* 0x00000008ff077424 */ /* 0x000fe200078e00ff */
[C---:B------:R-:W-:Y:S01]  /*4810*/  R2UR UR7, R97.reuse ;  /* 0x00000000610772ca */ /* 0x040fe200000e0000 */
[----:B------:R-:W-:Y:S01]  /*4820*/  IMAD.MOV.U32 R4, RZ, RZ, 0x18 ;  /* 0x00000018ff047424 */ /* 0x000fe200078e00ff */
[----:B------:R-:W-:Y:S01]  /*4830*/  R2UR UR8, R96 ;  /* 0x00000000600872ca */ /* 0x000fe200000e0000 */
[----:B------:R-:W-:Y:S01]  /*4840*/  IMAD.MOV.U32 R5, RZ, RZ, RZ ;  /* 0x000000ffff057224 */ /* 0x000fe200078e00ff */
[----:B------:R-:W-:-:S05]  /*4850*/  R2UR UR9, R97 ;  /* 0x00000000610972ca */ /* 0x000fca00000e0000 */
[----:B------:R0:W-:Y:S04]  /*4860*/  ST.E.64 desc[UR4][R18.64+0x10], R2 ;  /* 0x0000100212007985 */ /* 0x0001e8000c101b04 */
[----:B------:R1:W-:Y:S04]  /*4870*/  ST.E desc[UR6][R18.64], R7 ;  /* 0x0000000712007985 */ /* 0x0003e8000c101906 */
[----:B------:R1:W-:Y:S01]  /*4880*/  ST.E desc[UR8][R18.64+0x8], RZ ;  /* 0x000008ff12007985 */ /* 0x0003e2000c101908 */
[----:B0-----:R1:W0:Y:S02]  /*4890*/  LDC.64 R2, c[0x4][R26] ;  /* 0x010000001a027b82 */ /* 0x0012240000000a00 */
[----:B------:R-:W-:-:S07]  /*48a0*/  LEPC R20, `(.L_x_45) ;  /* 0x000000001014794e */ /* 0x000fce0000000000 */
[----:B01----:R-:W-:Y:S05]  /*48b0*/  CALL.ABS.NOINC R2 ;  /* 0x0000000002007343 */ /* 0x003fea0003c00000 */
.L_x_45:
[----:B------:R0:W1:Y:S01]  /*48c0*/  LDC.64 R2, c[0x4][R26] ;  /* 0x010000001a027b82 */ /* 0x0000620000000a00 */
[----:B------:R-:W-:Y:S02]  /*48d0*/  IMAD.MOV.U32 R22, RZ, RZ, R4 ;  /* 0x000000ffff167224 */ /* 0x000fe400078e0004 */
[----:B------:R-:W-:Y:S02]  /*48e0*/  IMAD.MOV.U32 R23, RZ, RZ, R5 ;  /* 0x000000ffff177224 */ /* 0x000fe400078e0005 */
[----:B------:R-:W-:Y:S02]  /*48f0*/  IMAD.MOV.U32 R4, RZ, RZ, 0x40 ;  /* 0x00000040ff047424 */ /* 0x000fe400078e00ff */
[----:B------:R-:W-:-:S07]  /*4900*/  IMAD.MOV.U32 R5, RZ, RZ, RZ ;  /* 0x000000ffff057224 */ /* 0x000fce00078e00ff */
[----:B------:R-:W-:-:S07]  /*4910*/  LEPC R20, `(.L_x_46) ;  /* 0x000000001014794e */ /* 0x000fce0000000000 */
[----:B01----:R-:W-:Y:S05]  /*4920*/  CALL.ABS.NOINC R2 ;  /* 0x0000000002007343 */ /* 0x003fea0003c00000 */
.L_x_46:
[C---:B------:R-:W-:Y:S01]  /*4930*/  R2UR UR4, R96.reuse ;  /* 0x00000000600472ca */ /* 0x040fe200000e0000 */
[----:B------:R-:W-:Y:S01]  /*4940*/  IMAD.MOV.U32 R2, RZ, RZ, R4 ;  /* 0x000000ffff027224 */ /* 0x000fe200078e0004 */
[C---:B------:R-:W-:Y:S01]  /*4950*/  R2UR UR5, R97.reuse ;  /* 0x00000000610572ca */ /* 0x040fe200000e0000 */
[----:B------:R-:W-:Y:S01]  /*4960*/  IMAD.MOV.U32 R3, RZ, RZ, R5 ;  /* 0x000000ffff037224 */ /* 0x000fe200078e0005 */
[----:B------:R-:W-:Y:S01]  /*4970*/  R2UR UR6, R96 ;  /* 0x00000000600672ca */ /* 0x000fe200000e0000 */
[----:B------:R-:W-:Y:S01]  /*4980*/  IMAD.MOV.U32 R7, RZ, RZ, 0x8 ;  /* 0x00000008ff077424 */ /* 0x000fe200078e00ff */
[----:B------:R-:W-:Y:S01]  /*4990*/  R2UR UR7, R97 ;  /* 0x00000000610772ca */ /* 0x000fe200000e0000 */
[----:B------:R-:W-:Y:S02]  /*49a0*/  IMAD.MOV.U32 R4, RZ, RZ, 0x18 ;  /* 0x00000018ff047424 */ /* 0x000fe400078e00ff */
[----:B------:R-:W-:-:S06]  /*49b0*/  IMAD.MOV.U32 R5, RZ, RZ, RZ ;  /* 0x000000ffff057224 */ /* 0x000fcc00078e00ff */
[----:B------:R0:W-:Y:S04]  /*49c0*/  ST.E.64 desc[UR4][R22.64+0x10], R2 ;  /* 0x0000100216007985 */ /* 0x0001e8000c101b04 */
[----:B------:R1:W-:Y:S01]  /*49d0*/  ST.E desc[UR6][R22.64], R7 ;  /* 0x0000000716007985 */ /* 0x0003e2000c101906 */
[----:B0-----:R1:W0:Y:S02]  /*49e0*/  LDC.64 R2, c[0x4][R26] ;  /* 0x010000001a027b82 */ /* 0x0012240000000a00 */
[----:B------:R-:W-:-:S07]  /*49f0*/  LEPC R20, `(.L_x_47) ;  /* 0x000000001014794e */ /* 0x000fce0000000000 */
[----:B01----:R-:W-:Y:S05]  /*4a00*/  CALL.ABS.NOINC R2 ;  /* 0x0000000002007343 */ /* 0x003fea0003c00000 */
.L_x_47:
[----:B------:R0:W1:Y:S01]  /*4a10*/  LDC.64 R2, c[0x4][R26] ;  /* 0x010000001a027b82 */ /* 0x0000620000000a00 */
[----:B------:R-:W-:Y:S02]  /*4a20*/  IMAD.MOV.U32 R24, RZ, RZ, R4 ;  /* 0x000000ffff187224 */ /* 0x000fe400078e0004 */
[----:B------:R-:W-:Y:S02]  /*4a30*/  IMAD.MOV.U32 R25, RZ, RZ, R5 ;  /* 0x000000ffff197224 */ /* 0x000fe400078e0005 */
[----:B------:R-:W-:Y:S02]  /*4a40*/  IMAD.MOV.U32 R4, RZ, RZ, 0x40 ;  /* 0x00000040ff047424 */ /* 0x000fe400078e00ff */
[----:B------:R-:W-:-:S07]  /*4a50*/  IMAD.MOV.U32 R5, RZ, RZ, RZ ;  /* 0x000000ffff057224 */ /* 0x000fce00078e00ff */
[----:B------:R-:W-:-:S07]  /*4a60*/  LEPC R20, `(.L_x_48) ;  /* 0x000000001014794e */ /* 0x000fce0000000000 */
[----:B01----:R-:W-:Y:S05]  /*4a70*/  CALL.ABS.NOINC R2 ;  /* 0x0000000002007343 */ /* 0x003fea0003c00000 */
.L_x_48:
        /* <DEDUP_REMOVED lines=17> */
.L_x_49:
[----:B------:R0:W1:Y:S01]  /*4b90*/  LDC.64 R2, c[0x4][R26] ;  /* 0x010000001a027b82 */ /* 0x0000620000000a00 */
[----:B------:R-:W-:Y:S02]  /*4ba0*/  IMAD.MOV.U32 R27, RZ, RZ, R5 ;  /* 0x000000ffff1b7224 */ /* 0x000fe400078e0005 */
[----:B------:R-:W-:Y:S02]  /*4bb0*/  IMAD.MOV.U32 R5, RZ, RZ, RZ ;  /* 0x000000ffff057224 */ /* 0x000fe400078e00ff */
[----:B0-----:R-:W-:Y:S02]  /*4bc0*/  IMAD.MOV.U32 R26, RZ, RZ, R4 ;  /* 0x000000ffff1a7224 */ /* 0x001fe400078e0004 */
[----:B------:R-:W-:-:S07]  /*4bd0*/  IMAD.MOV.U32 R4, RZ, RZ, 0x40 ;  /* 0x00000040ff047424 */ /* 0x000fce00078e00ff */
[----:B------:R-:W-:-:S07]  /*4be0*/  LEPC R20, `(.L_x_50) ;  /* 0x000000001014794e */ /* 0x000fce0000000000 */
[----:B-1----:R-:W-:Y:S05]  /*4bf0*/  CALL.ABS.NOINC R2 ;  /* 0x0000000002007343 */ /* 0x002fea0003c00000 */
.L_x_50:
[C---:B------:R-:W-:Y:S01]  /*4c00*/  R2UR UR6, R96.reuse ;  /* 0x00000000600672ca */ /* 0x040fe200000e0000 */
[----:B------:R-:W-:Y:S01]  /*4c10*/  IMAD.MOV.U32 R7, RZ, RZ, 0x8 ;  /* 0x00000008ff077424 */ /* 0x000fe200078e00ff */
[C---:B------:R-:W-:Y:S01]  /*4c20*/  R2UR UR7, R97.reuse ;  /* 0x00000000610772ca */ /* 0x040fe200000e0000 */
[----:B------:R-:W-:Y:S01]  /*4c30*/  IMAD.MOV.U32 R2, RZ, RZ, R4 ;  /* 0x000000ffff027224 */ /* 0x000fe200078e0004 */
[C---:B------:R-:W-:Y:S01]  /*4c40*/  R2UR UR8, R96.reuse ;  /* 0x00000000600872ca */ /* 0x040fe200000e0000 */
[----:B------:R-:W-:Y:S01]  /*4c50*/  IMAD.MOV.U32 R3, RZ, RZ, R5 ;  /* 0x000000ffff037224 */ /* 0x000fe200078e0005 */
[C---:B------:R-:W-:Y:S01]  /*4c60*/  R2UR UR9, R97.reuse ;  /* 0x00000000610972ca */ /* 0x040fe200000e0000 */
[----:B------:R-:W-:Y:S01]  /*4c70*/  IMAD.MOV.U32 R0, RZ, RZ, R18 ;  /* 0x000000ffff007224 */ /* 0x000fe200078e0012 */
[----:B------:R-:W-:Y:S01]  /*4c80*/  R2UR UR4, R96 ;  /* 0x00000000600472ca */ /* 0x000fe200000e0000 */
[----:B------:R-:W-:Y:S01]  /*4c90*/  IMAD.MOV.U32 R4, RZ, RZ, R19 ;  /* 0x000000ffff047224 */ /* 0x000fe200078e0013 */
[----:B------:R-:W-:-:S05]  /*4ca0*/  R2UR UR5, R97 ;  /* 0x00000000610572ca */ /* 0x000fca00000e0000 */
[----:B------:R-:W-:Y:S04]  /*4cb0*/  ST.E desc[UR6][R26.64], R7 ;  /* 0x000000071a007985 */ /* 0x000fe8000c101906 */
[----:B------:R-:W-:Y:S04]  /*4cc0*/  ST.E desc[UR8][R26.64+0x8], RZ ;  /* 0x000008ff1a007985 */ /* 0x000fe8000c101908 */
[----:B------:R0:W-:Y:S02]  /*4cd0*/  ST.E.64 desc[UR4][R26.64+0x10], R2 ;  /* 0x000010021a007985 */ /* 0x0001e4000c101b04 */
[----:B0-----:R-:W-:-:S07]  /*4ce0*/  MOV R2, 0x4d00 ;  /* 0x00004d0000027802 */ /* 0x001fce0000000f00 */
[----:B------:R-:W-:Y:S05]  /*4cf0*/  CALL.REL.NOINC `($_Z5saxpyPhPm$_Z6bn_newP5bn_st) ;  /* 0x0000032400207944 */ /* 0x000fea0003c00000 */
[----:B------:R-:W-:Y:S01]  /*4d00*/  IMAD.MOV.U32 R0, RZ, RZ, R22 ;  /* 0x000000ffff007224 */ /* 0x000fe200078e0016 */
[----:B------:R-:W-:Y:S01]  /*4d10*/  MOV R2, 0x4d40 ;  /* 0x00004d4000027802 */ /* 0x000fe20000000f00 */
[----:B------:R-:W-:-:S07]  /*4d20*/  IMAD.MOV.U32 R4, RZ, RZ, R23 ;  /* 0x000000ffff047224 */ /* 0x000fce00078e0017 */
        /* <DEDUP_REMOVED lines=11> */
[----:B------:R-:W-:Y:S02]  /*4de0*/  IMAD.MOV.U32 R4, RZ, RZ, R99 ;  /* 0x000000ffff047224 */ /* 0x000fe400078e0063 */
[----:B------:R-:W-:Y:S02]  /*4df0*/  IMAD.MOV.U32 R11, RZ, RZ, R100 ;  /* 0x000000ffff0b7224 */ /* 0x000fe400078e0064 */
[----:B------:R-:W-:-:S07]  /*4e00*/  IMAD.MOV.U32 R5, RZ, RZ, R101 ;  /* 0x000000ffff057224 */ /* 0x000fce00078e0065 */
[----:B------:R-:W-:Y:S05]  /*4e10*/  CALL.REL.NOINC `($_Z5saxpyPhPm$_Z10bn_cmp_absP5bn_stS0_) ;  /* 0xfffffff400047944 */ /* 0x000fea0003c3ffff */
[----:B------:R-:W-:-:S13]  /*4e20*/  ISETP.NE.AND P0, PT, R136, -0x1, PT ;  /* 0xffffffff8800780c */ /* 0x000fda0003f05270 */
[----:B------:R-:W-:Y:S05]  /*4e30*/  @P0 BRA `(.L_x_51) ;  /* 0x0000000400200947 */ /* 0x000fea0003800000 */
[----:B------:R-:W-:Y:S02]  /*4e40*/  R2UR UR4, R96 ;  /* 0x00000000600472ca */ /* 0x000fe400000e0000 */
[----:B------:R-:W-:-:S13]  /*4e50*/  R2UR UR5, R97 ;  /* 0x00000000610572ca */ /* 0x000fda00000e0000 */
[----:B------:R0:W5:Y:S01]  /*4e60*/  LD.E R3, desc[UR4][R98.64+0x8] ;  /* 0x0000080462037980 */ /* 0x000162000c101900 */
[----:B------:R-:W-:-:S07]  /*4e70*/  MOV R4, 0x4e90 ;  /* 0x00004e9000047802 */ /* 0x000fce0000000f00 */
[----:B0----5:R-:W-:Y:S05]  /*4e80*/  CALL.REL.NOINC `($_Z5saxpyPhPm$_Z7bn_signP5bn_st) ;  /* 0x0000034c00e47944 */ /* 0x021fea0003c00000 */
[----:B------:R-:W-:Y:S02]  /*4e90*/  R2UR UR4, R96 ;  /* 0x00000000600472ca */ /* 0x000fe400000e0000 */
[----:B------:R-:W-:-:S13]  /*4ea0*/  R2UR UR5, R97 ;  /* 0x00000000610572ca */ /* 0x000fda00000e0000 */
[----:B------:R0:W5:Y:S01]  /*4eb0*/  LD.E R3, desc[UR4][R100.64+0x8] ;  /* 0x0000080464037980 */ /* 0x000162000c101900 */
[----:B------:R-:W-:Y:S01]  /*4ec0*/  IMAD.MOV.U32 R7, RZ, RZ, R0 ;  /* 0x000000ffff077224 */ /* 0x000fe200078e0000 */
[----:B------:R-:W-:-:S07]  /*4ed0*/  MOV R4, 0x4ef0 ;  /* 0x00004ef000047802 */ /* 0x000fce0000000f00 */
[----:B0----5:R-:W-:Y:S05]  /*4ee0*/  CALL.REL.NOINC `($_Z5saxpyPhPm$_Z7bn_signP5bn_st) ;  /* 0x0000034c00cc7944 */ /* 0x021fea0003c00000 */
[----:B------:R-:W-:-:S13]  /*4ef0*/  ISETP.NE.AND P0, PT, R7, R0, PT ;  /* 0x000000000700720c */ /* 0x000fda0003f05270 */
[----:B------:R-:W-:Y:S05]  /*4f00*/  @P0 BRA `(.L_x_52) ;  /* 0x00000000006c0947 */ /* 0x000fea0003800000 */
[----:B------:R-:W-:Y:S01]  /*4f10*/  ISETP.NE.U32.AND P0, PT, R53, RZ, PT ;  /* 0x000000ff3500720c */ /* 0x000fe20003f05070 */
[----:B------:R-:W-:Y:S03]  /*4f20*/  BSSY B2, `(.L_x_53) ;  /* 0x0000008000027945 */ /* 0x000fe60003800000 */
[----:B------:R-:W-:-:S13]  /*4f30*/  ISETP.NE.AND.EX P0, PT, R54, RZ, PT, P0 ;  /* 0x000000ff3600720c */ /* 0x000fda0003f05300 */
[----:B------:R-:W-:Y:S05]  /*4f40*/  @!P0 BRA `(.L_x_54) ;  /* 0x0000000000148947 */ /* 0x000fea0003800000 */
[----:B------:R-:W-:Y:S05]  /*4f50*/  BMOV.32.CLEAR RZ, B11 ;  /* 0x000000000bff7355 */ /* 0x000fea0000100000 */
[----:B------:R-:W-:Y:S01]  /*4f60*/  IMAD.MOV.U32 R4, RZ, RZ, R53 ;  /* 0x000000ffff047224 */ /* 0x000fe200078e0035 */
[----:B------:R-:W-:Y:S01]  /*4f70*/  MOV R21, 0x4fa0 ;  /* 0x00004fa000157802 */ /* 0x000fe20000000f00 */
[----:B------:R-:W-:-:S07]  /*4f80*/  IMAD.MOV.U32 R0, RZ, RZ, R54 ;  /* 0x000000ffff007224 */ /* 0x000fce00078e0036 */
[----:B------:R-:W-:Y:S05]  /*4f90*/  CALL.REL.NOINC `($_Z5saxpyPhPm$_Z7bn_zeroP5bn_st) ;  /* 0x0000035000847944 */ /* 0x000fea0003c00000 */
.L_x_54:
[----:B------:R-:W-:Y:S05]  /*4fa0*/  BSYNC B2 ;  /* 0x0000000000027941 */ /* 0x000fea0003800000 */
.L_x_53:
[----:B------:R-:W-:Y:S01]  /*4fb0*/  ISETP.NE.U32.AND P0, PT, R51, RZ, PT ;  /* 0x000000ff3300720c */ /* 0x000fe20003f05070 */
[----:B------:R-:W-:Y:S02]  /*4fc0*/  IMAD.MOV.U32 R2, RZ, RZ, R193 ;  /* 0x000000ffff027224 */ /* 0x000fe400078e00c1 */
[----:B------:R-:W-:Y:S01]  /*4fd0*/  IMAD.MOV.U32 R3, RZ, RZ, 0x0 ;  /* 0x00000000ff037424 */ /* 0x000fe200078e00ff */
[----:B------:R-:W-:-:S13]  /*4fe0*/  ISETP.NE.AND.EX P0, PT, R52, RZ, PT, P0 ;  /* 0x000000ff3400720c */ /* 0x000fda0003f05300 */
[----:B------:R-:W-:Y:S05]  /*4ff0*/  @!P0 RET.REL.NODEC R2 `(_Z5saxpyPhPm) ;  /* 0xffffffb002008950 */ /* 0x000fea0003c3ffff */
[----:B------:R-:W-:Y:S04]  /*5000*/  BSSY B7, `(.L_x_55) ;  /* 0x0000008000077945 */ /* 0x000fe80003800000 */
[----:B------:R-:W-:Y:S05]  /*5010*/  BMOV.32.CLEAR RZ, B11 ;  /* 0x000000000bff7355 */ /* 0x000fea0000100000 */
[----:B------:R-:W-:Y:S01]  /*5020*/  IMAD.MOV.U32 R76, RZ, RZ, R98 ;  /* 0x000000ffff4c7224 */ /* 0x000fe200078e0062 */
[----:B------:R-:W-:Y:S01]  /*5030*/  MOV R75, 0x5080 ;  /* 0x00005080004b7802 */ /* 0x000fe20000000f00 */
[----:B------:R-:W-:-:S02]  /*5040*/  IMAD.MOV.U32 R77, RZ, RZ, R99 ;  /* 0x000000ffff4d7224 */ /* 0x000fc400078e0063 */
[----:B------:R-:W-:Y:S02]  /*5050*/  IMAD.MOV.U32 R60, RZ, RZ, R51 ;  /* 0x000000ffff3c7224 */ /* 0x000fe400078e0033 */
[----:B------:R-:W-:-:S07]  /*5060*/  IMAD.MOV.U32 R61, RZ, RZ, R52 ;  /* 0x000000ffff3d7224 */ /* 0x000fce00078e0034 */
[----:B------:R-:W-:Y:S05]  /*5070*/  CALL.REL.NOINC `($_Z5saxpyPhPm$_Z7bn_copyP5bn_stS0_) ;  /* 0x0000034400787944 */ /* 0x000fea0003c00000 */
[----:B------:R-:W-:Y:S05]  /*5080*/  BSYNC B7 ;  /* 0x0000000000077941 */ /* 0x000fea0003800000 */
.L_x_55:
[----:B------:R-:W-:Y:S02]  /*5090*/  IMAD.MOV.U32 R2, RZ, RZ, R193 ;  /* 0x000000ffff027224 */ /* 0x000fe400078e00c1 */
[----:B------:R-:W-:-:S04]  /*50a0*/  IMAD.MOV.U32 R3, RZ, RZ, 0x0 ;  /* 0x00000000ff037424 */ /* 0x000fc800078e00ff */
[----:B------:R-:W-:Y:S05]  /*50b0*/  RET.REL.NODEC R2 `(_Z5saxpyPhPm) ;  /* 0xffffffac02d07950 */ /* 0x000fea0003c3ffff */
.L_x_52:
[----:B------:R-:W-:Y:S01]  /*50c0*/  ISETP.NE.U32.AND P0, PT, R53, RZ, PT ;  /* 0x000000ff3500720c */ /* 0x000fe20003f05070 */
[----:B------:R-:W-:Y:S03]  /*50d0*/  BSSY B7, `(.L_x_56) ;  /* 0x000000e000077945 */ /* 0x000fe60003800000 */
[----:B------:R-:W-:-:S13]  /*50e0*/  ISETP.NE.AND.EX P0, PT, R54, RZ, PT, P0 ;  /* 0x000000ff3600720c */ /* 0x000fda0003f05300 */
[----:B------:R-:W-:Y:S05]  /*50f0*/  @!P0 BRA `(.L_x_57) ;  /* 0x00000000002c8947 */ /* 0x000fea0003800000 */
[----:B------:R-:W-:Y:S05]  /*5100*/  BMOV.32.CLEAR RZ, B11 ;  /* 0x000000000bff7355 */ /* 0x000fea0000100000 */
[----:B------:R-:W-:Y:S01]  /*5110*/  IMAD.MOV.U32 R22, RZ, RZ, R53 ;  /* 0x000000ffff167224 */ /* 0x000fe200078e0035 */
[----:B------:R-:W-:Y:S01]  /*5120*/  MOV R24, 0x5180 ;  /* 0x0000518000187802 */ /* 0x000fe20000000f00 */
[--C-:B------:R-:W-:Y:S02]  /*5130*/  IMAD.MOV.U32 R23, RZ, RZ, R54.reuse ;  /* 0x000000ffff177224 */ /* 0x100fe400078e0036 */
[----:B------:R-:W-:Y:S02]  /*5140*/  IMAD.MOV.U32 R0, RZ, RZ, R54 ;  /* 0x000000ffff007224 */ /* 0x000fe400078e0036 */
[----:B------:R-:W-:-:S02]  /*5150*/  IMAD.MOV.U32 R10, RZ, RZ, 0x1 ;  /* 0x00000001ff0a7424 */ /* 0x000fc400078e00ff */
[----:B------:R-:W-:-:S07]  /*5160*/  IMAD.MOV.U32 R11, RZ, RZ, RZ ;  /* 0x000000ffff0b7224 */ /* 0x000fce00078e00ff */
[----:B------:R-:W-:Y:S05]  /*5170*/  CALL.REL.NOINC `($_Z5saxpyPhPm$_Z10bn_set_digP5bn_stm) ;  /* 0x0000001800d87944 */ /* 0x000fea0003c00000 */
[----:B------:R-:W-:Y:S05]  /*5180*/  BMOV.32.CLEAR RZ, B11 ;  /* 0x000000000bff7355 */ /* 0x000fea0000100000 */
[----:B------:R-:W-:-:S07]  /*5190*/  MOV R2, 0x51b0 ;  /* 0x000051b000027802 */ /* 0x000fce0000000f00 */
[----:B------:R-:W-:Y:S05]  /*51a0*/  CALL.REL.NOINC `($_Z5saxpyPhPm$_Z6bn_negP5bn_stS0_) ;  /* 0x0000031c006c7944 */ /* 0x000fea0003c00000 */
.L_x_57:
[----:B------:R-:W-:Y:S05]  /*51b0*/  BSYNC B7 ;  /* 0x0000000000077941 */ /* 0x000fea0003800000 */
.L_x_56:
[----:B------:R-:W-:Y:S01]  /*51c0*/  ISETP.NE.U32.AND P0, PT, R51, RZ, PT ;  /* 0x000000ff3300720c */ /* 0x000fe20003f05070 */
[----:B------:R-:W-:Y:S02]  /*51d0*/  IMAD.MOV.U32 R2, RZ, RZ, R193 ;  /* 0x000000ffff027224 */ /* 0x000fe400078e00c1 */
[----:B------:R-:W-:Y:S01]  /*51e0*/  IMAD.MOV.U32 R3, RZ, RZ, 0x0 ;  /* 0x00000000ff037424 */ /* 0x000fe200078e00ff */
[----:B------:R-:W-:-:S13]  /*51f0*/  ISETP.NE.AND.EX P0, PT, R52, RZ, PT, P0 ;  /* 0x000000ff3400720c */ /* 0x000fda0003f05300 */
[----:B------:R-:W-:Y:S05]  /*5200*/  @!P0 RET.REL.NODEC R2 `(_Z5saxpyPhPm) ;  /* 0xffffffac027c8950 */ /* 0x000fea0003c3ffff */
[----:B------:R-:W-:Y:S01]  /*5210*/  BSSY B11, `(.L_x_58) ;  /* 0x00000070000b7945 */ /* 0x000fe20003800000 */
[----:B------:R-:W-:Y:S01]  /*5220*/  IMAD.MOV.U32 R3, RZ, RZ, R98 ;  /* 0x000000ffff037224 */ /* 0x000fe200078e0062 */
[----:B------:R-:W-:Y:S01]  /*5230*/  MOV R2, 0x5280 ;  /* 0x0000528000027802 */ /* 0x000fe20000000f00 */
[----:B------:R-:W-:Y:S02]  /*5240*/  IMAD.MOV.U32 R7, RZ, RZ, R99 ;  /* 0x000000ffff077224 */ /* 0x000fe400078e0063 */
[----:B------:R-:W-:Y:S02]  /*5250*/  IMAD.MOV.U32 R6, RZ, RZ, R100 ;  /* 0x000000ffff067224 */ /* 0x000fe400078e0064 */
[----:B------:R-:W-:-:S07]  /*5260*/  IMAD.MOV.U32 R10, RZ, RZ, R101 ;  /* 0x000000ffff0a7224 */ /* 0x000fce00078e0065 */
[----:B------:R-:W-:Y:S05]  /*5270*/  CALL.REL.NOINC `($_Z5saxpyPhPm$_Z6bn_addP5bn_stS0_S0_) ;  /* 0x0000031000387944 */ /* 0x000fea0003c00000 */
[----:B------:R-:W-:Y:S05]  /*5280*/  BSYNC B11 ;  /* 0x00000000000b7941 */ /* 0x000fea0003800000 */
.L_x_58:
[----:B------:R-:W-:Y:S02]  /*5290*/  IMAD.MOV.U32 R2, RZ, RZ, R193 ;  /* 0x000000ffff027224 */ /* 0x000fe400078e00c1 */
[----:B------:R-:W-:-:S04]  /*52a0*/  IMAD.MOV.U32 R3, RZ, RZ, 0x0 ;  /* 0x00000000ff037424 */ /* 0x000fc800078e00ff */
[----:B------:R-:W-:Y:S05]  /*52b0*/  RET.REL.NODEC R2 `(_Z5saxpyPhPm) ;  /* 0xffffffac02507950 */ /* 0x000fea0003c3ffff */
.L_x_51:
[----:B------:R-:W-:Y:S02]  /*52c0*/  R2UR UR4, R96 ;  /* 0x00000000600472ca */ /* 0x000fe400000e0000 */
[----:B------:R-:W-:-:S13]  /*52d0*/  R2UR UR5, R97 ;  /* 0x00000000610572ca */ /* 0x000fda00000e0000 */
[----:B------:R-:W2:Y:S01]  /*52e0*/  LD.E R60, desc[UR4][R98.64+0x4] ;  /* 0x00000404623c7980 */ /* 0x000ea2000c101900 */
[----:B------:R-:W-:Y:S04]  /*52f0*/  BSSY B8, `(.L_x_59) ;  /* 0x0000007000087945 */ /* 0x000fe80003800000 */
[----:B------:R-:W-:Y:S05]  /*5300*/  BMOV.32.CLEAR RZ, B11 ;  /* 0x000000000bff7355 */ /* 0x000fea0000100000 */
[----:B------:R-:W-:Y:S01]  /*5310*/  IMAD.MOV.U32 R3, RZ, RZ, R18 ;  /* 0x000000ffff037224 */ /* 0x000fe200078e0012 */
[----:B------:R-:W-:Y:S01]  /*5320*/  MOV R61, 0x5360 ;  /* 0x00005360003d7802 */ /* 0x000fe20000000f00 */
[----:B------:R-:W-:-:S02]  /*5330*/  IMAD.MOV.U32 R0, RZ, RZ, R19 ;  /* 0x000000ffff007224 */ /* 0x000fc400078e0013 */
[----:B--2---:R-:W-:-:S07]  /*5340*/  VIADD R60, R60, 0x1 ;  /* 0x000000013c3c7836 */ /* 0x004fce0000000000 */
[----:B------:R-:W-:Y:S05]  /*5350*/  CALL.REL.NOINC `($_Z5saxpyPhPm$_Z7bn_makeP5bn_sti) ;  /* 0x0000034800187944 */ /* 0x000fea0003c00000 */
[----:B------:R-:W-:Y:S05]  /*5360*/  BSYNC B8 ;  /* 0x0000000000087941 */ /* 0x000fea0003800000 */
.L_x_59:
        /* <DEDUP_REMOVED lines=11> */
.L_x_60:
        /* <DEDUP_REMOVED lines=11> */
.L_x_61:
        /* <DEDUP_REMOVED lines=11> */
.L_x_62:
[----:B------:R-:W-:Y:S01]  /*5580*/  IMAD.MOV.U32 R4, RZ, RZ, R22 ;  /* 0x000000ffff047224 */ /* 0x000fe200078e0016 */
[----:B------:R-:W-:Y:S01]  /*5590*/  MOV R21, 0x55c0 ;  /* 0x000055c000157802 */ /* 0x000fe20000000f00 */
[----:B------:R-:W-:-:S07]  /*55a0*/  IMAD.MOV.U32 R0, RZ, RZ, R23 ;  /* 0x000000ffff007224 */ /* 0x000fce00078e0017 */
[----:B------:R-:W-:Y:S05]  /*55b0*/  CALL.REL.NOINC `($_Z5saxpyPhPm$_Z7bn_zeroP5bn_st) ;  /* 0x0000034800fc7944 */ /* 0x000fea0003c00000 */
[----:B------:R-:W-:Y:S01]  /*55c0*/  IMAD.MOV.U32 R4, RZ, RZ, R26 ;  /* 0x000000ffff047224 */ /* 0x000fe200078e001a */
[----:B------:R-:W-:Y:S01]  /*55d0*/  MOV R21, 0x5600 ;  /* 0x0000560000157802 */ /* 0x000fe20000000f00 */
[----:B------:R-:W-:-:S07]  /*55e0*/  IMAD.MOV.U32 R0, RZ, RZ, R27 ;  /* 0x000000ffff007224 */ /* 0x000fce00078e001b */
[----:B------:R-:W-:Y:S05]  /*55f0*/  CALL.REL.NOINC `($_Z5saxpyPhPm$_Z7bn_zeroP5bn_st) ;  /* 0x0000034800ec7944 */ /* 0x000fea0003c00000 */
[----:B------:R-:W-:Y:S01]  /*5600*/  IMAD.MOV.U32 R58, RZ, RZ, R18 ;  /* 0x000000ffff3a7224 */ /* 0x000fe200078e0012 */
[----:B------:R-:W-:Y:S01]  /*5610*/  MOV R2, 0x5660 ;  /* 0x0000566000027802 */ /* 0x000fe20000000f00 */
[----:B------:R-:W-:Y:S02]  /*5620*/  IMAD.MOV.U32 R59, RZ, RZ, R19 ;  /* 0x000000ffff3b7224 */ /* 0x000fe400078e0013 */
[----:B------:R-:W-:Y:S02]  /*5630*/  IMAD.MOV.U32 R3, RZ, RZ, R98 ;  /* 0x000000ffff037224 */ /* 0x000fe400078e0062 */
[----:B------:R-:W-:-:S07]  /*5640*/  IMAD.MOV.U32 R0, RZ, RZ, R99 ;  /* 0x000000ffff007224 */ /* 0x000fce00078e0063 */
[----:B------:R-:W-:Y:S05]  /*5650*/  CALL.REL.NOINC `($_Z5saxpyPhPm$_Z6bn_absP5bn_stS0_) ;  /* 0x0000030800dc7944 */ /* 0x000fea0003c00000 */
[----:B------:R-:W-:Y:S01]  /*5660*/  IMAD.MOV.U32 R58, RZ, RZ, R24 ;  /* 0x000000ffff3a7224 */ /* 0x000fe200078e0018 */
[----:B------:R-:W-:Y:S01]  /*5670*/  MOV R2, 0x56c0 ;  /* 0x000056c000027802 */ /* 0x000fe20000000f00 */
[----:B------:R-:W-:Y:S02]  /*5680*/  IMAD.MOV.U32 R59, RZ, RZ, R25 ;  /* 0x000000ffff3b7224 */ /* 0x000fe400078e0019 */
[----:B------:R-:W-:Y:S02]  /*5690*/  IMAD.MOV.U32 R3, RZ, RZ, R100 ;  /* 0x000000ffff037224 */ /* 0x000fe400078e0064 */
[----:B------:R-:W-:-:S07]  /*56a0*/  IMAD.MOV.U32 R0, RZ, RZ, R101 ;  /* 0x000000ffff007224 */ /* 0x000fce00078e0065 */
[----:B------:R-:W-:Y:S05]  /*56b0*/  CALL.REL.NOINC `($_Z5saxpyPhPm$_Z6bn_absP5bn_stS0_) ;  /* 0x0000030800c47944 */ /* 0x000fea0003c00000 */
[C---:B------:R-:W-:Y:S02]  /*56c0*/  R2UR UR4, R96.reuse ;  /* 0x00000000600472ca */ /* 0x040fe400000e0000 */
[C---:B------:R-:W-:Y:S02]  /*56d0*/  R2UR UR5, R97.reuse ;  /* 0x00000000610572ca */ /* 0x040fe400000e0000 */
[C---:B------:R-:W-:Y:S02]  /*56e0*/  R2UR UR6, R96.reuse ;  /* 0x00000000600672ca */ /* 0x040fe400000e0000 */
[C---:B------:R-:W-:Y:S02]  /*56f0*/  R2UR UR7, R97.reuse ;  /* 0x00000000610772ca */ /* 0x040fe400000e0000 */
[----:B------:R-:W-:Y:S02]  /*5700*/  R2UR UR8, R96 ;  /* 0x00000000600872ca */ /* 0x000fe400000e0000 */
[----:B------:R-:W-:-:S02]  /*5710*/  R2UR UR9, R97 ;  /* 0x00000000610972ca */ /* 0x000fc400000e0000 */
[C---:B------:R-:W-:Y:S02]  /*5720*/  R2UR UR10, R96.reuse ;  /* 0x00000000600a72ca */ /* 0x040fe400000e0000 */
[C---:B------:R-:W-:Y:S01]  /*5730*/  R2UR UR11, R97.reuse ;  /* 0x00000000610b72ca */ /* 0x040fe200000e0000 */
[----:B------:R-:W2:Y:S01]  /*5740*/  LD.E R0, desc[UR4][R98.64+0x8] ;  /* 0x0000080462007980 */ /* 0x000ea2000c101900 */
[C---:B------:R-:W-:Y:S02]  /*5750*/  R2UR UR14, R96.reuse ;  /* 0x00000000600e72ca */ /* 0x040fe400000e0000 */
[C---:B------:R-:W-:Y:S01]  /*5760*/  R2UR UR15, R97.reuse ;  /* 0x00000000610f72ca */ /* 0x040fe200000e0000 */
[----:B------:R-:W2:Y:S01]  /*5770*/  LD.E R2, desc[UR6][R100.64+0x8] ;  /* 0x0000080664027980 */ /* 0x000ea2000c101900 */
[----:B------:R-:W-:Y:S02]  /*5780*/  R2UR UR18, R96 ;  /* 0x00000000601272ca */ /* 0x000fe400000e0000 */
[----:B------:R-:W-:-:S02]  /*5790*/  R2UR UR19, R97 ;  /* 0x00000000611372ca */ /* 0x000fc400000e0000 */
[C---:B------:R-:W-:Y:S02]  /*57a0*/  R2UR UR12, R96.reuse ;  /* 0x00000000600c72ca */ /* 0x040fe400000e0000 */
[C---:B------:R-:W-:Y:S02]  /*57b0*/  R2UR UR13, R97.reuse ;  /* 0x00000000610d72ca */ /* 0x040fe400000e0000 */
[----:B------:R-:W-:Y:S02]  /*57c0*/  R2UR UR16, R96 ;  /* 0x00000000601072ca */ /* 0x000fe400000e0000 */
[----:B------:R-:W-:Y:S01]  /*57d0*/  R2UR UR17, R97 ;  /* 0x00000000611172ca */ /* 0x000fe200000e0000 */
[----:B------:R-:W-:Y:S01]  /*57e0*/  IMAD.MOV.U32 R4, RZ, RZ, R22 ;  /* 0x000000ffff047224 */ /* 0x000fe200078e0016 */
[----:B------:R0:W5:Y:S01]  /*57f0*/  LD.E R8, desc[UR14][R98.64+0x4] ;  /* 0x0000040e62087980 */ /* 0x000162000c101900 */
[----:B------:R-:W-:Y:S02]  /*5800*/  IMAD.MOV.U32 R5, RZ, RZ, R23 ;  /* 0x000000ffff057224 */ /* 0x000fe400078e0017 */
[----:B------:R-:W-:Y:S01]  /*5810*/  IMAD.MOV.U32 R56, RZ, RZ, R26 ;  /* 0x000000ffff387224 */ /* 0x000fe200078e001a */
[----:B------:R0:W5:Y:S01]  /*5820*/  LD.E R9, desc[UR18][R100.64+0x4] ;  /* 0x0000041264097980 */ /* 0x000162000c101900 */
[----:B------:R-:W-:-:S02]  /*5830*/  IMAD.MOV.U32 R57, RZ, RZ, R27 ;  /* 0x000000ffff397224 */ /* 0x000fc400078e001b */
[----:B------:R-:W-:Y:S01]  /*5840*/  IMAD.MOV.U32 R58, RZ, RZ, R18 ;  /* 0x000000ffff3a7224 */ /* 0x000fe200078e0012 */
[----:B------:R-:W5:Y:S01]  /*5850*/  LD.E.64 R4, desc[UR8][R4.64+0x10] ;  /* 0x0000100804047980 */ /* 0x000f62000c101b00 */
[----:B------:R-:W-:Y:S02]  /*5860*/  IMAD.MOV.U32 R59, RZ, RZ, R19 ;  /* 0x000000ffff3b7224 */ /* 0x000fe400078e0013 */
[----:B------:R-:W-:Y:S01]  /*5870*/  IMAD.MOV.U32 R60, RZ, RZ, R24 ;  /* 0x000000ffff3c7224 */ /* 0x000fe200078e0018 */
[----:B------:R-:W5:Y:S01]  /*5880*/  LD.E.64 R56, desc[UR10][R56.64+0x10] ;  /* 0x0000100a38387980 */ /* 0x000f62000c101b00 */
[----:B------:R-:W-:-:S03]  /*5890*/  IMAD.MOV.U32 R61, RZ, RZ, R25 ;  /* 0x000000ffff3d7224 */ /* 0x000fc600078e0019 */
[----:B------:R-:W5:Y:S04]  /*58a0*/  LD.E.64 R58, desc[UR12][R58.64+0x10] ;  /* 0x0000100c3a3a7980 */ /* 0x000f68000c101b00 */
[----:B------:R-:W5:Y:S01]  /*58b0*/  LD.E.64 R60, desc[UR16][R60.64+0x10] ;  /* 0x000010103c3c7980 */ /* 0x000f62000c101b00 */
[----:B------:R-:W-:Y:S02]  /*58c0*/  MOV R6, 0x5900 ;  /* 0x0000590000067802 */ /* 0x000fe40000000f00 */
[----:B--2---:R-:W-:-:S04]  /*58d0*/  ISETP.NE.AND P0, PT, R0, R2, PT ;  /* 0x000000020000720c */ /* 0x004fc80003f05270 */
[----:B0-----:R-:W-:-:S09]  /*58e0*/  SEL R21, RZ, 0x1, !P0 ;  /* 0x00000001ff157807 */ /* 0x001fd20004000000 */
[----:B-----5:R-:W-:Y:S05]  /*58f0*/  CALL.REL.NOINC `($_Z5saxpyPhPm$_Z11bn_divn_lowPmS_S_iS_i) ;  /* 0x0000003400387944 */ /* 0x020fea0003c00000 */
[C---:B------:R-:W-:Y:S02]  /*5900*/  R2UR UR4, R96.reuse ;  /* 0x00000000600472ca */ /* 0x040fe400000e0000 */
[C---:B------:R-:W-:Y:S02]  /*5910*/  R2UR UR5, R97.reuse ;  /* 0x00000000610572ca */ /* 0x040fe400000e0000 */
[----:B------:R-:W-:Y:S02]  /*5920*/  R2UR UR6, R96 ;  /* 0x00000000600672ca */ /* 0x000fe400000e0000 */
[----:B------:R-:W-:-:S09]  /*5930*/  R2UR UR7, R97 ;  /* 0x00000000610772ca */ /* 0x000fd200000e0000 */
[----:B------:R-:W2:Y:S04]  /*5940*/  LD.E R0, desc[UR4][R98.64+0x4] ;  /* 0x0000040462007980 */ /* 0x000ea8000c101900 */
[----:B------:R-:W2:Y:S01]  /*5950*/  LD.E R3, desc[UR6][R100.64+0x4] ;  /* 0x0000040664037980 */ /* 0x000ea2000c101900 */
[--C-:B------:R-:W-:Y:S01]  /*5960*/  IMAD.MOV.U32 R2, RZ, RZ, R22.reuse ;  /* 0x000000ffff027224 */ /* 0x100fe200078e0016 */
[----:B------:R-:W-:Y:S04]  /*5970*/  BSSY B2, `(.L_x_63) ;  /* 0x000000a000027945 */ /* 0x000fe80003800000 */
[----:B------:R-:W-:Y:S05]  /*5980*/  BMOV.32.CLEAR RZ, B11 ;  /* 0x000000000bff7355 */ /* 0x000fea0000100000 */
[----:B------:R-:W-:-:S02]  /*5990*/  IMAD.MOV.U32 R6, RZ, RZ, R22 ;  /* 0x000000ffff067224 */ /* 0x000fc400078e0016 */
[----:B------:R-:W-:Y:S01]  /*59a0*/  IMAD.MOV.U32 R7, RZ, RZ, R23 ;  /* 0x000000ffff077224 */ /* 0x000fe200078e0017 */
[----:B--2---:R-:W-:Y:S01]  /*59b0*/  IADD3 R5, PT, PT, R0, 0x1, -R3 ;  /* 0x0000000100057810 */ /* 0x004fe20007ffe803 */
[----:B------:R-:W-:Y:S01]  /*59c0*/  IMAD.MOV.U32 R3, RZ, RZ, R23 ;  /* 0x000000ffff037224 */ /* 0x000fe200078e0017 */
[----:B------:R-:W-:-:S04]  /*59d0*/  MOV R0, 0x5a10 ;  /* 0x00005a1000007802 */ /* 0x000fc80000000f00 */
[----:B------:R0:W-:Y:S04]  /*59e0*/  ST.E desc[UR6][R2.64+0x8], R21 ;  /* 0x0000081502007985 */ /* 0x0001e8000c101906 */
[----:B------:R0:W-:Y:S02]  /*59f0*/  ST.E desc[UR4][R2.64+0x4], R5 ;  /* 0x0000040502007985 */ /* 0x0001e4000c101904 */
[----:B0-----:R-:W-:Y:S05]  /*5a00*/  CALL.REL.NOINC `($_Z5saxpyPhPm$_Z7bn_trimP5bn_st) ;  /* 0x0000034400107944 */ /* 0x001fea0003c00000 */
[----:B------:R-:W-:Y:S05]  /*5a10*/  BSYNC B2 ;  /* 0x0000000000027941 */ /* 0x000fea0003800000 */
.L_x_63:
[----:B------:R-:W-:Y:S02]  /*5a20*/  R2UR UR4, R96 ;  /* 0x00000000600472ca */ /* 0x000fe400000e0000 */
[----:B------:R-:W-:-:S13]  /*5a30*/  R2UR UR5, R97 ;  /* 0x00000000610572ca */ /* 0x000fda00000e0000 */
[----:B------:R-:W2:Y:S01]  /*5a40*/  LD.E R5, desc[UR4][R100.64+0x4] ;  /* 0x0000040464057980 */ /* 0x000ea2000c101900 */
[----:B------:R-:W-:Y:S01]  /*5a50*/  R2UR UR6, R96 ;  /* 0x00000000600672ca */ /* 0x000fe200000e0000 */
[----:B------:R-:W-:Y:S01]  /*5a60*/  IMAD.MOV.U32 R2, RZ, RZ, R26 ;  /* 0x000000ffff027224 */ /* 0x000fe200078e001a */
[----:B------:R-:W-:Y:S01]  /*5a70*/  R2UR UR7, R97 ;  /* 0x00000000610772ca */ /* 0x000fe200000e0000 */
[----:B------:R-:W-:-:S05]  /*5a80*/  IMAD.MOV.U32 R3, RZ, RZ, R27 ;  /* 0x000000ffff037224 */ /* 0x000fca00078e001b */
[----:B--2---:R0:W-:Y:S07]  /*5a90*/  ST.E desc[UR4][R2.64+0x4], R5 ;  /* 0x0000040502007985 */ /* 0x0041ee000c101904 */
[----:B------:R-:W2:Y:S01]  /*5aa0*/  LD.E R9, desc[UR6][R100.64+0x8] ;  /* 0x0000080664097980 */ /* 0x000ea2000c101900 */
[----:B------:R-:W-:Y:S04]  /*5ab0*/  BSSY B2, `(.L_x_64) ;  /* 0x0000007000027945 */ /* 0x000fe80003800000 */
[----:B------:R-:W-:Y:S05]  /*5ac0*/  BMOV.32.CLEAR RZ, B11 ;  /* 0x000000000bff7355 */ /* 0x000fea0000100000 */
[----:B------:R-:W-:Y:S01]  /*5ad0*/  IMAD.MOV.U32 R6, RZ, RZ, R26 ;  /* 0x000000ffff067224 */ /* 0x000fe200078e001a */
[----:B------:R-:W-:Y:S01]  /*5ae0*/  MOV R0, 0x5b20 ;  /* 0x00005b2000007802 */ /* 0x000fe20000000f00 */
[----:B------:R-:W-:Y:S01]  /*5af0*/  IMAD.MOV.U32 R7, RZ, RZ, R27 ;  /* 0x000000ffff077224 */ /* 0x000fe200078e001b */
[----:B--2---:R0:W-:Y:S06]  /*5b00*/  ST.E desc[UR4][R2.64+0x8], R9 ;  /* 0x0000080902007985 */ /* 0x0041ec000c101904 */
[----:B0-----:R-:W-:Y:S05]  /*5b10*/  CALL.REL.NOINC `($_Z5saxpyPhPm$_Z7bn_trimP5bn_st) ;  /* 0x0000034000cc7944 */ /* 0x001fea0003c00000 */
[----:B------:R-:W-:Y:S05]  /*5b20*/  BSYNC B2 ;  /* 0x0000000000027941 */ /* 0x000fea0003800000 */
.L_x_64:
[----:B------:R-:W-:Y:S01]  /*5b30*/  ISETP.NE.U32.AND P0, PT, R53, RZ, PT ;  /* 0x000000ff3500720c */ /* 0x000fe20003f05070 */
[----:B------:R-:W-:Y:S03]  /*5b40*/  BSSY B11, `(.L_x_65) ;  /* 0x000002a0000b7945 */ /* 0x000fe60003800000 */
[----:B------:R-:W-:-:S13]  /*5b50*/  ISETP.NE.AND.EX P0, PT, R54, RZ, PT, P0 ;  /* 0x000000ff3600720c */ /* 0x000fda0003f05300 */
[----:B------:R-:W-:Y:S05]  /*5b60*/  @!P0 BRA `(.L_x_66) ;  /* 0x00000000009c8947 */ /* 0x000fea0003800000 */
[----:B------:R-:W-:Y:S01]  /*5b70*/  IMAD.MOV.U32 R9, RZ, RZ, R26 ;  /* 0x000000ffff097224 */ /* 0x000fe200078e001a */
[----:B------:R-:W-:Y:S01]  /*5b80*/  MOV R11, 0x5bb0 ;  /* 0x00005bb0000b7802 */ /* 0x000fe20000000f00 */
[----:B------:R-:W-:-:S07]  /*5b90*/  IMAD.MOV.U32 R8, RZ, RZ, R27 ;  /* 0x000000ffff087224 */ /* 0x000fce00078e001b */
[----:B------:R-:W-:Y:S05]  /*5ba0*/  CALL.REL.NOINC `($_Z5saxpyPhPm$_Z10bn_is_zeroP5bn_st) ;  /* 0x0000000c00107944 */ /* 0x000fea0003c00000 */
[----:B------:R-:W-:Y:S01]  /*5bb0*/  ISETP.NE.AND P0, PT, R9, RZ, PT ;  /* 0x000000ff0900720c */ /* 0x000fe20003f05270 */
[----:B------:R-:W-:-:S12]  /*5bc0*/  BSSY B8, `(.L_x_67) ;  /* 0x0000010000087945 */ /* 0x000fd80003800000 */
        /* <DEDUP_REMOVED lines=13> */
[----:B------:R-:W-:Y:S05]  /*5ca0*/  @P0 BREAK B8 ;  /* 0x0000000000080942 */ /* 0x000fea0003800000 */
[----:B------:R-:W-:Y:S05]  /*5cb0*/  @P0 BRA `(.L_x_69) ;  /* 0x0000000000280947 */ /* 0x000fea0003800000 */
.L_x_68:
[----:B------:R-:W-:Y:S05]  /*5cc0*/  BSYNC B8 ;  /* 0x0000000000087941 */ /* 0x000fea0003800000 */
.L_x_67:
[----:B------:R-:W-:Y:S01]  /*5cd0*/  BSSY B7, `(.L_x_70) ;  /* 0x0000007000077945 */ /* 0x000fe20003800000 */
[----:B------:R-:W-:Y:S01]  /*5ce0*/  IMAD.MOV.U32 R60, RZ, RZ, R53 ;  /* 0x000000ffff3c7224 */ /* 0x000fe200078e0035 */
[----:B------:R-:W-:Y:S01]  /*5cf0*/  MOV R75, 0x5d40 ;  /* 0x00005d40004b7802 */ /* 0x000fe20000000f00 */
[----:B------:R-:W-:Y:S02]  /*5d00*/  IMAD.MOV.U32 R61, RZ, RZ, R54 ;  /* 0x000000ffff3d7224 */ /* 0x000fe400078e0036 */
[----:B------:R-:W-:Y:S02]  /*5d10*/  IMAD.MOV.U32 R76, RZ, RZ, R22 ;  /* 0x000000ffff4c7224 */ /* 0x000fe400078e0016 */
[----:B------:R-:W-:-:S07]  /*5d20*/  IMAD.MOV.U32 R77, RZ, RZ, R23 ;  /* 0x000000ffff4d7224 */ /* 0x000fce00078e0017 */
[----:B------:R-:W-:Y:S05]  /*5d30*/  CALL.REL.NOINC `($_Z5saxpyPhPm$_Z7bn_copyP5bn_stS0_) ;  /* 0x0000033800487944 */ /* 0x000fea0003c00000 */
[----:B------:R-:W-:Y:S05]  /*5d40*/  BSYNC B7 ;  /* 0x0000000000077941 */ /* 0x000fea0003800000 */
.L_x_70:
[----:B------:R-:W-:Y:S05]  /*5d50*/  BRA `(.L_x_66) ;  /* 0x0000000000207947 */ /* 0x000fea0003800000 */
.L_x_69:
[----:B------:R-:W-:Y:S01]  /*5d60*/  IMAD.MOV.U32 R3, RZ, RZ, R53 ;  /* 0x000000ffff037224 */ /* 0x000fe200078e0035 */
[----:B------:R-:W-:Y:S01]  /*5d70*/  MOV R2, 0x5de0 ;  /* 0x00005de000027802 */ /* 0x000fe20000000f00 */
[----:B------:R-:W-:Y:S02]  /*5d80*/  IMAD.MOV.U32 R4, RZ, RZ, R54 ;  /* 0x000000ffff047224 */ /* 0x000fe400078e0036 */
[----:B------:R-:W-:Y:S02]  /*5d90*/  IMAD.MOV.U32 R0, RZ, RZ, R22 ;  /* 0x000000ffff007224 */ /* 0x000fe400078e0016 */
[----:B------:R-:W-:Y:S02]  /*5da0*/  IMAD.MOV.U32 R5, RZ, RZ, R23 ;  /* 0x000000ffff057224 */ /* 0x000fe400078e0017 */
[----:B------:R-:W-:Y:S02]  /*5db0*/  IMAD.MOV.U32 R53, RZ, RZ, 0x1 ;  /* 0x00000001ff357424 */ /* 0x000fe400078e00ff */
[----:B------:R-:W-:-:S07]  /*5dc0*/  IMAD.MOV.U32 R54, RZ, RZ, RZ ;  /* 0x000000ffff367224 */ /* 0x000fce00078e00ff */
[----:B------:R-:W-:Y:S05]  /*5dd0*/  CALL.REL.NOINC `($_Z5saxpyPhPm$_Z10bn_sub_digP5bn_stS0_m) ;  /* 0x0000001000107944 */ /* 0x000fea0003c00000 */
.L_x_66:
[----:B------:R-:W-:Y:S05]  /*5de0*/  BSYNC B11 ;  /* 0x00000000000b7941 */ /* 0x000fea0003800000 */
.L_x_65:
[----:B------:R-:W-:Y:S01]  /*5df0*/  ISETP.NE.U32.AND P0, PT, R51, RZ, PT ;  /* 0x000000ff3300720c */ /* 0x000fe20003f05070 */
[----:B------:R-:W-:Y:S03]  /*5e00*/  BSSY B0, `(.L_x_71) ;  /* 0x0000030000007945 */ /* 0x000fe60003800000 */
[----:B------:R-:W-:Y:S01]  /*5e10*/  ISETP.NE.AND.EX P0, PT, R52, RZ, PT, P0 ;  /* 0x000000ff3400720c */ /* 0x000fe20003f05300 */
[----:B------:R-:W0:-:S12]  /*5e20*/  BMOV.32.CLEAR R2, B0 ;  /* 0x0000000000027355 */ /* 0x000e180000100000 */
[----:B0-----:R-:W-:Y:S05]  /*5e30*/  @!P0 BRA `(.L_x_72) ;  /* 0x0000000000ac8947 */ /* 0x001fea0003800000 */
[----:B------:R-:W-:Y:S05]  /*5e40*/  BMOV.32.CLEAR RZ, B11 ;  /* 0x000000000bff7355 */ /* 0x000fea0000100000 */
        /* <DEDUP_REMOVED lines=10> */
[----:B------:R-:W-:Y:S05]  /*5ef0*/  BMOV.32.CLEAR RZ, B11 ;  /* 0x000000000bff7355 */ /* 0x000fea0000100000 */
[----:B------:R-:W-:-:S07]  /*5f00*/  MOV R4, 0x5f20 ;  /* 0x00005f2000047802 */ /* 0x000fce0000000f00 */
[----:B0----5:R-:W-:Y:S05]  /*5f10*/  CALL.REL.NOINC `($_Z5saxpyPhPm$_Z7bn_signP5bn_st) ;  /* 0x0000033c00c07944 */ /* 0x021fea0003c00000 */
[----:B------:R-:W-:Y:S02]  /*5f20*/  R2UR UR4, R96 ;  /* 0x00000000600472ca */ /* 0x000fe400000e0000 */
[----:B------:R-:W-:-:S13]  /*5f30*/  R2UR UR5, R97 ;  /* 0x00000000610572ca */ /* 0x000fda00000e0000 */
[----:B------:R0:W5:Y:S01]  /*5f40*/  LD.E R3, desc[UR4][R100.64+0x8] ;  /* 0x0000080464037980 */ /* 0x000162000c101900 */
[----:B------:R-:W-:Y:S05]  /*5f50*/  BMOV.32.CLEAR RZ, B11 ;  /* 0x000000000bff7355 */ /* 0x000fea0000100000 */
[----:B------:R-:W-:Y:S01]  /*5f60*/  IMAD.MOV.U32 R7, RZ, RZ, R0 ;  /* 0x000000ffff077224 */ /* 0x000fe200078e0000 */
[----:B------:R-:W-:-:S07]  /*5f70*/  MOV R4, 0x5f90 ;  /* 0x00005f9000047802 */ /* 0x000fce0000000f00 */
[----:B0----5:R-:W-:Y:S05]  /*5f80*/  CALL.REL.NOINC `($_Z5saxpyPhPm$_Z7bn_signP5bn_st) ;  /* 0x0000033c00a47944 */ /* 0x021fea0003c00000 */
[----:B------:R-:W-:-:S13]  /*5f90*/  ISETP.NE.AND P0, PT, R7, R0, PT ;  /* 0x000000000700720c */ /* 0x000fda0003f05270 */
[----:B------:R-:W-:Y:S05]  /*5fa0*/  @P0 BREAK B7 ;  /* 0x0000000000070942 */ /* 0x000fea0003800000 */
[----:B------:R-:W-:Y:S05]  /*5fb0*/  @P0 BRA `(.L_x_75) ;  /* 0x00000000002c0947 */ /* 0x000fea0003800000 */
.L_x_74:
[----:B------:R-:W-:Y:S05]  /*5fc0*/  BSYNC B7 ;  /* 0x0000000000077941 */ /* 0x000fea0003800000 */
.L_x_73:
        /* <DEDUP_REMOVED lines=9> */
.L_x_76:
[----:B------:R-:W-:Y:S05]  /*6060*/  BRA `(.L_x_72) ;  /* 0x0000000000207947 */ /* 0x000fea0003800000 */
.L_x_75:
[----:B------:R-:W-:Y:S05]  /*6070*/  BMOV.32.CLEAR RZ, B11 ;  /* 0x000000000bff7355 */ /* 0x000fea0000100000 */
[----:B------:R-:W-:Y:S01]  /*6080*/  IMAD.MOV.U32 R53, RZ, RZ, R52 ;  /* 0x000000ffff357224 */ /* 0x000fe200078e0034 */
[----:B------:R-:W-:Y:S01]  /*6090*/  MOV R52, 0x60f0 ;  /* 0x000060f000347802 */ /* 0x000fe20000000f00 */
[----:B------:R-:W-:Y:S02]  /*60a0*/  IMAD.MOV.U32 R3, RZ, RZ, R100 ;  /* 0x000000ffff037224 */ /* 0x000fe400078e0064 */
[----:B------:R-:W-:Y:S02]  /*60b0*/  IMAD.MOV.U32 R6, RZ, RZ, R101 ;  /* 0x000000ffff067224 */ /* 0x000fe400078e0065 */
[----:B------:R-:W-:-:S02]  /*60c0*/  IMAD.MOV.U32 R7, RZ, RZ, R26 ;  /* 0x000000ffff077224 */ /* 0x000fc400078e001a */
[----:B------:R-:W-:-:S07]  /*60d0*/  IMAD.MOV.U32 R10, RZ, RZ, R27 ;  /* 0x000000ffff0a7224 */ /* 0x000fce00078e001b */
[----:B------:R-:W-:Y:S05]  /*60e0*/  CALL.REL.NOINC `($_Z5saxpyPhPm$_Z6bn_subP5bn_stS0_S0_) ;  /* 0x0000031400387944 */ /* 0x000fea0003c00000 */
.L_x_72:
[----:B------:R0:W-:Y:S05]  /*60f0*/  BMOV.32 B11, R2 ;  /* 0x000000020b007356 */ /* 0x0001ea0000000000 */
[----:B------:R-:W-:Y:S05]  /*6100*/  BSYNC B11 ;  /* 0x00000000000b7941 */ /* 0x000fea0003800000 */
.L_x_71:
[----:B------:R-:W-:Y:S01]  /*6110*/  R2UR UR4, R96 ;  /* 0x00000000600472ca */ /* 0x000fe200000e0000 */
[----:B------:R-:W-:Y:S01]  /*6120*/  IMAD.MOV.U32 R4, RZ, RZ, R22 ;  /* 0x000000ffff047224 */ /* 0x000fe200078e0016 */
[----:B------:R-:W-:Y:S01]  /*6130*/  R2UR UR5, R97 ;  /* 0x00000000610572ca */ /* 0x000fe200000e0000 */
[----:B------:R-:W-:-:S12]  /*6140*/  IMAD.MOV.U32 R5, RZ, RZ, R23 ;  /* 0x000000ffff057224 */ /* 0x000fd800078e0017 */
[----:B------:R-:W5:Y:S01]  /*6150*/  LD.E.64 R4, desc[UR4][R4.64+0x10] ;  /* 0x0000100404047980 */ /* 0x000f62000c101b00 */
[----:B------:R-:W-:-:S04]  /*6160*/  MOV R51, 0x10 ;  /* 0x0000001000337802 */ /* 0x000fc80000000f00 */
[----:B0-----:R0:W1:Y:S03]  /*6170*/  LDC.64 R2, c[0x4][R51] ;  /* 0x0100000033027b82 */ /* 0x0010660000000a00 */
[----:B------:R-:W-:-:S07]  /*6180*/  LEPC R20, `(.L_x_77) ;  /* 0x000000001014794e */ /* 0x000fce0000000000 */
[----:B01---5:R-:W-:Y:S05]  /*6190*/  CALL.ABS.NOINC R2 ;  /* 0x0000000002007343 */ /* 0x023fea0003c00000 */
.L_x_77:
[----:B------:R0:W1:Y:S01]  /*61a0*/  LDC.64 R2, c[0x4][R51] ;  /* 0x0100000033027b82 */ /* 0x0000620000000a00 */
[----:B------:R-:W-:Y:S02]  /*61b0*/  IMAD.MOV.U32 R4, RZ, RZ, R22 ;  /* 0x000000ffff047224 */ /* 0x000fe400078e0016 */
[----:B------:R-:W-:-:S07]  /*61c0*/  IMAD.MOV.U32 R5, RZ, RZ, R23 ;  /* 0x000000ffff057224 */ /* 0x000fce00078e0017 */
[----:B------:R-:W-:-:S07]  /*61d0*/  LEPC R20, `(.L_x_78) ;  /* 0x000000001014794e */ /* 0x000fce0000000000 */
[----:B01----:R-:W-:Y:S05]  /*61e0*/  CALL.ABS.NOINC R2 ;  /* 0x0000000002007343 */ /* 0x003fea0003c00000 */
.L_x_78:
[----:B------:R-:W-:Y:S01]  /*61f0*/  R2UR UR4, R96 ;  /* 0x00000000600472ca */ /* 0x000fe200000e0000 */
[----:B------:R-:W-:Y:S01]  /*6200*/  IMAD.MOV.U32 R4, RZ, RZ, R24 ;  /* 0x000000ffff047224 */ /* 0x000fe200078e0018 */
[----:B------:R-:W-:Y:S01]  /*6210*/  R2UR UR5, R97 ;  /* 0x00000000610572ca */ /* 0x000fe200000e0000 */
[----:B------:R-:W-:-:S12]  /*6220*/  IMAD.MOV.U32 R5, RZ, RZ, R25 ;  /* 0x000000ffff057224 */ /* 0x000fd800078e0019 */
[----:B------:R-:W5:Y:S01]  /*6230*/  LD.E.64 R4, desc[UR4][R4.64+0x10] ;  /* 0x0000100404047980 */ /* 0x000f62000c101b00 */
[----:B------:R0:W1:Y:S02]  /*6240*/  LDC.64 R2, c[0x4][R51] ;  /* 0x0100000033027b82 */ /* 0x0000640000000a00 */
[----:B------:R-:W-:-:S07]  /*6250*/  LEPC R20, `(.L_x_79) ;  /* 0x000000001014794e */ /* 0x000fce0000000000 */
[----:B01---5:R-:W-:Y:S05]  /*6260*/  CALL.ABS.NOINC R2 ;  /* 0x0000000002007343 */ /* 0x023fea0003c00000 */
.L_x_79:
[----:B------:R0:W1:Y:S01]  /*6270*/  LDC.64 R2, c[0x4][R51] ;  /* 0x0100000033027b82 */ /* 0x0000620000000a00 */
[----:B------:R-:W-:Y:S02]  /*6280*/  IMAD.MOV.U32 R4, RZ, RZ, R24 ;  /* 0x000000ffff047224 */ /* 0x000fe400078e0018 */
[----:B------:R-:W-:-:S07]  /*6290*/  IMAD.MOV.U32 R5, RZ, RZ, R25 ;  /* 0x000000ffff057224 */ /* 0x000fce00078e0019 */
[----:B------:R-:W-:-:S07]  /*62a0*/  LEPC R20, `(.L_x_80) ;  /* 0x000000001014794e */ /* 0x000fce0000000000 */
[----:B01----:R-:W-:Y:S05]  /*62b0*/  CALL.ABS.NOINC R2 ;  /* 0x0000000002007343 */ /* 0x003fea0003c00000 */
.L_x_80:
        /* <DEDUP_REMOVED lines=8> */
.L_x_81:
[----:B------:R0:W1:Y:S01]  /*6340*/  LDC.64 R2, c[0x4][R51] ;  /* 0x0100000033027b82 */ /* 0x0000620000000a00 */
[----:B------:R-:W-:Y:S02]  /*6350*/  IMAD.MOV.U32 R4, RZ, RZ, R26 ;  /* 0x000000ffff047224 */ /* 0x000fe400078e001a */
[----:B------:R-:W-:-:S07]  /*6360*/  IMAD.MOV.U32 R5, RZ, RZ, R27 ;  /* 0x000000ffff057224 */ /* 0x000fce00078e001b */
[----:B------:R-:W-:-:S07]  /*6370*/  LEPC R20, `(.L_x_82) ;  /* 0x000000001014794e */ /* 0x000fce0000000000 */
[----:B01----:R-:W-:Y:S05]  /*6380*/  CALL.ABS.NOINC R2 ;  /* 0x0000000002007343 */ /* 0x003fea0003c00000 */
.L_x_82:
        /* <DEDUP_REMOVED lines=8> */
.L_x_83:
[----:B------:R0:W1:Y:S01]  /*6410*/  LDC.64 R2, c[0x4][R51] ;  /* 0x0100000033027b82 */ /* 0x0000620000000a00 */
[----:B------:R-:W-:Y:S02]  /*6420*/  IMAD.MOV.U32 R4, RZ, RZ, R18 ;  /* 0x000000ffff047224 */ /* 0x000fe400078e0012 */
[----:B------:R-:W-:-:S07]  /*6430*/  IMAD.MOV.U32 R5, RZ, RZ, R19 ;  /* 0x000000ffff057224 */ /* 0x000fce00078e0013 */
[----:B------:R-:W-:-:S07]  /*6440*/  LEPC R20, `(.L_x_84) ;  /* 0x000000001014794e */ /* 0x000fce0000000000 */
[----:B01----:R-:W-:Y:S05]  /*6450*/  CALL.ABS.NOINC R2 ;  /* 0x0000000002007343 */ /* 0x003fea0003c00000 */
.L_x_84:
[----:B------:R-:W-:Y:S02]  /*6460*/  IMAD.MOV.U32 R2, RZ, RZ, R193 ;  /* 0x000000ffff027224 */ /* 0x000fe400078e00c1 */
[----:B------:R-:W-:-:S04]  /*6470*/  IMAD.MOV.U32 R3, RZ, RZ, 0x0 ;  /* 0x00000000ff037424 */ /* 0x000fc800078e00ff */
[----:B------:R-:W-:Y:S05]  /*6480*/  RET.REL.NODEC R2 `(_Z5saxpyPhPm) ;  /* 0xffffff9802dc7950 */ /* 0x000fea0003c3ffff */
        .type           $_Z5saxpyPhPm$_Z10bn_div_remP5bn_stS0_S0_S0_,@function
        .size           $_Z5saxpyPhPm$_Z10bn_div_remP5bn_stS0_S0_S0_,($_Z5saxpyPhPm$_Z10bn_get_bitP5bn_sti - $_Z5saxpyPhPm$_Z10bn_div_remP5bn_stS0_S0_S0_)
$_Z5saxpyPhPm$_Z10bn_div_remP5bn_stS0_S0_S0_:
[--C-:B------:R-:W-:Y:S01]  /*6490*/  IMAD.MOV.U32 R100, RZ, RZ, R2.reuse ;  /* 0x000000ffff647224 */ /* 0x100fe200078e0002 */
[----:B------:R-:W-:Y:S01]  /*64a0*/  MOV R11, 0x64f0 ;  /* 0x000064f0000b7802 */ /* 0x000fe20000000f00 */
[----:B------:R-:W-:Y:S02]  /*64b0*/  IMAD.MOV.U32 R9, RZ, RZ, R2 ;  /* 0x000000ffff097224 */ /* 0x000fe400078e0002 */
[--C-:B------:R-:W-:Y:S02]  /*64c0*/  IMAD.MOV.U32 R101, RZ, RZ, R3.reuse ;  /* 0x000000ffff657224 */ /* 0x100fe400078e0003 */
[----:B------:R-:W-:-:S07]  /*64d0*/  IMAD.MOV.U32 R8, RZ, RZ, R3 ;  /* 0x000000ffff087224 */ /* 0x000fce00078e0003 */
[----:B------:R-:W-:Y:S05]  /*64e0*/  CALL.REL.NOINC `($_Z5saxpyPhPm$_Z10bn_is_zeroP5bn_st) ;  /* 0x0000000000c07944 */ /* 0x000fea0003c00000 */
[----:B------:R-:W-:-:S13]  /*64f0*/  ISETP.NE.AND P0, PT, R9, RZ, PT ;  /* 0x000000ff0900720c */ /* 0x000fda0003f05270 */
[----:B------:R-:W-:Y:S05]  /*6500*/  @!P0 BRA `(.L_x_85) ;  /* 0x0000000000288947 */ /* 0x000fea0003800000 */
[----:B------:R-:W-:Y:S01]  /*6510*/  MOV R2, 0x0 ;  /* 0x0000000000027802 */ /* 0x000fe20000000f00 */
[----:B------:R-:W0:Y:S01]  /*6520*/  LDCU.64 UR4, c[0x4][0x50] ;  /* 0x01000a00ff0477ac */ /* 0x000e220008000a00 */
[----:B------:R-:W-:-:S04]  /*6530*/  CS2R R6, SRZ ;  /* 0x0000000000067805 */ /* 0x000fc8000001ff00 */
[----:B------:R-:W1:Y:S01]  /*6540*/  LDC.64 R2, c[0x4][R2] ;  /* 0x0100000002027b82 */ /* 0x000e620000000a00 */
[----:B0-----:R-:W-:Y:S02]  /*6550*/  IMAD.U32 R4, RZ, RZ, UR4 ;  /* 0x00000004ff047e24 */ /* 0x001fe4000f8e00ff */
[----:B------:R-:W-:-:S07]  /*6560*/  IMAD.U32 R5, RZ, RZ, UR5 ;  /* 0x00000005ff057e24 */ /* 0x000fce000f8e00ff */
[----:B------:R-:W-:-:S07]  /*6570*/  LEPC R20, `(.L_x_86) ;  /* 0x000000001014794e */ /* 0x000fce0000000000 */
[----:B-1----:R-:W-:Y:S05]  /*6580*/  CALL.ABS.NOINC R2 ;  /* 0x0000000002007343 */ /* 0x002fea0003c00000 */
.L_x_86:
[----:B------:R-:W-:-:S04]  /*6590*/  IMAD.MOV.U32 R51, RZ, RZ, 0x0 ;  /* 0x00000000ff337424 */ /* 0x000fc800078e00ff */
[----:B------:R-:W-:Y:S05]  /*65a0*/  RET.REL.NODEC R50 `(_Z5saxpyPhPm) ;  /* 0xffffff9832947950 */ /* 0x000fea0003c3ffff */
.L_x_85:
[----:B------:R-:W-:Y:S04]  /*65b0*/  BSSY B0, `(.L_x_87) ;  /* 0x0000006000007945 */ /* 0x000fe80003800000 */
[----:B------:R-:W-:Y:S05]  /*65c0*/  BMOV.32.CLEAR RZ, B11 ;  /* 0x000000000bff7355 */ /* 0x000fea0000100000 */
[----:B------:R-:W0:Y:S05]  /*65d0*/  BMOV.32.CLEAR R125, B0 ;  /* 0x00000000007d7355 */ /* 0x000e2a0000100000 */
[----:B------:R-:W-:-:S07]  /*65e0*/  MOV R193, 0x6600 ;  /* 0x0000660000c17802 */ /* 0x000fce0000000f00 */
[----:B0-----:R-:W-:Y:S05]  /*65f0*/  CALL.REL.NOINC `($_Z5saxpyPhPm$_Z10bn_div_impP5bn_stS0_S0_S0_) ;  /* 0xffffffe000287944 */ /* 0x001fea0003c3ffff */
[----:B------:R0:W-:Y:S05]  /*6600*/  BMOV.32 B11, R125 ;  /* 0x0000007d0b007356 */ /* 0x0001ea0000000000 */
[----:B------:R-:W-:Y:S05]  /*6610*/  BSYNC B11 ;  /* 0x00000000000b7941 */ /* 0x000fea0003800000 */
.L_x_87:
[----:B------:R-:W-:-:S04]  /*6620*/  IMAD.MOV.U32 R51, RZ, RZ, 0x0 ;  /* 0x00000000ff337424 */ /* 0x000fc800078e00ff */
[----:B0-----:R-:W-:Y:S05]  /*6630*/  RET.REL.NODEC R50 `(_Z5saxpyPhPm) ;  /* 0xffffff9832707950 */ /* 0x001fea0003c3ffff */
        .type           $_Z5saxpyPhPm$_Z10bn_get_bitP5bn_sti,@function
        .size           $_Z5saxpyPhPm$_Z10bn_get_bitP5bn_sti,($_Z5saxpyPhPm$_Z10bn_is_zeroP5bn_st - $_Z5saxpyPhPm$_Z10bn_get_bitP5bn_sti)
$_Z5saxpyPhPm$_Z10bn_get_bitP5bn_sti:
[----:B------:R-:W0:Y:S01]  /*6640*/  LDC.64 R14, c[0x0][0x358] ;  /* 0x0000d600ff0e7b82 */ /* 0x000e220000000a00 */
[----:B------:R-:W-:Y:S01]  /*6650*/  BSSY B1, `(.L_x_88) ;  /* 0x0000005000017945 */ /* 0x000fe20003800000 */
[----:B------:R-:W-:Y:S01]  /*6660*/  IMAD.MOV.U32 R6, RZ, RZ, R2 ;  /* 0x000000ffff067224 */ /* 0x000fe200078e0002 */
[----:B------:R-:W-:Y:S01]  /*6670*/  MOV R19, 0x66a0 ;  /* 0x000066a000137802 */ /* 0x000fe20000000f00 */
[----:B------:R-:W-:-:S07]  /*6680*/  IMAD.MOV.U32 R7, RZ, RZ, R3 ;  /* 0x000000ffff077224 */ /* 0x000fce00078e0003 */
[----:B0-----:R-:W-:Y:S05]  /*6690*/  CALL.REL.NOINC `($_Z5saxpyPhPm$_Z7bn_bitsP5bn_st) ;  /* 0x0000032c00947944 */ /* 0x001fea0003c00000 */
[----:B------:R-:W-:Y:S05]  /*66a0*/  BSYNC B1 ;  /* 0x0000000000017941 */ /* 0x000fea0003800000 */
.L_x_88:
[----:B------:R-:W-:Y:S01]  /*66b0*/  ISETP.GT.AND P0, PT, R18, R0, PT ;  /* 0x000000001200720c */ /* 0x000fe20003f04270 */
[----:B------:R-:W-:-:S12]  /*66c0*/  IMAD.MOV.U32 R0, RZ, RZ, RZ ;  /* 0x000000ffff007224 */ /* 0x000fd800078e00ff */
[----:B------:R-:W-:Y:S05]  /*66d0*/  @P0 BRA `(.L_x_89) ;  /* 0x0000000000380947 */ /* 0x000fea0003800000 */
[----:B------:R-:W-:Y:S02]  /*66e0*/  R2UR UR4, R14 ;  /* 0x000000000e0472ca */ /* 0x000fe400000e0000 */
[----:B------:R-:W-:-:S13]  /*66f0*/  R2UR UR5, R15 ;  /* 0x000000000f0572ca */ /* 0x000fda00000e0000 */
[----:B------:R-:W2:Y:S01]  /*6700*/  LD.E R2, desc[UR4][R6.64+0x4] ;  /* 0x0000040406027980 */ /* 0x000ea2000c101900 */
[----:B------:R-:W-:-:S04]  /*6710*/  SHF.R.U32.HI R3, RZ, 0x6, R18 ;  /* 0x00000006ff037819 */ /* 0x000fc80000011612 */
[----:B--2---:R-:W-:-:S13]  /*6720*/  ISETP.GE.AND P0, PT, R3, R2, PT ;  /* 0x000000020300720c */ /* 0x004fda0003f06270 */
[----:B------:R-:W-:Y:S05]  /*6730*/  @P0 BRA `(.L_x_89) ;  /* 0x0000000000200947 */ /* 0x000fea0003800000 */
[----:B------:R-:W-:Y:S02]  /*6740*/  R2UR UR4, R14 ;  /* 0x000000000e0472ca */ /* 0x000fe400000e0000 */
[----:B------:R-:W-:-:S13]  /*6750*/  R2UR UR5, R15 ;  /* 0x000000000f0572ca */ /* 0x000fda00000e0000 */
[----:B------:R-:W2:Y:S02]  /*6760*/  LD.E.64 R6, desc[UR4][R6.64+0x10] ;  /* 0x0000100406067980 */ /* 0x000ea4000c101b00 */
[----:B--2---:R-:W-:-:S06]  /*6770*/  IMAD.WIDE.U32 R6, R3, 0x8, R6 ;  /* 0x0000000803067825 */ /* 0x004fcc00078e0006 */
[----:B------:R-:W2:Y:S01]  /*6780*/  LD.E.64 R6, desc[UR4][R6.64] ;  /* 0x0000000406067980 */ /* 0x000ea2000c101b00 */
[----:B------:R-:W-:-:S04]  /*6790*/  LOP3.LUT R3, R18, 0x3f, RZ, 0xc0, !PT ;  /* 0x0000003f12037812 */ /* 0x000fc800078ec0ff */
[----:B--2---:R-:W-:-:S04]  /*67a0*/  SHF.R.U64 R3, R6, R3, R7 ;  /* 0x0000000306037219 */ /* 0x004fc80000001207 */
[----:B------:R-:W-:-:S07]  /*67b0*/  LOP3.LUT R0, R3, 0x1, RZ, 0xc0, !PT ;  /* 0x0000000103007812 */ /* 0x000fce00078ec0ff */
.L_x_89:
[----:B------:R-:W-:Y:S02]  /*67c0*/  IMAD.MOV.U32 R2, RZ, RZ, R10 ;  /* 0x000000ffff027224 */ /* 0x000fe400078e000a */
[----:B------:R-:W-:-:S04]  /*67d0*/  IMAD.MOV.U32 R3, RZ, RZ, 0x0 ;  /* 0x00000000ff037424 */ /* 0x000fc800078e00ff */
[----:B------:R-:W-:Y:S05]  /*67e0*/  RET.REL.NODEC R2 `(_Z5saxpyPhPm) ;  /* 0xffffff9802047950 */ /* 0x000fea0003c3ffff */
        .type           $_Z5saxpyPhPm$_Z10bn_is_zeroP5bn_st,@function
        .size           $_Z5saxpyPhPm$_Z10bn_is_zeroP5bn_st,($_Z5saxpyPhPm$_Z10bn_mul_digP5bn_stS0_m - $_Z5saxpyPhPm$_Z10bn_is_zeroP5bn_st)
$_Z5saxpyPhPm$_Z10bn_is_zeroP5bn_st:
[----:B------:R-:W0:Y:S01]  /*67f0*/  LDC.64 R4, c[0x0][0x358] ;  /* 0x0000d600ff047b82 */ /* 0x000e220000000a00 */
[----:B------:R-:W-:-:S04]  /*6800*/  LOP3.LUT R9, R9, R8, RZ, 0x3c, !PT ;  /* 0x0000000809097212 */ /* 0x000fc800078e3cff */
[----:B------:R-:W-:-:S04]  /*6810*/  LOP3.LUT R8, R9, R8, RZ, 0x3c, !PT ;  /* 0x0000000809087212 */ /* 0x000fc800078e3cff */
[----:B------:R-:W-:Y:S02]  /*6820*/  LOP3.LUT R9, R9, R8, RZ, 0x3c, !PT ;  /* 0x0000000809097212 */ /* 0x000fe400078e3cff */
[----:B0-----:R-:W-:Y:S02]  /*6830*/  R2UR UR4, R4 ;  /* 0x00000000040472ca */ /* 0x001fe400000e0000 */
[----:B------:R-:W-:-:S13]  /*6840*/  R2UR UR5, R5 ;  /* 0x00000000050572ca */ /* 0x000fda00000e0000 */
[----:B------:R-:W2:Y:S01]  /*6850*/  LD.E R21, desc[UR4][R8.64+0x4] ;  /* 0x0000040408157980 */ /* 0x000ea2000c101900 */
[----:B------:R-:W-:Y:S01]  /*6860*/  BSSY B0, `(.L_x_90) ;  /* 0x000000f000007945 */ /* 0x000fe20003800000 */
[----:B------:R-:W-:Y:S01]  /*6870*/  IMAD.MOV.U32 R20, RZ, RZ, 0x1 ;  /* 0x00000001ff147424 */ /* 0x000fe200078e00ff */
[----:B--2---:R-:W-:-:S13]  /*6880*/  ISETP.NE.AND P0, PT, R21, RZ, PT ;  /* 0x000000ff1500720c */ /* 0x004fda0003f05270 */
[----:B------:R-:W-:Y:S05]  /*6890*/  @!P0 BRA `(.L_x_91) ;  /* 0x00000000002c8947 */ /* 0x000fea0003800000 */
[----:B------:R-:W-:-:S13]  /*68a0*/  ISETP.NE.AND P0, PT, R21, 0x1, PT ;  /* 0x000000011500780c */ /* 0x000fda0003f05270 */
[----:B------:R-:W-:Y:S05]  /*68b0*/  @P0 BRA `(.L_x_92) ;  /* 0x0000000000200947 */ /* 0x000fea0003800000 */
[----:B------:R-:W-:Y:S02]  /*68c0*/  R2UR UR4, R4 ;  /* 0x00000000040472ca */ /* 0x000fe400000e0000 */
[----:B------:R-:W-:-:S13]  /*68d0*/  R2UR UR5, R5 ;  /* 0x00000000050572ca */ /* 0x000fda00000e0000 */
[----:B------:R-:W2:Y:S04]  /*68e0*/  LD.E.64 R8, desc[UR4][R8.64+0x10] ;  /* 0x0000100408087980 */ /* 0x000ea8000c101b00 */
[----:B--2---:R-:W2:Y:S02]  /*68f0*/  LD.E.64 R8, desc[UR4][R8.64] ;  /* 0x0000000408087980 */ /* 0x004ea4000c101b00 */
[----:B--2---:R-:W-:-:S04]  /*6900*/  ISETP.NE.U32.AND P0, PT, R8, RZ, PT ;  /* 0x000000ff0800720c */ /* 0x004fc80003f05070 */
[----:B------:R-:W-:-:S04]  /*6910*/  ISETP.NE.AND.EX P0, PT, R9, RZ, PT, P0 ;  /* 0x000000ff0900720c */ /* 0x000fc80003f05300 */
[----:B------:R-:W-:Y:S01]  /*6920*/  SEL R20, RZ, 0x1, P0 ;  /* 0x00000001ff147807 */ /* 0x000fe20000000000 */
[----:B------:R-:W-:Y:S08]  /*6930*/  BRA `(.L_x_91) ;  /* 0x0000000000047947 */ /* 0x000ff00003800000 */
.L_x_92:
[----:B------:R-:W-:-:S07]  /*6940*/  IMAD.MOV.U32 R20, RZ, RZ, RZ ;  /* 0x000000ffff147224 */ /* 0x000fce00078e00ff */
.L_x_91:
[----:B------:R-:W-:Y:S05]  /*6950*/  BSYNC B0 ;  /* 0x0000000000007941 */ /* 0x000fea0003800000 */
.L_x_90:
[----:B------:R-:W-:Y:S02]  /*6960*/  IMAD.MOV.U32 R4, RZ, RZ, R11 ;  /* 0x000000ffff047224 */ /* 0x000fe400078e000b */
[----:B------:R-:W-:Y:S02]  /*6970*/  IMAD.MOV.U32 R5, RZ, RZ, 0x0 ;  /* 0x00000000ff057424 */ /* 0x000fe400078e00ff */
[--C-:B------:R-:W-:Y:S02]  /*6980*/  IMAD.MOV.U32 R8, RZ, RZ, R20.reuse ;  /* 0x000000ffff087224 */ /* 0x100fe400078e0014 */
[----:B------:R-:W-:Y:S01]  /*6990*/  IMAD.MOV.U32 R9, RZ, RZ, R20 ;  /* 0x000000ffff097224 */ /* 0x000fe200078e0014 */
[----:B------:R-:W-:Y:S06]  /*69a0*/  RET.REL.NODEC R4 `(_Z5saxpyPhPm) ;  /* 0xffffff9404947950 */ /* 0x000fec0003c3ffff */
        .type           $_Z5saxpyPhPm$_Z10bn_mul_digP5bn_stS0_m,@function
        .size           $_Z5saxpyPhPm$_Z10bn_mul_digP5bn_stS0_m,($_Z5saxpyPhPm$_Z10bn_set_digP5bn_stm - $_Z5saxpyPhPm$_Z10bn_mul_digP5bn_stS0_m)
$_Z5saxpyPhPm$_Z10bn_mul_digP5bn_stS0_m:
[----:B------:R-:W0:Y:S02]  /*69b0*/  LDC.64 R26, c[0x0][0x358] ;  /* 0x0000d600ff1a7b82 */ /* 0x000e240000000a00 */
[----:B0-----:R-:W-:Y:S02]  /*69c0*/  R2UR UR4, R26 ;  /* 0x000000001a0472ca */ /* 0x001fe400000e0000 */
[----:B------:R-:W-:-:S13]  /*69d0*/  R2UR UR5, R27 ;  /* 0x000000001b0572ca */ /* 0x000fda00000e0000 */
[----:B------:R-:W2:Y:S01]  /*69e0*/  LD.E R0, desc[UR4][R24.64+0x4] ;  /* 0x0000040418007980 */ /* 0x000ea2000c101900 */
[----:B------:R-:W-:Y:S01]  /*69f0*/  BSSY B7, `(.L_x_93) ;  /* 0x0000008000077945 */ /* 0x000fe20003800000 */
[--C-:B------:R-:W-:Y:S01]  /*6a00*/  IMAD.MOV.U32 R66, RZ, RZ, R24.reuse ;  /* 0x000000ffff427224 */ /* 0x100fe200078e0018 */
[----:B------:R-:W-:Y:S01]  /*6a10*/  MOV R68, 0x6a70 ;  /* 0x00006a7000447802 */ /* 0x000fe20000000f00 */
[--C-:B------:R-:W-:Y:S02]  /*6a20*/  IMAD.MOV.U32 R67, RZ, RZ, R25.reuse ;  /* 0x000000ffff437224 */ /* 0x100fe400078e0019 */
[----:B------:R-:W-:Y:S02]  /*6a30*/  IMAD.MOV.U32 R28, RZ, RZ, R24 ;  /* 0x000000ffff1c7224 */ /* 0x000fe400078e0018 */
[----:B------:R-:W-:Y:S02]  /*6a40*/  IMAD.MOV.U32 R29, RZ, RZ, R25 ;  /* 0x000000ffff1d7224 */ /* 0x000fe400078e0019 */
[----:B--2---:R-:W-:-:S07]  /*6a50*/  VIADD R0, R0, 0x1 ;  /* 0x0000000100007836 */ /* 0x004fce0000000000 */
[----:B------:R-:W-:Y:S05]  /*6a60*/  CALL.REL.NOINC `($_Z5saxpyPhPm$_Z7bn_growP5bn_sti) ;  /* 0x0000032c00b07944 */ /* 0x000fea0003c00000 */
[----:B------:R-:W-:Y:S05]  /*6a70*/  BSYNC B7 ;  /* 0x0000000000077941 */ /* 0x000fea0003800000 */
.L_x_93:
[----:B------:R-:W-:Y:S02]  /*6a80*/  R2UR UR4, R26 ;  /* 0x000000001a0472ca */ /* 0x000fe400000e0000 */
[----:B------:R-:W-:-:S13]  /*6a90*/  R2UR UR5, R27 ;  /* 0x000000001b0572ca */ /* 0x000fda00000e0000 */
[----:B------:R-:W2:Y:S01]  /*6aa0*/  LD.E R7, desc[UR4][R24.64+0x8] ;  /* 0x0000080418077980 */ /* 0x000ea2000c101900 */
[C---:B------:R-:W-:Y:S02]  /*6ab0*/  R2UR UR6, R26.reuse ;  /* 0x000000001a0672ca */ /* 0x040fe400000e0000 */
[C---:B------:R-:W-:Y:S02]  /*6ac0*/  R2UR UR7, R27.reuse ;  /* 0x000000001b0772ca */ /* 0x040fe400000e0000 */
[C---:B------:R-:W-:Y:S02]  /*6ad0*/  R2UR UR10, R26.reuse ;  /* 0x000000001a0a72ca */ /* 0x040fe400000e0000 */
[C---:B------:R-:W-:Y:S02]  /*6ae0*/  R2UR UR11, R27.reuse ;  /* 0x000000001b0b72ca */ /* 0x040fe400000e0000 */
[----:B------:R-:W-:Y:S02]  /*6af0*/  R2UR UR8, R26 ;  /* 0x000000001a0872ca */ /* 0x000fe400000e0000 */
[----:B------:R-:W-:-:S05]  /*6b00*/  R2UR UR9, R27 ;  /* 0x000000001b0972ca */ /* 0x000fca00000e0000 */
[----:B------:R0:W5:Y:S04]  /*6b10*/  LD.E.64 R78, desc[UR6][R28.64+0x10] ;  /* 0x000010061c4e7980 */ /* 0x000168000c101b00 */
[----:B--2---:R0:W-:Y:S04]  /*6b20*/  ST.E desc[UR4][R28.64+0x8], R7 ;  /* 0x000008071c007985 */ /* 0x0041e8000c101904 */
[----:B------:R0:W5:Y:S04]  /*6b30*/  LD.E R84, desc[UR10][R24.64+0x4] ;  /* 0x0000040a18547980 */ /* 0x000168000c101900 */
[----:B------:R0:W5:Y:S01]  /*6b40*/  LD.E.64 R4, desc[UR8][R24.64+0x10] ;  /* 0x0000100818047980 */ /* 0x000162000c101b00 */
[----:B------:R-:W-:Y:S01]  /*6b50*/  BSSY B2, `(.L_x_94) ;  /* 0x0000005000027945 */ /* 0x000fe20003800000 */
[----:B------:R-:W-:Y:S01]  /*6b60*/  IMAD.MOV.U32 R2, RZ, RZ, 0x10 ;  /* 0x00000010ff027424 */ /* 0x000fe200078e00ff */
[----:B------:R-:W-:Y:S01]  /*6b70*/  MOV R0, 0x6ba0 ;  /* 0x00006ba000007802 */ /* 0x000fe20000000f00 */
[----:B------:R-:W-:-:S07]  /*6b80*/  IMAD.MOV.U32 R3, RZ, RZ, RZ ;  /* 0x000000ffff037224 */ /* 0x000fce00078e00ff */
[----:B0----5:R-:W-:Y:S05]  /*6b90*/  CALL.REL.NOINC `($_Z5saxpyPhPm$_Z11bn_mul1_lowPmPKmmi) ;  /* 0x00000050009c7944 */ /* 0x021fea0003c00000 */
[----:B------:R-:W-:Y:S05]  /*6ba0*/  BSYNC B2 ;  /* 0x0000000000027941 */ /* 0x000fea0003800000 */
.L_x_94:
[C---:B------:R-:W-:Y:S02]  /*6bb0*/  R2UR UR6, R26.reuse ;  /* 0x000000001a0672ca */ /* 0x040fe400000e0000 */
[C---:B------:R-:W-:Y:S02]  /*6bc0*/  R2UR UR7, R27.reuse ;  /* 0x000000001b0772ca */ /* 0x040fe400000e0000 */
[----:B------:R-:W-:Y:S02]  /*6bd0*/  R2UR UR4, R26 ;  /* 0x000000001a0472ca */ /* 0x000fe400000e0000 */
[----:B------:R-:W-:-:S09]  /*6be0*/  R2UR UR5, R27 ;  /* 0x000000001b0572ca */ /* 0x000fd200000e0000 */
[----:B------:R-:W2:Y:S04]  /*6bf0*/  LD.E R5, desc[UR6][R24.64+0x4] ;  /* 0x0000040618057980 */ /* 0x000ea8000c101900 */
[----:B------:R-:W2:Y:S02]  /*6c00*/  LD.E.64 R2, desc[UR4][R28.64+0x10] ;  /* 0x000010041c027980 */ /* 0x000ea4000c101b00 */
[----:B--2---:R-:W-:-:S05]  /*6c10*/  IMAD.WIDE R2, R5, 0x8, R2 ;  /* 0x0000000805027825 */ /* 0x004fca00078e0202 */
[----:B------:R0:W-:Y:S04]  /*6c20*/  ST.E.64 desc[UR4][R2.64], R78 ;  /* 0x0000004e02007985 */ /* 0x0001e8000c101b04 */
[----:B------:R-:W2:Y:S01]  /*6c30*/  LD.E R0, desc[UR6][R24.64+0x4] ;  /* 0x0000040618007980 */ /* 0x000ea2000c101900 */
[----:B------:R-:W-:Y:S01]  /*6c40*/  BSSY B2, `(.L_x_95) ;  /* 0x0000007000027945 */ /* 0x000fe20003800000 */
[----:B------:R-:W-:Y:S02]  /*6c50*/  IMAD.MOV.U32 R6, RZ, RZ, R28 ;  /* 0x000000ffff067224 */ /* 0x000fe400078e001c */
[----:B------:R-:W-:Y:S02]  /*6c60*/  IMAD.MOV.U32 R7, RZ, RZ, R29 ;  /* 0x000000ffff077224 */ /* 0x000fe400078e001d */
[----:B--2---:R-:W-:Y:S01]  /*6c70*/  VIADD R5, R0, 0x1 ;  /* 0x0000000100057836 */ /* 0x004fe20000000000 */
[----:B------:R-:W-:-:S04]  /*6c80*/  MOV R0, 0x6cb0 ;  /* 0x00006cb000007802 */ /* 0x000fc80000000f00 */
[----:B------:R0:W-:Y:S03]  /*6c90*/  ST.E desc[UR4][R28.64+0x4], R5 ;  /* 0x000004051c007985 */ /* 0x0001e6000c101904 */
[----:B0-----:R-:W-:Y:S05]  /*6ca0*/  CALL.REL.NOINC `($_Z5saxpyPhPm$_Z7bn_trimP5bn_st) ;  /* 0x0000033000687944 */ /* 0x001fea0003c00000 */
[----:B------:R-:W-:Y:S05]  /*6cb0*/  BSYNC B2 ;  /* 0x0000000000027941 */ /* 0x000fea0003800000 */
.L_x_95:
[----:B------:R-:W-:-:S04]  /*6cc0*/  IMAD.MOV.U32 R39, RZ, RZ, 0x0 ;  /* 0x00000000ff277424 */ /* 0x000fc800078e00ff */
[----:B------:R-:W-:Y:S05]  /*6cd0*/  RET.REL.NODEC R38 `(_Z5saxpyPhPm) ;  /* 0xffffff9026c87950 */ /* 0x000fea0003c3ffff */
        .type           $_Z5saxpyPhPm$_Z10bn_set_digP5bn_stm,@function
        .size           $_Z5saxpyPhPm$_Z10bn_set_digP5bn_stm,($_Z5saxpyPhPm$_Z10bn_sub_digP5bn_stS0_m - $_Z5saxpyPhPm$_Z10bn_set_digP5bn_stm)
$_Z5saxpyPhPm$_Z10bn_set_digP5bn_stm:
[----:B------:R-:W0:Y:S01]  /*6ce0*/  LDC.64 R12, c[0x0][0x358] ;  /* 0x0000d600ff0c7b82 */ /* 0x000e220000000a00 */
[--C-:B------:R-:W-:Y:S01]  /*6cf0*/  IMAD.MOV.U32 R4, RZ, RZ, R53.reuse ;  /* 0x000000ffff047224 */ /* 0x100fe200078e0035 */
[----:B------:R-:W-:Y:S01]  /*6d00*/  MOV R21, 0x6d40 ;  /* 0x00006d4000157802 */ /* 0x000fe20000000f00 */
[----:B------:R-:W-:Y:S02]  /*6d10*/  IMAD.MOV.U32 R2, RZ, RZ, R53 ;  /* 0x000000ffff027224 */ /* 0x000fe400078e0035 */
[----:B------:R-:W-:-:S07]  /*6d20*/  IMAD.MOV.U32 R3, RZ, RZ, R0 ;  /* 0x000000ffff037224 */ /* 0x000fce00078e0000 */
[----:B0-----:R-:W-:Y:S05]  /*6d30*/  CALL.REL.NOINC `($_Z5saxpyPhPm$_Z7bn_zeroP5bn_st) ;  /* 0x00000334001c7944 */ /* 0x001fea0003c00000 */
[----:B------:R-:W-:Y:S02]  /*6d40*/  R2UR UR4, R12 ;  /* 0x000000000c0472ca */ /* 0x000fe400000e0000 */
[----:B------:R-:W-:-:S13]  /*6d50*/  R2UR UR5, R13 ;  /* 0x000000000d0572ca */ /* 0x000fda00000e0000 */
[----:B------:R-:W2:Y:S01]  /*6d60*/  LD.E.64 R4, desc[UR4][R2.64+0x10] ;  /* 0x0000100402047980 */ /* 0x000ea2000c101b00 */
[C---:B------:R-:W-:Y:S01]  /*6d70*/  R2UR UR6, R12.reuse ;  /* 0x000000000c0672ca */ /* 0x040fe200000e0000 */
[----:B------:R-:W-:Y:S01]  /*6d80*/  IMAD.MOV.U32 R7, RZ, RZ, 0x1 ;  /* 0x00000001ff077424 */ /* 0x000fe200078e00ff */
[C---:B------:R-:W-:Y:S02]  /*6d90*/  R2UR UR7, R13.reuse ;  /* 0x000000000d0772ca */ /* 0x040fe400000e0000 */
[----:B------:R-:W-:Y:S02]  /*6da0*/  R2UR UR8, R12 ;  /* 0x000000000c0872ca */ /* 0x000fe400000e0000 */
[----:B------:R-:W-:Y:S01]  /*6db0*/  R2UR UR9, R13 ;  /* 0x000000000d0972ca */ /* 0x000fe200000e0000 */
[----:B--2---:R-:W-:Y:S08]  /*6dc0*/  ST.E.64 desc[UR4][R4.64], R10 ;  /* 0x0000000a04007985 */ /* 0x004ff0000c101b04 */
[----:B------:R-:W-:Y:S04]  /*6dd0*/  ST.E desc[UR6][R2.64+0x4], R7 ;  /* 0x0000040702007985 */ /* 0x000fe8000c101906 */
[----:B------:R0:W-:Y:S02]  /*6de0*/  ST.E desc[UR8][R2.64+0x8], RZ ;  /* 0x000008ff02007985 */ /* 0x0001e4000c101908 */
[----:B0-----:R-:W-:-:S02]  /*6df0*/  IMAD.MOV.U32 R2, RZ, RZ, R24 ;  /* 0x000000ffff027224 */ /* 0x001fc400078e0018 */
[----:B------:R-:W-:-:S04]  /*6e00*/  IMAD.MOV.U32 R3, RZ, RZ, 0x0 ;  /* 0x00000000ff037424 */ /* 0x000fc800078e00ff */
[----:B------:R-:W-:Y:S05]  /*6e10*/  RET.REL.NODEC R2 `(_Z5saxpyPhPm) ;  /* 0xffffff9002787950 */ /* 0x000fea0003c3ffff */
        .type           $_Z5saxpyPhPm$_Z10bn_sub_digP5bn_stS0_m,@function
        .size           $_Z5saxpyPhPm$_Z10bn_sub_digP5bn_stS0_m,($_Z5saxpyPhPm$_Z10fp_add_digPmS_m - $_Z5saxpyPhPm$_Z10bn_sub_digP5bn_stS0_m)
$_Z5saxpyPhPm$_Z10bn_sub_digP5bn_stS0_m:
[----:B------:R-:W0:Y:S01]  /*6e20*/  LDC.64 R56, c[0x0][0x358] ;  /* 0x0000d600ff387b82 */ /* 0x000e220000000a00 */
[----:B------:R-:W-:Y:S02]  /*6e30*/  IMAD.MOV.U32 R58, RZ, RZ, R0 ;  /* 0x000000ffff3a7224 */ /* 0x000fe400078e0000 */
[----:B------:R-:W-:Y:S01]  /*6e40*/  IMAD.MOV.U32 R59, RZ, RZ, R5 ;  /* 0x000000ffff3b7224 */ /* 0x000fe200078e0005 */
[----:B0-----:R-:W-:Y:S02]  /*6e50*/  R2UR UR4, R56 ;  /* 0x00000000380472ca */ /* 0x001fe400000e0000 */
[----:B------:R-:W-:-:S13]  /*6e60*/  R2UR UR5, R57 ;  /* 0x00000000390572ca */ /* 0x000fda00000e0000 */
[----:B------:R0:W5:Y:S01]  /*6e70*/  LD.E R0, desc[UR4][R58.64+0x4] ;  /* 0x000004043a007980 */ /* 0x000162000c101900 */
[----:B------:R-:W-:Y:S01]  /*6e80*/  BSSY B7, `(.L_x_96) ;  /* 0x0000007000077945 */ /* 0x000fe20003800000 */
[--C-:B------:R-:W-:Y:S01]  /*6e90*/  IMAD.MOV.U32 R66, RZ, RZ, R3.reuse ;  /* 0x000000ffff427224 */ /* 0x100fe200078e0003 */
[----:B------:R-:W-:Y:S01]  /*6ea0*/  MOV R68, 0x6ef0 ;  /* 0x00006ef000447802 */ /* 0x000fe20000000f00 */
[--C-:B------:R-:W-:Y:S02]  /*6eb0*/  IMAD.MOV.U32 R67, RZ, RZ, R4.reuse ;  /* 0x000000ffff437224 */ /* 0x100fe400078e0004 */
[----:B------:R-:W-:Y:S02]  /*6ec0*/  IMAD.MOV.U32 R60, RZ, RZ, R3 ;  /* 0x000000ffff3c7224 */ /* 0x000fe400078e0003 */
[----:B------:R-:W-:-:S07]  /*6ed0*/  IMAD.MOV.U32 R61, RZ, RZ, R4 ;  /* 0x000000ffff3d7224 */ /* 0x000fce00078e0004 */
[----:B0----5:R-:W-:Y:S05]  /*6ee0*/  CALL.REL.NOINC `($_Z5saxpyPhPm$_Z7bn_growP5bn_sti) ;  /* 0x0000032800907944 */ /* 0x021fea0003c00000 */
[----:B------:R-:W-:Y:S05]  /*6ef0*/  BSYNC B7 ;  /* 0x0000000000077941 */ /* 0x000fea0003800000 */
.L_x_96:
[----:B------:R-:W-:Y:S02]  /*6f00*/  R2UR UR4, R56 ;  /* 0x00000000380472ca */ /* 0x000fe400000e0000 */
[----:B------:R-:W-:-:S13]  /*6f10*/  R2UR UR5, R57 ;  /* 0x00000000390572ca */ /* 0x000fda00000e0000 */
[----:B------:R-:W2:Y:S01]  /*6f20*/  LD.E R0, desc[UR4][R58.64+0x8] ;  /* 0x000008043a007980 */ /* 0x000ea2000c101900 */
[----:B------:R-:W-:Y:S01]  /*6f30*/  BSSY B7, `(.L_x_97) ;  /* 0x000006e000077945 */ /* 0x000fe20003800000 */
[----:B--2---:R-:W-:-:S13]  /*6f40*/  ISETP.NE.AND P0, PT, R0, 0x1, PT ;  /* 0x000000010000780c */ /* 0x004fda0003f05270 */
        /* <DEDUP_REMOVED lines=17> */
[----:B------:R-:W-:-:S13]  /*7060*/  ISETP.NE.AND.EX P0, PT, R3, RZ, PT, P0 ;  /* 0x000000ff0300720c */ /* 0x000fda0003f05300 */
        /* <DEDUP_REMOVED lines=11> */
.L_x_101:
        /* <DEDUP_REMOVED lines=8> */
.L_x_100:
[----:B------:R-:W-:Y:S05]  /*71a0*/  BSYNC B9 ;  /* 0x0000000000097941 */ /* 0x000fea0003800000 */
.L_x_99:
[----:B------:R-:W-:Y:S02]  /*71b0*/  R2UR UR4, R56 ;  /* 0x00000000380472ca */ /* 0x000fe400000e0000 */
[----:B------:R-:W-:-:S13]  /*71c0*/  R2UR UR5, R57 ;  /* 0x00000000390572ca */ /* 0x000fda00000e0000 */
[----:B------:R-:W0:Y:S01]  /*71d0*/  LD.E R58, desc[UR4][R58.64+0x4] ;  /* 0x000004043a3a7980 */ /* 0x000e22000c101900 */
[----:B------:R-:W-:Y:S01]  /*71e0*/  R2UR UR6, R56 ;  /* 0x00000000380672ca */ /* 0x000fe200000e0000 */
[----:B------:R-:W-:Y:S01]  /*71f0*/  IMAD.MOV.U32 R3, RZ, RZ, 0x1 ;  /* 0x00000001ff037424 */ /* 0x000fe200078e00ff */
[----:B------:R-:W-:-:S13]  /*7200*/  R2UR UR7, R57 ;  /* 0x00000000390772ca */ /* 0x000fda00000e0000 */
[----:B------:R2:W-:Y:S01]  /*7210*/  ST.E desc[UR6][R60.64+0x8], R3 ;  /* 0x000008033c007985 */ /* 0x0005e2000c101906 */
[----:B0-----:R-:W-:-:S05]  /*7220*/  IMAD.IADD R77, R76, 0x1, R58 ;  /* 0x000000014c4d7824 */ /* 0x001fca00078e023a */
[----:B------:R2:W-:Y:S01]  /*7230*/  ST.E desc[UR4][R60.64+0x4], R77 ;  /* 0x0000044d3c007985 */ /* 0x0005e2000c101904 */
[----:B------:R-:W-:Y:S05]  /*7240*/  BRA `(.L_x_102) ;  /* 0x0000000000f07947 */ /* 0x000fea0003800000 */
.L_x_98:
        /* <DEDUP_REMOVED lines=10> */
.L_x_104:
        /* <DEDUP_REMOVED lines=10> */
.L_x_105:
[----:B------:R-:W-:Y:S05]  /*7390*/  BSYNC B0 ;  /* 0x0000000000007941 */ /* 0x000fea0003800000 */
.L_x_103:
        /* <DEDUP_REMOVED lines=12> */
[----:B------:R-:W-:Y:S02]  /*7460*/  R2UR UR6, R56 ;  /* 0x00000000380672ca */ /* 0x000fe400000e0000 */
[----:B------:R-:W-:-:S13]  /*7470*/  R2UR UR7, R57 ;  /* 0x00000000390772ca */ /* 0x000fda00000e0000 */
[----:B------:R1:W-:Y:S04]  /*7480*/  ST.E desc[UR6][R60.64+0x8], RZ ;  /* 0x000008ff3c007985 */ /* 0x0003e8000c101906 */
[----:B--2---:R1:W-:Y:S01]  /*7490*/  ST.E desc[UR4][R60.64+0x4], R59 ;  /* 0x0000043b3c007985 */ /* 0x0043e2000c101904 */
[----:B------:R-:W-:Y:S05]  /*74a0*/  BRA `(.L_x_102) ;  /* 0x0000000000587947 */ /* 0x000fea0003800000 */
.L_x_106:
        /* <DEDUP_REMOVED lines=21> */
[----:B------:R0:W-:Y:S02]  /*7600*/  ST.E desc[UR8][R60.64+0x8], R0 ;  /* 0x000008003c007985 */ /* 0x0001e4000c101908 */
.L_x_102:
[----:B------:R-:W-:Y:S05]  /*7610*/  BSYNC B7 ;  /* 0x0000000000077941 */ /* 0x000fea0003800000 */
.L_x_97:
[----:B------:R-:W-:Y:S01]  /*7620*/  BSSY B2, `(.L_x_107) ;  /* 0x0000005000027945 */ /* 0x000fe20003800000 */
[----:B0-----:R-:W-:Y:S01]  /*7630*/  IMAD.MOV.U32 R6, RZ, RZ, R60 ;  /* 0x000000ffff067224 */ /* 0x001fe200078e003c */
[----:B------:R-:W-:Y:S01]  /*7640*/  MOV R0, 0x7670 ;  /* 0x0000767000007802 */ /* 0x000fe20000000f00 */
[----:B------:R-:W-:-:S07]  /*7650*/  IMAD.MOV.U32 R7, RZ, RZ, R61 ;  /* 0x000000ffff077224 */ /* 0x000fce00078e003d */
[----:B-12---:R-:W-:Y:S05]  /*7660*/  CALL.REL.NOINC `($_Z5saxpyPhPm$_Z7bn_trimP5bn_st) ;  /* 0x0000032400f87944 */ /* 0x006fea0003c00000 */
[----:B------:R-:W-:Y:S05]  /*7670*/  BSYNC B2 ;  /* 0x0000000000027941 */ /* 0x000fea0003800000 */
.L_x_107:
[----:B------:R-:W-:-:S04]  /*7680*/  IMAD.MOV.U32 R3, RZ, RZ, 0x0 ;  /* 0x00000000ff037424 */ /* 0x000fc800078e00ff */
[----:B------:R-:W-:Y:S05]  /*7690*/  RET.REL.NODEC R2 `(_Z5saxpyPhPm) ;  /* 0xffffff8802587950 */ /* 0x000fea0003c3ffff */
        .type           $_Z5saxpyPhPm$_Z10fp_add_digPmS_m,@function
        .size           $_Z5saxpyPhPm$_Z10fp_add_digPmS_m,($_Z5saxpyPhPm$_Z10fp_is_zeroPm - $_Z5saxpyPhPm$_Z10fp_add_digPmS_m)
$_Z5saxpyPhPm$_Z10fp_add_digPmS_m:
[----:B------:R-:W-:Y:S01]  /*76a0*/  BSSY B0, `(.L_x_108) ;  /* 0x0000005000007945 */ /* 0x000fe20003800000 */
[----:B------:R-:W-:Y:S01]  /*76b0*/  IMAD.MOV.U32 R38, RZ, RZ, R2 ;  /* 0x000000ffff267224 */ /* 0x000fe200078e0002 */
[----:B------:R-:W-:Y:S01]  /*76c0*/  MOV R9, 0x76f0 ;  /* 0x000076f000097802 */ /* 0x000fe20000000f00 */
[----:B------:R-:W-:-:S07]  /*76d0*/  IMAD.MOV.U32 R39, RZ, RZ, R3 ;  /* 0x000000ffff277224 */ /* 0x000fce00078e0003 */
[----:B------:R-:W-:Y:S05]  /*76e0*/  CALL.REL.NOINC `($_Z5saxpyPhPm$_Z11fp_add1_lowPmPKmm) ;  /* 0x000000f400f47944 */ /* 0x000fea0003c00000 */
[----:B------:R-:W-:Y:S05]  /*76f0*/  BSYNC B0 ;  /* 0x0000000000007941 */ /* 0x000fea0003800000 */
.L_x_108:
[----:B------:R-:W-:Y:S01]  /*7700*/  ISETP.NE.U32.AND P0, PT, R5, RZ, PT ;  /* 0x000000ff0500720c */ /* 0x000fe20003f05070 */
[----:B------:R-:W-:Y:S03]  /*7710*/  BSSY B2, `(.L_x_109) ;  /* 0x0000018000027945 */ /* 0x000fe60003800000 */
[----:B------:R-:W-:-:S13]  /*7720*/  ISETP.NE.AND.EX P0, PT, R4, RZ, PT, P0 ;  /* 0x000000ff0400720c */ /* 0x000fda0003f05300 */
[----:B------:R-:W-:Y:S05]  /*7730*/  @P0 BRA `(.L_x_110) ;  /* 0x0000000000540947 */ /* 0x000fea0003800000 */
[----:B------:R-:W0:Y:S01]  /*7740*/  S2UR UR5, SR_CgaCtaId ;  /* 0x00000000000579c3 */ /* 0x000e220000008800 */
[----:B------:R-:W-:Y:S01]  /*7750*/  UMOV UR4, 0x400 ;  /* 0x0000040000047882 */ /* 0x000fe20000000000 */
[----:B------:R-:W-:Y:S01]  /*7760*/  IMAD.MOV.U32 R141, RZ, RZ, 0x6 ;  /* 0x00000006ff8d7424 */ /* 0x000fe200078e00ff */
[----:B------:R-:W-:Y:S01]  /*7770*/  MOV R129, 0x7840 ;  /* 0x0000784000817802 */ /* 0x000fe20000000f00 */
[----:B------:R-:W-:Y:S02]  /*7780*/  IMAD.MOV.U32 R78, RZ, RZ, R38 ;  /* 0x000000ffff4e7224 */ /* 0x000fe400078e0026 */
[----:B------:R-:W-:Y:S02]  /*7790*/  IMAD.MOV.U32 R79, RZ, RZ, R39 ;  /* 0x000000ffff4f7224 */ /* 0x000fe400078e0027 */
[----:B------:R-:W1:Y:S01]  /*77a0*/  S2UR UR6, SR_SWINHI ;  /* 0x00000000000679c3 */ /* 0x000e620000002f00 */
[----:B0-----:R-:W-:-:S07]  /*77b0*/  ULEA UR4, UR5, UR4, 0x18 ;  /* 0x0000000405047291 */ /* 0x001fce000f8ec0ff */
[----:B------:R-:W-:Y:S01]  /*77c0*/  UMOV UR4, UR4 ;  /* 0x0000000400047c82 */ /* 0x000fe20008000000 */
[----:B-1----:R-:W-:Y:S02]  /*77d0*/  UMOV UR5, UR6 ;  /* 0x0000000600057c82 */ /* 0x002fe40008000000 */
[----:B------:R-:W-:Y:S02]  /*77e0*/  IMAD.U32 R3, RZ, RZ, UR5 ;  /* 0x00000005ff037e24 */ /* 0x000fe4000f8e00ff */
[----:B------:R-:W-:Y:S02]  /*77f0*/  IMAD.U32 R5, RZ, RZ, UR5 ;  /* 0x00000005ff057e24 */ /* 0x000fe4000f8e00ff */
[----:B------:R-:W-:Y:S02]  /*7800*/  IMAD.U32 R4, RZ, RZ, UR4 ;  /* 0x00000004ff047e24 */ /* 0x000fe4000f8e00ff */
[----:B------:R-:W-:Y:S02]  /*7810*/  IMAD.U32 R2, RZ, RZ, UR4 ;  /* 0x00000004ff027e24 */ /* 0x000fe4000f8e00ff */
[----:B------:R-:W-:-:S07]  /*7820*/  IMAD.MOV.U32 R5, RZ, RZ, R3 ;  /* 0x000000ffff057224 */ /* 0x000fce00078e0003 */
[----:B------:R-:W-:Y:S05]  /*7830*/  CALL.REL.NOINC `($_Z5saxpyPhPm$_Z6dv_cmpPKmS0_i) ;  /* 0x0000030000bc7944 */ /* 0x000fea0003c00000 */
[----:B------:R-:W-:Y:S01]  /*7840*/  ISETP.NE.AND P0, PT, R136, -0x1, PT ;  /* 0xffffffff8800780c */ /* 0x000fe20003f05270 */
[----:B------:R-:W-:Y:S02]  /*7850*/  IMAD.MOV.U32 R2, RZ, RZ, R0 ;  /* 0x000000ffff027224 */ /* 0x000fe400078e0000 */
[----:B------:R-:W-:-:S10]  /*7860*/  IMAD.MOV.U32 R3, RZ, RZ, 0x0 ;  /* 0x00000000ff037424 */ /* 0x000fd400078e00ff */
[----:B------:R-:W-:Y:S05]  /*7870*/  @!P0 BREAK B2 ;  /* 0x0000000000028942 */ /* 0x000fea0003800000 */
[----:B------:R-:W-:Y:S05]  /*7880*/  @!P0 RET.REL.NODEC R2 `(_Z5saxpyPhPm) ;  /* 0xffffff8402dc8950 */ /* 0x000fea0003c3ffff */
.L_x_110:
[----:B------:R-:W-:Y:S05]  /*7890*/  BSYNC B2 ;  /* 0x0000000000027941 */ /* 0x000fea0003800000 */
.L_x_109:
[----:B------:R-:W0:Y:S01]  /*78a0*/  S2UR UR5, SR_CgaCtaId ;  /* 0x00000000000579c3 */ /* 0x000e220000008800 */
[----:B------:R-:W-:Y:S01]  /*78b0*/  UMOV UR4, 0x400 ;  /* 0x0000040000047882 */ /* 0x000fe20000000000 */
[----:B------:R-:W-:-:S06]  /*78c0*/  MOV R42, 0x7990 ;  /* 0x00007990002a7802 */ /* 0x000fcc0000000f00 */
[----:B------:R-:W1:Y:S01]  /*78d0*/  S2UR UR6, SR_SWINHI ;  /* 0x00000000000679c3 */ /* 0x000e620000002f00 */
[----:B0-----:R-:W-:-:S07]  /*78e0*/  ULEA UR4, UR5, UR4, 0x18 ;  /* 0x0000000405047291 */ /* 0x001fce000f8ec0ff */
[----:B------:R-:W-:Y:S01]  /*78f0*/  UMOV UR4, UR4 ;  /* 0x0000000400047c82 */ /* 0x000fe20008000000 */
[----:B-1----:R-:W-:Y:S02]  /*7900*/  UMOV UR5, UR6 ;  /* 0x0000000600057c82 */ /* 0x002fe40008000000 */
[----:B------:R-:W-:Y:S02]  /*7910*/  IMAD.U32 R3, RZ, RZ, UR5 ;  /* 0x00000005ff037e24 */ /* 0x000fe4000f8e00ff */
[----:B------:R-:W-:Y:S02]  /*7920*/  IMAD.U32 R15, RZ, RZ, UR5 ;  /* 0x00000005ff0f7e24 */ /* 0x000fe4000f8e00ff */
[----:B------:R-:W-:Y:S02]  /*7930*/  IMAD.U32 R2, RZ, RZ, UR4 ;  /* 0x00000004ff027e24 */ /* 0x000fe4000f8e00ff */
[----:B------:R-:W-:Y:S02]  /*7940*/  IMAD.MOV.U32 R15, RZ, RZ, R3 ;  /* 0x000000ffff0f7224 */ /* 0x000fe400078e0003 */
[----:B------:R-:W-:-:S02]  /*7950*/  IMAD.U32 R14, RZ, RZ, UR4 ;  /* 0x00000004ff0e7e24 */ /* 0x000fc4000f8e00ff */
[----:B------:R-:W-:Y:S02]  /*7960*/  IMAD.MOV.U32 R2, RZ, RZ, R38 ;  /* 0x000000ffff027224 */ /* 0x000fe400078e0026 */
[----:B------:R-:W-:-:S07]  /*7970*/  IMAD.MOV.U32 R3, RZ, RZ, R39 ;  /* 0x000000ffff037224 */ /* 0x000fce00078e0027 */
[----:B------:R-:W-:Y:S05]  /*7980*/  CALL.REL.NOINC `($_Z5saxpyPhPm$_Z11fp_subn_lowPmPKmS1_) ;  /* 0x0000017400007944 */ /* 0x000fea0003c00000 */
[----:B------:R-:W-:Y:S02]  /*7990*/  IMAD.MOV.U32 R2, RZ, RZ, R0 ;  /* 0x000000ffff027224 */ /* 0x000fe400078e0000 */
[----:B------:R-:W-:-:S04]  /*79a0*/  IMAD.MOV.U32 R3, RZ, RZ, 0x0 ;  /* 0x00000000ff037424 */ /* 0x000fc800078e00ff */
[----:B------:R-:W-:Y:S05]  /*79b0*/  RET.REL.NODEC R2 `(_Z5saxpyPhPm) ;  /* 0xffffff8402907950 */ /* 0x000fea0003c3ffff */
        .type           $_Z5saxpyPhPm$_Z10fp_is_zeroPm,@function
        .size           $_Z5saxpyPhPm$_Z10fp_is_zeroPm,($_Z5saxpyPhPm$_Z10fp_set_digPmm - $_Z5saxpyPhPm$_Z10fp_is_zeroPm)
$_Z5saxpyPhPm$_Z10fp_is_zeroPm:
[----:B------:R-:W0:Y:S01]  /*79c0*/  LDCU.64 UR4, c[0x0][0x358] ;  /* 0x00006b00ff0477ac */ /* 0x000e220008000a00 */
[----:B------:R-:W-:Y:S02]  /*79d0*/  IMAD.MOV.U32 R12, RZ, RZ, R2 ;  /* 0x000000ffff0c7224 */ /* 0x000fe400078e0002 */
[----:B------:R-:W-:-:S05]  /*79e0*/  IMAD.MOV.U32 R13, RZ, RZ, R3 ;  /* 0x000000ffff0d7224 */ /* 0x000fca00078e0003 */
[----:B0-----:R-:W2:Y:S04]  /*79f0*/  LD.E.64 R2, desc[UR4][R12.64] ;  /* 0x000000040c027980 */ /* 0x001ea8000c101b00 */
[----:B------:R-:W2:Y:S04]  /*7a00*/  LD.E.64 R10, desc[UR4][R12.64+0x8] ;  /* 0x000008040c0a7980 */ /* 0x000ea8000c101b00 */
[----:B------:R-:W2:Y:S04]  /*7a10*/  LD.E.64 R8, desc[UR4][R12.64+0x10] ;  /* 0x000010040c087980 */ /* 0x000ea8000c101b00 */
[----:B------:R-:W3:Y:S04]  /*7a20*/  LD.E.64 R6, desc[UR4][R12.64+0x18] ;  /* 0x000018040c067980 */ /* 0x000ee8000c101b00 */
[----:B------:R-:W3:Y:S04]  /*7a30*/  LD.E.64 R4, desc[UR4][R12.64+0x20] ;  /* 0x000020040c047980 */ /* 0x000ee8000c101b00 */
[----:B------:R-:W4:Y:S01]  /*7a40*/  LD.E.64 R12, desc[UR4][R12.64+0x28] ;  /* 0x000028040c0c7980 */ /* 0x000f22000c101b00 */
[----:B--2---:R-:W-:Y:S01]  /*7a50*/  LOP3.LUT R15, R8, R10, R2, 0xfe, !PT ;  /* 0x0000000a080f7212 */ /* 0x004fe200078efe02 */
[----:B------:R-:W-:Y:S01]  /*7a60*/  IMAD.MOV.U32 R2, RZ, RZ, R0 ;  /* 0x000000ffff027224 */ /* 0x000fe200078e0000 */
[----:B------:R-:W-:-:S02]  /*7a70*/  LOP3.LUT R3, R9, R11, R3, 0xfe, !PT ;  /* 0x0000000b09037212 */ /* 0x000fc400078efe03 */
[----:B---3--:R-:W-:Y:S02]  /*7a80*/  LOP3.LUT R15, R4, R6, R15, 0xfe, !PT ;  /* 0x00000006040f7212 */ /* 0x008fe400078efe0f */
[----:B------:R-:W-:Y:S02]  /*7a90*/  LOP3.LUT R3, R5, R7, R3, 0xfe, !PT ;  /* 0x0000000705037212 */ /* 0x000fe400078efe03 */
[----:B----4-:R-:W-:-:S04]  /*7aa0*/  LOP3.LUT P0, RZ, R12, R15, RZ, 0xfc, !PT ;  /* 0x0000000f0cff7212 */ /* 0x010fc8000780fcff */
[----:B------:R-:W-:Y:S01]  /*7ab0*/  LOP3.LUT P0, RZ, R13, R3, RZ, 0xfc, P0 ;  /* 0x000000030dff7212 */ /* 0x000fe2000000fcff */
[----:B------:R-:W-:-:S03]  /*7ac0*/  IMAD.MOV.U32 R3, RZ, RZ, 0x0 ;  /* 0x00000000ff037424 */ /* 0x000fc600078e00ff */
[----:B------:R-:W-:Y:S01]  /*7ad0*/  SEL R24, RZ, 0x1, P0 ;  /* 0x00000001ff187807 */ /* 0x000fe20000000000 */
[----:B------:R-:W-:Y:S08]  /*7ae0*/  RET.REL.NODEC R2 `(_Z5saxpyPhPm) ;  /* 0xffffff8402447950 */ /* 0x000ff00003c3ffff */
        .type           $_Z5saxpyPhPm$_Z10fp_set_digPmm,@function
        .size           $_Z5saxpyPhPm$_Z10fp_set_digPmm,($_Z5saxpyPhPm$_Z11bn_add1_lowPmPKmmi - $_Z5saxpyPhPm$_Z10fp_set_digPmm)
$_Z5saxpyPhPm$_Z10fp_set_digPmm:
[----:B------:R-:W-:Y:S01]  /*7af0*/  IMAD.MOV.U32 R42, RZ, RZ, R2 ;  /* 0x000000ffff2a7224 */ /* 0x000fe200078e0002 */
[----:B------:R-:W-:Y:S01]  /*7b00*/  MOV R13, 0x7b50 ;  /* 0x00007b50000d7802 */ /* 0x000fe20000000f00 */
[----:B------:R-:W-:Y:S02]  /*7b10*/  IMAD.MOV.U32 R43, RZ, RZ, R3 ;  /* 0x000000ffff2b7224 */ /* 0x000fe400078e0003 */
[----:B------:R-:W-:Y:S02]  /*7b20*/  IMAD.MOV.U32 R2, RZ, RZ, 0x1 ;  /* 0x00000001ff027424 */ /* 0x000fe400078e00ff */
[----:B------:R-:W-:-:S07]  /*7b30*/  IMAD.MOV.U32 R3, RZ, RZ, RZ ;  /* 0x000000ffff037224 */ /* 0x000fce00078e00ff */
[----:B------:R-:W-:Y:S05]  /*7b40*/  CALL.REL.NOINC `($_Z5saxpyPhPm$_Z17fp_prime_conv_digPmm) ;  /* 0x0000028000ec7944 */ /* 0x000fea0003c00000 */
[----:B------:R-:W-:Y:S02]  /*7b50*/  IMAD.MOV.U32 R2, RZ, RZ, R21 ;  /* 0x000000ffff027224 */ /* 0x000fe400078e0015 */
[----:B------:R-:W-:-:S04]  /*7b60*/  IMAD.MOV.U32 R3, RZ, RZ, 0x0 ;  /* 0x00000000ff037424 */ /* 0x000fc800078e00ff */
[----:B------:R-:W-:Y:S05]  /*7b70*/  RET.REL.NODEC R2 `(_Z5saxpyPhPm) ;  /* 0xffffff8402207950 */ /* 0x000fea0003c3ffff */
        .type           $_Z5saxpyPhPm$_Z11bn_add1_lowPmPKmmi,@function
        .size           $_Z5saxpyPhPm$_Z11bn_add1_lowPmPKmmi,($_Z5saxpyPhPm$_Z11bn_addn_lowPmPKmS1_i - $_Z5saxpyPhPm$_Z11bn_add1_lowPmPKmmi)
$_Z5saxpyPhPm$_Z11bn_add1_lowPmPKmmi:
[----:B------:R-:W-:Y:S01]  /*7b80*/  ISETP.NE.U32.AND P0, PT, R76, RZ, PT ;  /* 0x000000ff4c00720c */ /* 0x000fe20003f05070 */
[----:B------:R-:W0:Y:S01]  /*7b90*/  LDC.64 R4, c[0x0][0x358] ;  /* 0x0000d600ff047b82 */ /* 0x000e220000000a00 */
[----:B------:R-:W-:Y:S01]  /*7ba0*/  BSSY B0, `(.L_x_111) ;  /* 0x0000019000007945 */ /* 0x000fe20003800000 */
[----:B------:R-:W-:Y:S01]  /*7bb0*/  IMAD.MOV.U32 R20, RZ, RZ, RZ ;  /* 0x000000ffff147224 */ /* 0x000fe200078e00ff */
[----:B------:R-:W-:-:S04]  /*7bc0*/  ISETP.NE.AND.EX P0, PT, R3, RZ, PT, P0 ;  /* 0x000000ff0300720c */ /* 0x000fc80003f05300 */
[----:B------:R-:W-:-:S13]  /*7bd0*/  ISETP.LT.OR P0, PT, R13, 0x1, !P0 ;  /* 0x000000010d00780c */ /* 0x000fda0004701670 */
[----:B------:R-:W-:Y:S05]  /*7be0*/  @P0 BRA `(.L_x_112) ;  /* 0x0000000000500947 */ /* 0x000fea0003800000 */
[----:B------:R-:W-:-:S07]  /*7bf0*/  IMAD.MOV.U32 R20, RZ, RZ, RZ ;  /* 0x000000ffff147224 */ /* 0x000fce00078e00ff */
.L_x_113:
[----:B0-----:R-:W-:Y:S01]  /*7c00*/  R2UR UR4, R4 ;  /* 0x00000000040472ca */ /* 0x001fe200000e0000 */
[----:B------:R-:W-:Y:S01]  /*7c10*/  IMAD.MOV.U32 R74, RZ, RZ, R14 ;  /* 0x000000ffff4a7224 */ /* 0x000fe200078e000e */
[----:B------:R-:W-:Y:S01]  /*7c20*/  R2UR UR5, R5 ;  /* 0x00000000050572ca */ /* 0x000fe200000e0000 */
[----:B------:R-:W-:-:S12]  /*7c30*/  IMAD.MOV.U32 R75, RZ, RZ, R15 ;  /* 0x000000ffff4b7224 */ /* 0x000fd800078e000f */
[----:B------:R-:W2:Y:S01]  /*7c40*/  LD.E.64 R74, desc[UR4][R74.64] ;  /* 0x000000044a4a7980 */ /* 0x000ea2000c101b00 */
[----:B------:R-:W-:Y:S01]  /*7c50*/  VIADD R20, R20, 0x1 ;  /* 0x0000000114147836 */ /* 0x000fe20000000000 */
[----:B------:R-:W-:-:S04]  /*7c60*/  IADD3 R14, P2, PT, R14, 0x8, RZ ;  /* 0x000000080e0e7810 */ /* 0x000fc80007f5e0ff */
[----:B------:R-:W-:Y:S01]  /*7c70*/  ISETP.LT.AND P4, PT, R20, R13, PT ;  /* 0x0000000d1400720c */ /* 0x000fe20003f81270 */
[----:B------:R-:W-:Y:S01]  /*7c80*/  IMAD.X R15, RZ, RZ, R15, P2 ;  /* 0x000000ffff0f7224 */ /* 0x000fe200010e060f */
[----:B--2---:R-:W-:-:S05]  /*7c90*/  IADD3 R76, P0, PT, R74, R76, RZ ;  /* 0x0000004c4a4c7210 */ /* 0x004fca0007f1e0ff */
[----:B------:R-:W-:Y:S01]  /*7ca0*/  IMAD.X R77, R75, 0x1, R3, P0 ;  /* 0x000000014b4d7824 */ /* 0x000fe200000e0603 */
[----:B------:R-:W-:Y:S01]  /*7cb0*/  ISETP.GE.U32.AND P0, PT, R76, R74, PT ;  /* 0x0000004a4c00720c */ /* 0x000fe20003f06070 */
[----:B------:R-:W-:-:S03]  /*7cc0*/  IMAD.MOV.U32 R3, RZ, RZ, RZ ;  /* 0x000000ffff037224 */ /* 0x000fc600078e00ff */
[----:B------:R-:W-:Y:S01]  /*7cd0*/  ISETP.GE.U32.AND.EX P0, PT, R77, R75, PT, P0 ;  /* 0x0000004b4d00720c */ /* 0x000fe20003f06100 */
[----:B------:R0:W-:Y:S02]  /*7ce0*/  ST.E.64 desc[UR4][R70.64], R76 ;  /* 0x0000004c46007985 */ /* 0x0001e4000c101b04 */
[----:B0-----:R-:W-:Y:S02]  /*7cf0*/  IADD3 R70, P3, PT, R70, 0x8, RZ ;  /* 0x0000000846467810 */ /* 0x001fe40007f7e0ff */
[----:B------:R-:W-:-:S03]  /*7d00*/  SEL R76, RZ, 0x1, P0 ;  /* 0x00000001ff4c7807 */ /* 0x000fc60000000000 */
[----:B------:R-:W-:-:S05]  /*7d10*/  IMAD.X R71, RZ, RZ, R71, P3 ;  /* 0x000000ffff477224 */ /* 0x000fca00018e0647 */
[----:B------:R-:W-:Y:S05]  /*7d20*/  @!P0 BRA P4, `(.L_x_113) ;  /* 0xfffffffc00b48947 */ /* 0x000fea000203ffff */
.L_x_112:
[----:B------:R-:W-:Y:S05]  /*7d30*/  BSYNC B0 ;  /* 0x0000000000007941 */ /* 0x000fea0003800000 */
.L_x_111:
[----:B------:R-:W-:Y:S01]  /*7d40*/  ISETP.GE.AND P0, PT, R20, R13, PT ;  /* 0x0000000d1400720c */ /* 0x000fe20003f06270 */
[----:B------:R-:W-:-:S12]  /*7d50*/  BSSY B1, `(.L_x_114) ;  /* 0x0000086000017945 */ /* 0x000fd80003800000 */
[----:B------:R-:W-:Y:S05]  /*7d60*/  @P0 BRA `(.L_x_115) ;  /* 0x0000000800100947 */ /* 0x000fea0003800000 */
[--C-:B------:R-:W-:Y:S01]  /*7d70*/  IMAD.IADD R74, R13, 0x1, -R20.reuse ;  /* 0x000000010d4a7824 */ /* 0x100fe200078e0a14 */
[----:B------:R-:W-:Y:S01]  /*7d80*/  BSSY B0, `(.L_x_116) ;  /* 0x0000015000007945 */ /* 0x000fe20003800000 */
[----:B------:R-:W-:Y:S02]  /*7d90*/  IMAD.IADD R75, R20, 0x1, -R13 ;  /* 0x00000001144b7824 */ /* 0x000fe400078e0a0d */
[----:B------:R-:W-:Y:S01]  /*7da0*/  IMAD.MOV.U32 R77, RZ, RZ, R20 ;  /* 0x000000ffff4d7224 */ /* 0x000fe200078e0014 */
[----:B------:R-:W-:Y:S02]  /*7db0*/  LOP3.LUT P2, R74, R74, 0x3, RZ, 0xc0, !PT ;  /* 0x000000034a4a7812 */ /* 0x000fe4000784c0ff */
[----:B------:R-:W-:-:S11]  /*7dc0*/  ISETP.GT.U32.AND P0, PT, R75, -0x4, PT ;  /* 0xfffffffc4b00780c */ /* 0x000fd60003f04070 */
[----:B------:R-:W-:Y:S05]  /*7dd0*/  @!P2 BRA `(.L_x_117) ;  /* 0x00000000003ca947 */ /* 0x000fea0003800000 */
[----:B------:R-:W-:Y:S02]  /*7de0*/  IMAD.IADD R77, R74, 0x1, R20 ;  /* 0x000000014a4d7824 */ /* 0x000fe400078e0214 */
[----:B------:R-:W-:-:S07]  /*7df0*/  IMAD.MOV R20, RZ, RZ, -R74 ;  /* 0x000000ffff147224 */ /* 0x000fce00078e0a4a */
.L_x_118:
[----:B0-----:R-:W-:Y:S01]  /*7e00*/  R2UR UR4, R4 ;  /* 0x00000000040472ca */ /* 0x001fe200000e0000 */
[----:B------:R-:W-:Y:S01]  /*7e10*/  IMAD.MOV.U32 R74, RZ, RZ, R14 ;  /* 0x000000ffff4a7224 */ /* 0x000fe200078e000e */
[----:B------:R-:W-:Y:S01]  /*7e20*/  R2UR UR5, R5 ;  /* 0x00000000050572ca */ /* 0x000fe200000e0000 */
[----:B------:R-:W-:-:S12]  /*7e30*/  IMAD.MOV.U32 R75, RZ, RZ, R15 ;  /* 0x000000ffff4b7224 */ /* 0x000fd800078e000f */
[----:B------:R-:W2:Y:S01]  /*7e40*/  LD.E.64 R74, desc[UR4][R74.64] ;  /* 0x000000044a4a7980 */ /* 0x000ea2000c101b00 */
[----:B------:R-:W-:Y:S01]  /*7e50*/  VIADD R20, R20, 0x1 ;  /* 0x0000000114147836 */ /* 0x000fe20000000000 */
[----:B------:R-:W-:-:S04]  /*7e60*/  IADD3 R14, P2, PT, R14, 0x8, RZ ;  /* 0x000000080e0e7810 */ /* 0x000fc80007f5e0ff */
[----:B------:R-:W-:Y:S01]  /*7e70*/  ISETP.NE.AND P3, PT, R20, RZ, PT ;  /* 0x000000ff1400720c */ /* 0x000fe20003f65270 */
[----:B------:R-:W-:Y:S01]  /*7e80*/  IMAD.X R15, RZ, RZ, R15, P2 ;  /* 0x000000ffff0f7224 */ /* 0x000fe200010e060f */
[----:B--2---:R0:W-:Y:S02]  /*7e90*/  ST.E.64 desc[UR4][R70.64], R74 ;  /* 0x0000004a46007985 */ /* 0x0041e4000c101b04 */
[----:B0-----:R-:W-:-:S05]  /*7ea0*/  IADD3 R70, P2, PT, R70, 0x8, RZ ;  /* 0x0000000846467810 */ /* 0x001fca0007f5e0ff */
[----:B------:R-:W-:-:S04]  /*7eb0*/  IMAD.X R71, RZ, RZ, R71, P2 ;  /* 0x000000ffff477224 */ /* 0x000fc800010e0647 */
[----:B------:R-:W-:Y:S05]  /*7ec0*/  @P3 BRA `(.L_x_118) ;  /* 0xfffffffc00cc3947 */ /* 0x000fea000383ffff */
.L_x_117:
[----:B------:R-:W-:Y:S05]  /*7ed0*/  BSYNC B0 ;  /* 0x0000000000007941 */ /* 0x000fea0003800000 */
.L_x_116:
[----:B------:R-:W-:Y:S05]  /*7ee0*/  @P0 BRA `(.L_x_115) ;  /* 0x0000000400b00947 */ /* 0x000fea0003800000 */
[----:B------:R-:W-:Y:S01]  /*7ef0*/  IMAD.IADD R13, R77, 0x1, -R13 ;  /* 0x000000014d0d7824 */ /* 0x000fe200078e0a0d */
[----:B------:R-:W-:Y:S04]  /*7f00*/  BSSY B0, `(.L_x_119) ;  /* 0x0000057000007945 */ /* 0x000fe80003800000 */
[----:B------:R-:W-:-:S13]  /*7f10*/  ISETP.GE.AND P0, PT, R13, RZ, PT ;  /* 0x000000ff0d00720c */ /* 0x000fda0003f06270 */
[----:B------:R-:W-:Y:S05]  /*7f20*/  @P0 BRA `(.L_x_120) ;  /* 0x0000000400500947 */ /* 0x000fea0003800000 */
[----:B------:R-:W-:Y:S01]  /*7f30*/  IMAD.MOV R20, RZ, RZ, -R13 ;  /* 0x000000ffff147224 */ /* 0x000fe200078e0a0d */
[----:B------:R-:W-:Y:S01]  /*7f40*/  BSSY B3, `(.L_x_121) ;  /* 0x0000030000037945 */ /* 0x000fe20003800000 */
[----:B------:R-:W-:-:S03]  /*7f50*/  PLOP3.LUT P0, PT, PT, PT, PT, 0x80, 0x8 ;  /* 0x000000000008781c */ /* 0x000fc60003f0f070 */
[----:B------:R-:W-:-:S13]  /*7f60*/  ISETP.GT.AND P2, PT, R20, 0xc, PT ;  /* 0x0000000c1400780c */ /* 0x000fda0003f44270 */
[----:B------:R-:W-:Y:S05]  /*7f70*/  @!P2 BRA `(.L_x_122) ;  /* 0x0000000000b0a947 */ /* 0x000fea0003800000 */
[----:B------:R-:W-:-:S13]  /*7f80*/  PLOP3.LUT P0, PT, PT, PT, PT, 0x8, 0x80 ;  /* 0x000000000080781c */ /* 0x000fda0003f0e170 */
.L_x_123:
[----:B0-----:R-:W-:Y:S02]  /*7f90*/  R2UR UR4, R4 ;  /* 0x00000000040472ca */ /* 0x001fe400000e0000 */
[----:B------:R-:W-:-:S13]  /*7fa0*/  R2UR UR5, R5 ;  /* 0x00000000050572ca */ /* 0x000fda00000e0000 */
[----:B------:R-:W2:Y:S01]  /*7fb0*/  LD.E.64 R74, desc[UR4][R14.64] ;  /* 0x000000040e4a7980 */ /* 0x000ea2000c101b00 */
[----:B------:R-:W-:Y:S02]  /*7fc0*/  R2UR UR6, R4 ;  /* 0x00000000040672ca */ /* 0x000fe400000e0000 */
[----:B------:R-:W-:Y:S01]  /*7fd0*/  R2UR UR7, R5 ;  /* 0x00000000050772ca */ /* 0x000fe200000e0000 */
[----:B--2---:R0:W-:-:S12]  /*7fe0*/  ST.E.64 desc[UR4][R70.64], R74 ;  /* 0x0000004a46007985 */ /* 0x0041d8000c101b04 */
[----:B0-----:R-:W2:Y:S04]  /*7ff0*/  LD.E.64 R74, desc[UR6][R14.64+0x8] ;  /* 0x000008060e4a7980 */ /* 0x001ea8000c101b00 */
[----:B--2---:R0:W-:Y:S04]  /*8000*/  ST.E.64 desc[UR4][R70.64+0x8], R74 ;  /* 0x0000084a46007985 */ /* 0x0041e8000c101b04 */
        /* <DEDUP_REMOVED lines=24> */
[----:B0-----:R-:W2:Y:S01]  /*8190*/  LD.E.64 R74, desc[UR6][R14.64+0x70] ;  /* 0x000070060e4a7980 */ /* 0x001ea2000c101b00 */
[----:B------:R-:W-:-:S05]  /*81a0*/  VIADD R13, R13, 0x10 ;  /* 0x000000100d0d7836 */ /* 0x000fca0000000000 */
[----:B------:R-:W-:Y:S01]  /*81b0*/  ISETP.GE.AND P4, PT, R13, -0xc, PT ;  /* 0xfffffff40d00780c */ /* 0x000fe20003f86270 */
[----:B--2---:R0:W-:Y:S04]  /*81c0*/  ST.E.64 desc[UR4][R70.64+0x70], R74 ;  /* 0x0000704a46007985 */ /* 0x0041e8000c101b04 */
[----:B0-----:R0:W2:Y:S02]  /*81d0*/  LD.E.64 R74, desc[UR6][R14.64+0x78] ;  /* 0x000078060e4a7980 */ /* 0x0010a4000c101b00 */
[----:B0-----:R-:W-:-:S05]  /*81e0*/  IADD3 R14, P2, PT, R14, 0x80, RZ ;  /* 0x000000800e0e7810 */ /* 0x001fca0007f5e0ff */
[----:B------:R-:W-:Y:S01]  /*81f0*/  IMAD.X R15, RZ, RZ, R15, P2 ;  /* 0x000000ffff0f7224 */ /* 0x000fe200010e060f */
[----:B--2---:R0:W-:Y:S02]  /*8200*/  ST.E.64 desc[UR4][R70.64+0x78], R74 ;  /* 0x0000784a46007985 */ /* 0x0041e4000c101b04 */
[----:B0-----:R-:W-:-:S05]  /*8210*/  IADD3 R70, P3, PT, R70, 0x80, RZ ;  /* 0x0000008046467810 */ /* 0x001fca0007f7e0ff */
[----:B------:R-:W-:Y:S01]  /*8220*/  IMAD.X R71, RZ, RZ, R71, P3 ;  /* 0x000000ffff477224 */ /* 0x000fe200018e0647 */
[----:B------:R-:W-:Y:S07]  /*8230*/  @!P4 BRA `(.L_x_123) ;  /* 0xfffffffc0054c947 */ /* 0x000fee000383ffff */
.L_x_122:
[----:B------:R-:W-:Y:S05]  /*8240*/  BSYNC B3 ;  /* 0x0000000000037941 */ /* 0x000fea0003800000 */
.L_x_121:
[----:B------:R-:W-:Y:S01]  /*8250*/  IMAD.MOV R20, RZ, RZ, -R13 ;  /* 0x000000ffff147224 */ /* 0x000fe200078e0a0d */
[----:B------:R-:W-:Y:S04]  /*8260*/  BSSY B3, `(.L_x_124) ;  /* 0x000001d000037945 */ /* 0x000fe80003800000 */
[----:B------:R-:W-:-:S13]  /*8270*/  ISETP.GT.AND P2, PT, R20, 0x4, PT ;  /* 0x000000041400780c */ /* 0x000fda0003f44270 */
[----:B------:R-:W-:Y:S05]  /*8280*/  @!P2 BRA `(.L_x_125) ;  /* 0x000000000068a947 */ /* 0x000fea0003800000 */
        /* <DEDUP_REMOVED lines=18> */
[----:B0-----:R0:W2:Y:S01]  /*83b0*/  LD.E.64 R74, desc[UR6][R14.64+0x38] ;  /* 0x000038060e4a7980 */ /* 0x0010a2000c101b00 */
[----:B------:R-:W-:Y:S01]  /*83c0*/  PLOP3.LUT P0, PT, PT, PT, PT, 0x8, 0x80 ;  /* 0x000000000080781c */ /* 0x000fe20003f0e170 */
[----:B------:R-:W-:Y:S01]  /*83d0*/  VIADD R13, R13, 0x8 ;  /* 0x000000080d0d7836 */ /* 0x000fe20000000000 */
[----:B0-----:R-:W-:-:S05]  /*83e0*/  IADD3 R14, P2, PT, R14, 0x40, RZ ;  /* 0x000000400e0e7810 */ /* 0x001fca0007f5e0ff */
[----:B------:R-:W-:Y:S01]  /*83f0*/  IMAD.X R15, RZ, RZ, R15, P2 ;  /* 0x000000ffff0f7224 */ /* 0x000fe200010e060f */
[----:B--2---:R0:W-:Y:S02]  /*8400*/  ST.E.64 desc[UR4][R70.64+0x38], R74 ;  /* 0x0000384a46007985 */ /* 0x0041e4000c101b04 */
[----:B0-----:R-:W-:-:S05]  /*8410*/  IADD3 R70, P3, PT, R70, 0x40, RZ ;  /* 0x0000004046467810 */ /* 0x001fca0007f7e0ff */
[----:B------:R-:W-:-:S08]  /*8420*/  IMAD.X R71, RZ, RZ, R71, P3 ;  /* 0x000000ffff477224 */ /* 0x000fd000018e0647 */
.L_x_125:
[----:B------:R-:W-:Y:S05]  /*8430*/  BSYNC B3 ;  /* 0x0000000000037941 */ /* 0x000fea0003800000 */
.L_x_124:
[----:B------:R-:W-:-:S13]  /*8440*/  ISETP.NE.OR P0, PT, R13, RZ, P0 ;  /* 0x000000ff0d00720c */ /* 0x000fda0000705670 */
[----:B------:R-:W-:Y:S05]  /*8450*/  @!P0 BREAK B0 ;  /* 0x0000000000008942 */ /* 0x000fea0003800000 */
[----:B------:R-:W-:Y:S05]  /*8460*/  @!P0 BRA `(.L_x_115) ;  /* 0x0000000000508947 */ /* 0x000fea0003800000 */
.L_x_120:
[----:B------:R-:W-:Y:S05]  /*8470*/  BSYNC B0 ;  /* 0x0000000000007941 */ /* 0x000fea0003800000 */
.L_x_119:
        /* <DEDUP_REMOVED lines=8> */
[----:B0-----:R-:W2:Y:S01]  /*8500*/  LD.E.64 R74, desc[UR6][R14.64+0x10] ;  /* 0x000010060e4a7980 */ /* 0x001ea2000c101b00 */
[----:B------:R-:W-:-:S05]  /*8510*/  VIADD R13, R13, 0x4 ;  /* 0x000000040d0d7836 */ /* 0x000fca0000000000 */
[----:B------:R-:W-:Y:S01]  /*8520*/  ISETP.NE.AND P3, PT, R13, RZ, PT ;  /* 0x000000ff0d00720c */ /* 0x000fe20003f65270 */
[----:B--2---:R0:W-:Y:S04]  /*8530*/  ST.E.64 desc[UR4][R70.64+0x10], R74 ;  /* 0x0000104a46007985 */ /* 0x0041e8000c101b04 */
[----:B0-----:R0:W2:Y:S02]  /*8540*/  LD.E.64 R74, desc[UR6][R14.64+0x18] ;  /* 0x000018060e4a7980 */ /* 0x0010a4000c101b00 */
[----:B0-----:R-:W-:-:S05]  /*8550*/  IADD3 R14, P0, PT, R14, 0x20, RZ ;  /* 0x000000200e0e7810 */ /* 0x001fca0007f1e0ff */
[----:B------:R-:W-:Y:S01]  /*8560*/  IMAD.X R15, RZ, RZ, R15, P0 ;  /* 0x000000ffff0f7224 */ /* 0x000fe200000e060f */
[----:B--2---:R0:W-:Y:S02]  /*8570*/  ST.E.64 desc[UR4][R70.64+0x18], R74 ;  /* 0x0000184a46007985 */ /* 0x0041e4000c101b04 */
[----:B0-----:R-:W-:-:S05]  /*8580*/  IADD3 R70, P2, PT, R70, 0x20, RZ ;  /* 0x0000002046467810 */ /* 0x001fca0007f5e0ff */
[----:B------:R-:W-:Y:S01]  /*8590*/  IMAD.X R71, RZ, RZ, R71, P2 ;  /* 0x000000ffff477224 */ /* 0x000fe200010e0647 */
[----:B------:R-:W-:Y:S07]  /*85a0*/  @P3 BRA `(.L_x_119) ;  /* 0xfffffffc00b43947 */ /* 0x000fee000383ffff */
.L_x_115:
[----:B------:R-:W-:Y:S05]  /*85b0*/  BSYNC B1 ;  /* 0x0000000000017941 */ /* 0x000fea0003800000 */
.L_x_114:
[----:B0-----:R-:W-:Y:S02]  /*85c0*/  IMAD.MOV.U32 R4, RZ, RZ, R0 ;  /* 0x000000ffff047224 */ /* 0x001fe400078e0000 */
[----:B------:R-:W-:-:S04]  /*85d0*/  IMAD.MOV.U32 R5, RZ, RZ, 0x0 ;  /* 0x00000000ff057424 */ /* 0x000fc800078e00ff */
[----:B------:R-:W-:Y:S05]  /*85e0*/  RET.REL.NODEC R4 `(_Z5saxpyPhPm) ;  /* 0xffffff7804847950 */ /* 0x000fea0003c3ffff */
        .type           $_Z5saxpyPhPm$_Z11bn_addn_lowPmPKmS1_i,@function
        .size           $_Z5saxpyPhPm$_Z11bn_addn_lowPmPKmS1_i,($_Z5saxpyPhPm$_Z11bn_divn_lowPmS_S_iS_i - $_Z5saxpyPhPm$_Z11bn_addn_lowPmPKmS1_i)
$_Z5saxpyPhPm$_Z11bn_addn_lowPmPKmS1_i:
[----:B------:R-:W-:Y:S01]  /*85f0*/  ISETP.GE.AND P0, PT, R9, 0x1, PT ;  /* 0x000000010900780c */ /* 0x000fe20003f06270 */
[----:B------:R-:W-:Y:S02]  /*8600*/  IMAD.MOV.U32 R84, RZ, RZ, RZ ;  /* 0x000000ffff547224 */ /* 0x000fe400078e00ff */
[----:B------:R-:W-:-:S10]  /*8610*/  IMAD.MOV.U32 R0, RZ, RZ, RZ ;  /* 0x000000ffff007224 */ /* 0x000fd400078e00ff */
[----:B------:R-:W-:Y:S05]  /*8620*/  @!P0 BRA `(.L_x_126) ;  /* 0x0000000400dc8947 */ /* 0x000fea0003800000 */
[----:B------:R-:W0:Y:S01]  /*8630*/  LDC.64 R4, c[0x0][0x358] ;  /* 0x0000d600ff047b82 */ /* 0x000e220000000a00 */
[C---:B------:R-:W-:Y:S01]  /*8640*/  ISETP.GE.U32.AND P2, PT, R9.reuse, 0x4, PT ;  /* 0x000000040900780c */ /* 0x040fe20003f46070 */
[----:B------:R-:W-:Y:S01]  /*8650*/  BSSY B0, `(.L_x_127) ;  /* 0x0000053000007945 */ /* 0x000fe20003800000 */
[----:B------:R-:W-:Y:S01]  /*8660*/  LOP3.LUT R13, R9, 0x3, RZ, 0xc0, !PT ;  /* 0x00000003090d7812 */ /* 0x000fe200078ec0ff */
[----:B------:R-:W-:Y:S02]  /*8670*/  IMAD.MOV.U32 R80, RZ, RZ, R74 ;  /* 0x000000ffff507224 */ /* 0x000fe400078e004a */
[----:B------:R-:W-:Y:S01]  /*8680*/  IMAD.MOV.U32 R81, RZ, RZ, R75 ;  /* 0x000000ffff517224 */ /* 0x000fe200078e004b */
[----:B------:R-:W-:Y:S01]  /*8690*/  ISETP.NE.AND P0, PT, R13, RZ, PT ;  /* 0x000000ff0d00720c */ /* 0x000fe20003f05270 */
[----:B------:R-:W-:Y:S02]  /*86a0*/  IMAD.MOV.U32 R78, RZ, RZ, R70 ;  /* 0x000000ffff4e7224 */ /* 0x000fe400078e0046 */
[----:B------:R-:W-:-:S02]  /*86b0*/  IMAD.MOV.U32 R85, RZ, RZ, R71 ;  /* 0x000000ffff557224 */ /* 0x000fc400078e0047 */
[----:B------:R-:W-:Y:S02]  /*86c0*/  IMAD.MOV.U32 R79, RZ, RZ, R60 ;  /* 0x000000ffff4f7224 */ /* 0x000fe400078e003c */
[----:B------:R-:W-:Y:S02]  /*86d0*/  IMAD.MOV.U32 R86, RZ, RZ, R61 ;  /* 0x000000ffff567224 */ /* 0x000fe400078e003d */
[----:B------:R-:W-:Y:S01]  /*86e0*/  IMAD.MOV.U32 R84, RZ, RZ, RZ ;  /* 0x000000ffff547224 */ /* 0x000fe200078e00ff */
[----:B------:R-:W-:Y:S06]  /*86f0*/  @!P2 BRA `(.L_x_128) ;  /* 0x000000040020a947 */ /* 0x000fec0003800000 */
[----:B------:R-:W-:Y:S01]  /*8700*/  LOP3.LUT R14, R9, 0x7ffffffc, RZ, 0xc0, !PT ;  /* 0x7ffffffc090e7812 */ /* 0x000fe200078ec0ff */
[----:B------:R-:W-:-:S04]  /*8710*/  IMAD.MOV.U32 R84, RZ, RZ, RZ ;  /* 0x000000ffff547224 */ /* 0x000fc800078e00ff */
[----:B------:R-:W-:-:S07]  /*8720*/  IMAD.MOV R14, RZ, RZ, -R14 ;  /* 0x000000ffff0e7224 */ /* 0x000fce00078e0a0e */
.L_x_129:
[C---:B0-----:R-:W-:Y:S01]  /*8730*/  R2UR UR4, R4.reuse ;  /* 0x00000000040472ca */ /* 0x041fe200000e0000 */
[----:B------:R-:W-:Y:S01]  /*8740*/  IMAD.MOV.U32 R70, RZ, RZ, R78 ;  /* 0x000000ffff467224 */ /* 0x000fe200078e004e */
[C---:B------:R-:W-:Y:S01]  /*8750*/  R2UR UR5, R5.reuse ;  /* 0x00000000050572ca */ /* 0x040fe200000e0000 */
[----:B------:R-:W-:Y:S01]  /*8760*/  IMAD.MOV.U32 R71, RZ, RZ, R85 ;  /* 0x000000ffff477224 */ /* 0x000fe200078e0055 */
[----:B------:R-:W-:Y:S01]  /*8770*/  R2UR UR6, R4 ;  /* 0x00000000040672ca */ /* 0x000fe200000e0000 */
[----:B------:R-:W-:Y:S01]  /*8780*/  IMAD.MOV.U32 R74, RZ, RZ, R79 ;  /* 0x000000ffff4a7224 */ /* 0x000fe200078e004f */
[----:B------:R-:W-:Y:S01]  /*8790*/  R2UR UR7, R5 ;  /* 0x00000000050772ca */ /* 0x000fe200000e0000 */
[----:B------:R-:W-:-:S08]  /*87a0*/  IMAD.MOV.U32 R75, RZ, RZ, R86 ;  /* 0x000000ffff4b7224 */ /* 0x000fd000078e0056 */
[----:B------:R-:W2:Y:S04]  /*87b0*/  LD.E.64 R78, desc[UR4][R70.64] ;  /* 0x00000004464e7980 */ /* 0x000ea8000c101b00 */
[----:B------:R-:W2:Y:S01]  /*87c0*/  LD.E.64 R76, desc[UR6][R74.64] ;  /* 0x000000064a4c7980 */ /* 0x000ea2000c101b00 */
[----:B------:R-:W-:Y:S02]  /*87d0*/  R2UR UR8, R4 ;  /* 0x00000000040872ca */ /* 0x000fe400000e0000 */
[----:B------:R-:W-:Y:S02]  /*87e0*/  R2UR UR9, R5 ;  /* 0x00000000050972ca */ /* 0x000fe400000e0000 */
[----:B--2---:R-:W-:-:S04]  /*87f0*/  IADD3 R85, P2, PT, R78, R76, RZ ;  /* 0x0000004c4e557210 */ /* 0x004fc80007f5e0ff */
[----:B------:R-:W-:Y:S01]  /*8800*/  IADD3 R78, P3, PT, R84, R85, RZ ;  /* 0x00000055544e7210 */ /* 0x000fe20007f7e0ff */
[----:B------:R-:W-:-:S03]  /*8810*/  IMAD.X R86, R79, 0x1, R77, P2 ;  /* 0x000000014f567824 */ /* 0x000fc600010e064d */
[----:B------:R-:W-:Y:S01]  /*8820*/  ISETP.GE.U32.AND P2, PT, R78, R85, PT ;  /* 0x000000554e00720c */ /* 0x000fe20003f46070 */
[----:B------:R-:W-:Y:S01]  /*8830*/  IMAD.X R79, R0, 0x1, R86, P3 ;  /* 0x00000001004f7824 */ /* 0x000fe200018e0656 */
[----:B------:R-:W-:Y:S01]  /*8840*/  ISETP.LT.U32.AND P3, PT, R85, R76, PT ;  /* 0x0000004c5500720c */ /* 0x000fe20003f61070 */
[----:B------:R-:W-:-:S03]  /*8850*/  IMAD.MOV.U32 R76, RZ, RZ, R80 ;  /* 0x000000ffff4c7224 */ /* 0x000fc600078e0050 */
[----:B------:R-:W-:-:S04]  /*8860*/  ISETP.GE.U32.AND.EX P2, PT, R79, R86, PT, P2 ;  /* 0x000000564f00720c */ /* 0x000fc80003f46120 */
[----:B------:R-:W-:Y:S01]  /*8870*/  ISETP.LT.U32.OR.EX P2, PT, R86, R77, !P2, P3 ;  /* 0x0000004d5600720c */ /* 0x000fe20005741530 */
[----:B------:R-:W-:-:S05]  /*8880*/  IMAD.MOV.U32 R77, RZ, RZ, R81 ;  /* 0x000000ffff4d7224 */ /* 0x000fca00078e0051 */
[----:B------:R0:W-:Y:S04]  /*8890*/  ST.E.64 desc[UR4][R76.64], R78 ;  /* 0x0000004e4c007985 */ /* 0x0001e8000c101b04 */
[----:B------:R-:W2:Y:S04]  /*88a0*/  LD.E.64 R80, desc[UR6][R70.64+0x8] ;  /* 0x0000080646507980 */ /* 0x000ea8000c101b00 */
[----:B0-----:R-:W2:Y:S02]  /*88b0*/  LD.E.64 R78, desc[UR8][R74.64+0x8] ;  /* 0x000008084a4e7980 */ /* 0x001ea4000c101b00 */
[----:B--2---:R-:W-:-:S02]  /*88c0*/  IADD3 R84, P3, PT, R80, R78, RZ ;  /* 0x0000004e50547210 */ /* 0x004fc40007f7e0ff */
[----:B------:R-:W-:-:S03]  /*88d0*/  SEL R80, RZ, 0x1, !P2 ;  /* 0x00000001ff507807 */ /* 0x000fc60005000000 */
[----:B------:R-:W-:Y:S01]  /*88e0*/  IMAD.X R85, R81, 0x1, R79, P3 ;  /* 0x0000000151557824 */ /* 0x000fe200018e064f */
[----:B------:R-:W-:-:S04]  /*88f0*/  IADD3 R80, P3, PT, R84, R80, RZ ;  /* 0x0000005054507210 */ /* 0x000fc80007f7e0ff */
[----:B------:R-:W-:Y:S01]  /*8900*/  ISETP.GE.U32.AND P2, PT, R80, R84, PT ;  /* 0x000000545000720c */ /* 0x000fe20003f46070 */
[----:B------:R-:W-:Y:S01]  /*8910*/  IMAD.X R81, RZ, RZ, R85, P3 ;  /* 0x000000ffff517224 */ /* 0x000fe200018e0655 */
[----:B------:R-:W-:-:S04]  /*8920*/  ISETP.LT.U32.AND P3, PT, R84, R78, PT ;  /* 0x0000004e5400720c */ /* 0x000fc80003f61070 */
[----:B------:R-:W-:Y:S01]  /*8930*/  ISETP.GE.U32.AND.EX P2, PT, R81, R85, PT, P2 ;  /* 0x000000555100720c */ /* 0x000fe20003f46120 */
[----:B------:R0:W-:Y:S03]  /*8940*/  ST.E.64 desc[UR4][R76.64+0x8], R80 ;  /* 0x000008504c007985 */ /* 0x0001e6000c101b04 */
[----:B------:R-:W-:Y:S02]  /*8950*/  ISETP.LT.U32.OR.EX P2, PT, R85, R79, !P2, P3 ;  /* 0x0000004f5500720c */ /* 0x000fe40005741530 */
        /* <DEDUP_REMOVED lines=13> */
[----:B0-----:R-:W2:Y:S01]  /*8a30*/  LD.E.64 R80, desc[UR6][R70.64+0x18] ;  /* 0x0000180646507980 */ /* 0x001ea2000c101b00 */
[----:B------:R-:W-:Y:S01]  /*8a40*/  VIADD R14, R14, 0x4 ;  /* 0x000000040e0e7836 */ /* 0x000fe20000000000 */
[----:B--2---:R-:W-:-:S02]  /*8a50*/  IADD3 R84, P3, PT, R80, R78, RZ ;  /* 0x0000004e50547210 */ /* 0x004fc40007f7e0ff */
[----:B------:R-:W-:-:S03]  /*8a60*/  SEL R80, RZ, 0x1, !P2 ;  /* 0x00000001ff507807 */ /* 0x000fc60005000000 */
[----:B------:R-:W-:Y:S01]  /*8a70*/  IMAD.X R85, R81, 0x1, R79, P3 ;  /* 0x0000000151557824 */ /* 0x000fe200018e064f */
[----:B------:R-:W-:-:S04]  /*8a80*/  IADD3 R80, P3, PT, R84, R80, RZ ;  /* 0x0000005054507210 */ /* 0x000fc80007f7e0ff */
[----:B------:R-:W-:Y:S01]  /*8a90*/  ISETP.GE.U32.AND P2, PT, R80, R84, PT ;  /* 0x000000545000720c */ /* 0x000fe20003f46070 */
[----:B------:R-:W-:Y:S01]  /*8aa0*/  IMAD.X R81, RZ, RZ, R85, P3 ;  /* 0x000000ffff517224 */ /* 0x000fe200018e0655 */
[----:B------:R-:W-:-:S04]  /*8ab0*/  ISETP.LT.U32.AND P3, PT, R84, R78, PT ;  /* 0x0000004e5400720c */ /* 0x000fc80003f61070 */
[----:B------:R-:W-:-:S04]  /*8ac0*/  ISETP.GE.U32.AND.EX P2, PT, R81, R85, PT, P2 ;  /* 0x000000555100720c */ /* 0x000fc80003f46120 */
[----:B------:R-:W-:Y:S02]  /*8ad0*/  ISETP.LT.U32.OR.EX P2, PT, R85, R79, !P2, P3 ;  /* 0x0000004f5500720c */ /* 0x000fe40005741530 */
[----:B------:R-:W-:-:S05]  /*8ae0*/  IADD3 R78, P3, PT, R70, 0x20, RZ ;  /* 0x00000020464e7810 */ /* 0x000fca0007f7e0ff */
[----:B------:R-:W-:Y:S01]  /*8af0*/  IMAD.X R85, RZ, RZ, R71, P3 ;  /* 0x000000ffff557224 */ /* 0x000fe200018e0647 */
[----:B------:R-:W-:Y:S01]  /*8b00*/  IADD3 R79, P3, PT, R74, 0x20, RZ ;  /* 0x000000204a4f7810 */ /* 0x000fe20007f7e0ff */
[----:B------:R0:W-:Y:S04]  /*8b10*/  ST.E.64 desc[UR4][R76.64+0x18], R80 ;  /* 0x000018504c007985 */ /* 0x0001e8000c101b04 */
[----:B------:R-:W-:Y:S01]  /*8b20*/  IMAD.X R86, RZ, RZ, R75, P3 ;  /* 0x000000ffff567224 */ /* 0x000fe200018e064b */
[----:B0-----:R-:W-:-:S05]  /*8b30*/  IADD3 R80, P3, PT, R76, 0x20, RZ ;  /* 0x000000204c507810 */ /* 0x001fca0007f7e0ff */
[----:B------:R-:W-:Y:S01]  /*8b40*/  IMAD.X R81, RZ, RZ, R77, P3 ;  /* 0x000000ffff517224 */ /* 0x000fe200018e064d */
[----:B------:R-:W-:Y:S02]  /*8b50*/  ISETP.NE.AND P3, PT, R14, RZ, PT ;  /* 0x000000ff0e00720c */ /* 0x000fe40003f65270 */
[----:B------:R-:W-:-:S11]  /*8b60*/  SEL R84, RZ, 0x1, !P2 ;  /* 0x00000001ff547807 */ /* 0x000fd60005000000 */
[----:B------:R-:W-:Y:S05]  /*8b70*/  @P3 BRA `(.L_x_129) ;  /* 0xfffffff800ec3947 */ /* 0x000fea000383ffff */
.L_x_128:
[----:B------:R-:W-:Y:S05]  /*8b80*/  BSYNC B0 ;  /* 0x0000000000007941 */ /* 0x000fea0003800000 */
.L_x_127:
[----:B------:R-:W-:Y:S05]  /*8b90*/  @!P0 BRA `(.L_x_126) ;  /* 0x0000000000808947 */ /* 0x000fea0003800000 */
[----:B------:R-:W-:-:S07]  /*8ba0*/  IMAD.MOV R13, RZ, RZ, -R13 ;  /* 0x000000ffff0d7224 */ /* 0x000fce00078e0a0d */
.L_x_130:
[C---:B0-----:R-:W-:Y:S01]  /*8bb0*/  R2UR UR4, R4.reuse ;  /* 0x00000000040472ca */ /* 0x041fe200000e0000 */
[----:B-1----:R-:W-:Y:S01]  /*8bc0*/  IMAD.MOV.U32 R74, RZ, RZ, R78 ;  /* 0x000000ffff4a7224 */ /* 0x002fe200078e004e */
        /* <DEDUP_REMOVED lines=8> */
[----:B------:R-:W-:Y:S01]  /*8c50*/  IADD3 R78, P4, PT, R78, 0x8, RZ ;  /* 0x000000084e4e7810 */ /* 0x000fe20007f9e0ff */
[----:B------:R-:W-:Y:S01]  /*8c60*/  VIADD R13, R13, 0x1 ;  /* 0x000000010d0d7836 */ /* 0x000fe20000000000 */
[----:B------:R-:W-:Y:S01]  /*8c70*/  IADD3 R79, P3, PT, R79, 0x8, RZ ;  /* 0x000000084f4f7810 */ /* 0x000fe20007f7e0ff */
[----:B------:R-:W-:Y:S02]  /*8c80*/  IMAD.MOV.U32 R76, RZ, RZ, R80 ;  /* 0x000000ffff4c7224 */ /* 0x000fe400078e0050 */
[----:B------:R-:W-:Y:S01]  /*8c90*/  IMAD.X R85, RZ, RZ, R85, P4 ;  /* 0x000000ffff557224 */ /* 0x000fe200020e0655 */
[----:B------:R-:W-:Y:S01]  /*8ca0*/  ISETP.NE.AND P4, PT, R13, RZ, PT ;  /* 0x000000ff0d00720c */ /* 0x000fe20003f85270 */
[----:B------:R-:W-:-:S02]  /*8cb0*/  IMAD.MOV.U32 R77, RZ, RZ, R81 ;  /* 0x000000ffff4d7224 */ /* 0x000fc400078e0051 */
[----:B------:R-:W-:Y:S01]  /*8cc0*/  IMAD.X R86, RZ, RZ, R86, P3 ;  /* 0x000000ffff567224 */ /* 0x000fe200018e0656 */
[----:B--2---:R-:W-:-:S05]  /*8cd0*/  IADD3 R14, P0, PT, R74, R70, RZ ;  /* 0x000000464a0e7210 */ /* 0x004fca0007f1e0ff */
[----:B------:R-:W-:Y:S01]  /*8ce0*/  IMAD.X R87, R75, 0x1, R71, P0 ;  /* 0x000000014b577824 */ /* 0x000fe200000e0647 */
[----:B------:R-:W-:-:S04]  /*8cf0*/  IADD3 R74, P0, PT, R84, R14, RZ ;  /* 0x0000000e544a7210 */ /* 0x000fc80007f1e0ff */
[----:B------:R-:W-:Y:S01]  /*8d00*/  ISETP.GE.U32.AND P2, PT, R74, R14, PT ;  /* 0x0000000e4a00720c */ /* 0x000fe20003f46070 */
[----:B------:R-:W-:Y:S01]  /*8d10*/  IMAD.X R75, R0, 0x1, R87, P0 ;  /* 0x00000001004b7824 */ /* 0x000fe200000e0657 */
[----:B------:R-:W-:-:S04]  /*8d20*/  ISETP.LT.U32.AND P0, PT, R14, R70, PT ;  /* 0x000000460e00720c */ /* 0x000fc80003f01070 */
[----:B------:R-:W-:Y:S01]  /*8d30*/  ISETP.GE.U32.AND.EX P2, PT, R75, R87, PT, P2 ;  /* 0x000000574b00720c */ /* 0x000fe20003f46120 */
[----:B------:R1:W-:Y:S03]  /*8d40*/  ST.E.64 desc[UR4][R76.64], R74 ;  /* 0x0000004a4c007985 */ /* 0x0003e6000c101b04 */
[----:B------:R-:W-:Y:S02]  /*8d50*/  ISETP.LT.U32.OR.EX P0, PT, R87, R71, !P2, P0 ;  /* 0x000000475700720c */ /* 0x000fe40005701500 */
[----:B------:R-:W-:Y:S02]  /*8d60*/  IADD3 R80, P2, PT, R80, 0x8, RZ ;  /* 0x0000000850507810 */ /* 0x000fe40007f5e0ff */
[----:B------:R-:W-:-:S03]  /*8d70*/  SEL R84, RZ, 0x1, !P0 ;  /* 0x00000001ff547807 */ /* 0x000fc60004000000 */
[----:B------:R-:W-:Y:S01]  /*8d80*/  IMAD.X R81, RZ, RZ, R81, P2 ;  /* 0x000000ffff517224 */ /* 0x000fe200010e0651 */
[----:B------:R-:W-:Y:S07]  /*8d90*/  @P4 BRA `(.L_x_130) ;  /* 0xfffffffc00844947 */ /* 0x000fee000383ffff */
.L_x_126:
[----:B0-----:R-:W-:Y:S02]  /*8da0*/  IMAD.MOV.U32 R4, RZ, RZ, R3 ;  /* 0x000000ffff047224 */ /* 0x001fe400078e0003 */
[----:B------:R-:W-:Y:S02]  /*8db0*/  IMAD.MOV.U32 R5, RZ, RZ, 0x0 ;  /* 0x00000000ff057424 */ /* 0x000fe400078e00ff */
[----:B-1----:R-:W-:Y:S02]  /*8dc0*/  IMAD.MOV.U32 R76, RZ, RZ, R84 ;  /* 0x000000ffff4c7224 */ /* 0x002fe400078e0054 */
[----:B------:R-:W-:Y:S05]  /*8dd0*/  RET.REL.NODEC R4 `(_Z5saxpyPhPm) ;  /* 0xffffff7004887950 */ /* 0x000fea0003c3ffff */
        .type           $_Z5saxpyPhPm$_Z11bn_divn_lowPmS_S_iS_i,@function
        .size           $_Z5saxpyPhPm$_Z11bn_divn_lowPmS_S_iS_i,($_Z5saxpyPhPm$_Z11bn_lshb_lowPmPKmii - $_Z5saxpyPhPm$_Z11bn_divn_lowPmS_S_iS_i)
$_Z5saxpyPhPm$_Z11bn_divn_lowPmS_S_iS_i:
[----:B------:R-:W0:Y:S01]  /*8de0*/  LDC.64 R62, c[0x0][0x358] ;  /* 0x0000d600ff3e7b82 */ /* 0x000e220000000a00 */
[----:B------:R-:W-:Y:S02]  /*8df0*/  IMAD.MOV.U32 R2, RZ, RZ, R60 ;  /* 0x000000ffff027224 */ /* 0x000fe400078e003c */
[----:B------:R-:W-:Y:S02]  /*8e00*/  IMAD.MOV.U32 R3, RZ, RZ, R61 ;  /* 0x000000ffff037224 */ /* 0x000fe400078e003d */
[----:B------:R-:W-:Y:S01]  /*8e10*/  IMAD.WIDE R14, R9, 0x8, R2 ;  /* 0x00000008090e7825 */ /* 0x000fe200078e0202 */
[----:B0-----:R-:W-:Y:S02]  /*8e20*/  R2UR UR4, R62 ;  /* 0x000000003e0472ca */ /* 0x001fe400000e0000 */
[----:B------:R-:W-:-:S13]  /*8e30*/  R2UR UR5, R63 ;  /* 0x000000003f0572ca */ /* 0x000fda00000e0000 */
[----:B------:R0:W5:Y:S01]  /*8e40*/  LD.E.64 R2, desc[UR4][R14.64+-0x8] ;  /* 0xfffff8040e027980 */ /* 0x000162000c101b00 */
[----:B------:R-:W1:Y:S01]  /*8e50*/  LDCU UR4, c[0x0][0x2f8] ;  /* 0x00005f00ff0477ac */ /* 0x000e620008000800 */
[----:B------:R-:W-:Y:S01]  /*8e60*/  VIADD R7, R1, 0x488 ;  /* 0x0000048801077836 */ /* 0x000fe20000000000 */
[----:B------:R-:W-:Y:S01]  /*8e70*/  MOV R0, 0x8ee0 ;  /* 0x00008ee000007802 */ /* 0x000fe20000000f00 */
[----:B------:R-:W-:Y:S01]  /*8e80*/  IMAD.MOV.U32 R64, RZ, RZ, R4 ;  /* 0x000000ffff407224 */ /* 0x000fe200078e0004 */
[----:B------:R-:W2:Y:S01]  /*8e90*/  LDCU UR5, c[0x0][0x2fc] ;  /* 0x00005f80ff0577ac */ /* 0x000ea20008000800 */
[----:B------:R-:W-:Y:S01]  /*8ea0*/  IMAD.MOV.U32 R65, RZ, RZ, R5 ;  /* 0x000000ffff417224 */ /* 0x000fe200078e0005 */
[----:B-1----:R-:W-:-:S05]  /*8eb0*/  IADD3 R7, P0, PT, R7, UR4, RZ ;  /* 0x0000000407077c10 */ /* 0x002fca000ff1e0ff */
[----:B0-2---:R-:W-:-:S08]  /*8ec0*/  IMAD.X R10, RZ, RZ, UR5, P0 ;  /* 0x00000005ff0a7e24 */ /* 0x005fd000080e06ff */
[----:B-----5:R-:W-:Y:S05]  /*8ed0*/  CALL.REL.NOINC `($_Z5saxpyPhPm$_Z13util_bits_digm) ;  /* 0x0000025800987944 */ /* 0x020fea0003c00000 */
[----:B------:R-:W-:Y:S01]  /*8ee0*/  SHF.R.S32.HI R0, RZ, 0x1f, R4 ;  /* 0x0000001fff007819 */ /* 0x000fe20000011404 */
[----:B------:R-:W-:Y:S01]  /*8ef0*/  BSSY B0, `(.L_x_131) ;  /* 0x000002c000007945 */ /* 0x000fe20003800000 */
[----:B------:R-:W-:Y:S02]  /*8f00*/  IMAD.MOV.U32 R11, RZ, RZ, RZ ;  /* 0x000000ffff0b7224 */ /* 0x000fe400078e00ff */
[----:B------:R-:W-:-:S04]  /*8f10*/  LEA.HI R0, R0, R4, RZ, 0x6 ;  /* 0x0000000400007211 */ /* 0x000fc800078f30ff */
[----:B------:R-:W-:-:S05]  /*8f20*/  LOP3.LUT R0, R0, 0xffffffc0, RZ, 0xc0, !PT ;  /* 0xffffffc000007812 */ /* 0x000fca00078ec0ff */
[----:B------:R-:W-:-:S05]  /*8f30*/  IMAD.IADD R4, R4, 0x1, -R0 ;  /* 0x0000000104047824 */ /* 0x000fca00078e0a00 */
[----:B------:R-:W-:-:S13]  /*8f40*/  ISETP.GT.AND P0, PT, R4, 0x3e, PT ;  /* 0x0000003e0400780c */ /* 0x000fda0003f04270 */
[----:B------:R-:W-:Y:S05]  /*8f50*/  @P0 BRA `(.L_x_132) ;  /* 0x0000000000940947 */ /* 0x000fea0003800000 */
[----:B------:R-:W-:Y:S01]  /*8f60*/  BSSY B4, `(.L_x_133) ;  /* 0x0000009000047945 */ /* 0x000fe20003800000 */
[----:B------:R-:W-:Y:S01]  /*8f70*/  IADD3 R11, PT, PT, -R4, 0x3f, RZ ;  /* 0x0000003f040b7810 */ /* 0x000fe20007ffe1ff */
[----:B------:R-:W-:Y:S01]  /*8f80*/  IMAD.MOV.U32 R66, RZ, RZ, R58 ;  /* 0x000000ffff427224 */ /* 0x000fe200078e003a */
[----:B------:R-:W-:Y:S01]  /*8f90*/  MOV R0, 0x8ff0 ;  /* 0x00008ff000007802 */ /* 0x000fe20000000f00 */
[--C-:B------:R-:W-:Y:S02]  /*8fa0*/  IMAD.MOV.U32 R12, RZ, RZ, R59.reuse ;  /* 0x000000ffff0c7224 */ /* 0x100fe400078e003b */
[----:B------:R-:W-:Y:S02]  /*8fb0*/  IMAD.MOV.U32 R20, RZ, RZ, R8 ;  /* 0x000000ffff147224 */ /* 0x000fe400078e0008 */
[----:B------:R-:W-:Y:S02]  /*8fc0*/  IMAD.MOV.U32 R4, RZ, RZ, R58 ;  /* 0x000000ffff047224 */ /* 0x000fe400078e003a */
[----:B------:R-:W-:-:S07]  /*8fd0*/  IMAD.MOV.U32 R5, RZ, RZ, R59 ;  /* 0x000000ffff057224 */ /* 0x000fce00078e003b */
[----:B------:R-:W-:Y:S05]  /*8fe0*/  CALL.REL.NOINC `($_Z5saxpyPhPm$_Z11bn_lshb_lowPmPKmii) ;  /* 0x00000018002c7944 */ /* 0x000fea0003c00000 */
[----:B------:R-:W-:Y:S05]  /*8ff0*/  BSYNC B4 ;  /* 0x0000000000047941 */ /* 0x000fea0003800000 */
.L_x_133:
[----:B------:R-:W-:Y:S01]  /*9000*/  ISETP.NE.U32.AND P0, PT, R4, RZ, PT ;  /* 0x000000ff0400720c */ /* 0x000fe20003f05070 */
[----:B------:R-:W-:Y:S01]  /*9010*/  BSSY B4, `(.L_x_134) ;  /* 0x0000011000047945 */ /* 0x000fe20003800000 */
[----:B------:R-:W-:Y:S02]  /*9020*/  IMAD.MOV.U32 R66, RZ, RZ, R60 ;  /* 0x000000ffff427224 */ /* 0x000fe400078e003c */
[----:B------:R-:W-:Y:S01]  /*9030*/  ISETP.NE.AND.EX P0, PT, R5, RZ, PT, P0 ;  /* 0x000000ff0500720c */ /* 0x000fe20003f05300 */
[----:B------:R-:W-:Y:S02]  /*9040*/  IMAD.MOV.U32 R12, RZ, RZ, R61 ;  /* 0x000000ffff0c7224 */ /* 0x000fe400078e003d */
[----:B------:R-:W-:-:S10]  /*9050*/  IMAD.MOV.U32 R20, RZ, RZ, R9 ;  /* 0x000000ffff147224 */ /* 0x000fd400078e0009 */
[----:B------:R-:W-:Y:S01]  /*9060*/  @P0 R2UR UR4, R62 ;  /* 0x000000003e0402ca */ /* 0x000fe200000e0000 */
[----:B------:R-:W-:Y:S01]  /*9070*/  @P0 IMAD.MOV.U32 R2, RZ, RZ, R58 ;  /* 0x000000ffff020224 */ /* 0x000fe200078e003a */
[----:B------:R-:W-:Y:S01]  /*9080*/  @P0 R2UR UR5, R63 ;  /* 0x000000003f0502ca */ /* 0x000fe200000e0000 */
[----:B------:R-:W-:Y:S02]  /*9090*/  @P0 IMAD.MOV.U32 R3, RZ, RZ, R59 ;  /* 0x000000ffff030224 */ /* 0x000fe400078e003b */
[C---:B------:R-:W-:Y:S02]  /*90a0*/  @P0 VIADD R0, R8.reuse, 0x1 ;  /* 0x0000000108000836 */ /* 0x040fe40000000000 */
[----:B------:R-:W-:-:S04]  /*90b0*/  @P0 IMAD.WIDE R2, R8, 0x8, R2 ;  /* 0x0000000808020825 */ /* 0x000fc800078e0202 */
[----:B------:R-:W-:Y:S01]  /*90c0*/  @P0 IMAD.MOV.U32 R8, RZ, RZ, R0 ;  /* 0x000000ffff080224 */ /* 0x000fe200078e0000 */
[----:B------:R-:W-:-:S03]  /*90d0*/  MOV R0, 0x9120 ;  /* 0x0000912000007802 */ /* 0x000fc60000000f00 */
[----:B------:R0:W-:Y:S02]  /*90e0*/  @P0 ST.E.64 desc[UR4][R2.64], R4 ;  /* 0x0000000402000985 */ /* 0x0001e4000c101b04 */
[----:B0-----:R-:W-:Y:S02]  /*90f0*/  IMAD.MOV.U32 R4, RZ, RZ, R60 ;  /* 0x000000ffff047224 */ /* 0x001fe400078e003c */
[----:B------:R-:W-:-:S07]  /*9100*/  IMAD.MOV.U32 R5, RZ, RZ, R61 ;  /* 0x000000ffff057224 */ /* 0x000fce00078e003d */
[----:B------:R-:W-:Y:S05]  /*9110*/  CALL.REL.NOINC `($_Z5saxpyPhPm$_Z11bn_lshb_lowPmPKmii) ;  /* 0x0000001400e07944 */ /* 0x000fea0003c00000 */
[----:B------:R-:W-:Y:S05]  /*9120*/  BSYNC B4 ;  /* 0x0000000000047941 */ /* 0x000fea0003800000 */
.L_x_134:
[----:B------:R-:W-:Y:S01]  /*9130*/  ISETP.NE.U32.AND P0, PT, R4, RZ, PT ;  /* 0x000000ff0400720c */ /* 0x000fe20003f05070 */
[----:B------:R-:W-:Y:S02]  /*9140*/  IMAD.MOV.U32 R2, RZ, RZ, R4 ;  /* 0x000000ffff027224 */ /* 0x000fe400078e0004 */
[----:B------:R-:W-:Y:S01]  /*9150*/  IMAD.MOV.U32 R3, RZ, RZ, R5 ;  /* 0x000000ffff037224 */ /* 0x000fe200078e0005 */
[----:B------:R-:W-:-:S13]  /*9160*/  ISETP.NE.AND.EX P0, PT, R5, RZ, PT, P0 ;  /* 0x000000ff0500720c */ /* 0x000fda0003f05300 */
[----:B------:R-:W-:Y:S01]  /*9170*/  @P0 R2UR UR4, R62 ;  /* 0x000000003e0402ca */ /* 0x000fe200000e0000 */
[----:B------:R-:W-:Y:S01]  /*9180*/  @P0 VIADD R9, R9, 0x1 ;  /* 0x0000000109090836 */ /* 0x000fe20000000000 */
[----:B------:R-:W-:-:S13]  /*9190*/  @P0 R2UR UR5, R63 ;  /* 0x000000003f0502ca */ /* 0x000fda00000e0000 */
[----:B------:R0:W-:Y:S02]  /*91a0*/  @P0 ST.E.64 desc[UR4][R14.64], R2 ;  /* 0x000000020e000985 */ /* 0x0001e4000c101b04 */
.L_x_132:
[----:B------:R-:W-:Y:S05]  /*91b0*/  BSYNC B0 ;  /* 0x0000000000007941 */ /* 0x000fea0003800000 */
.L_x_131:
[----:B------:R-:W-:Y:S01]  /*91c0*/  BSSY B4, `(.L_x_135) ;  /* 0x0000008000047945 */ /* 0x000fe20003800000 */
[----:B------:R-:W-:Y:S01]  /*91d0*/  IMAD.IADD R0, R8, 0x1, -R9 ;  /* 0x0000000108007824 */ /* 0x000fe200078e0a09 */
[----:B------:R-:W-:Y:S01]  /*91e0*/  MOV R20, 0x9240 ;  /* 0x0000924000147802 */ /* 0x000fe20000000f00 */
[--C-:B------:R-:W-:Y:S02]  /*91f0*/  IMAD.MOV.U32 R4, RZ, RZ, R60.reuse ;  /* 0x000000ffff047224 */ /* 0x100fe400078e003c */
[--C-:B------:R-:W-:Y:S02]  /*9200*/  IMAD.MOV.U32 R5, RZ, RZ, R61.reuse ;  /* 0x000000ffff057224 */ /* 0x100fe400078e003d */
[----:B------:R-:W-:Y:S02]  /*9210*/  IMAD.MOV.U32 R12, RZ, RZ, R60 ;  /* 0x000000ffff0c7224 */ /* 0x000fe400078e003c */
[----:B------:R-:W-:-:S07]  /*9220*/  IMAD.MOV.U32 R13, RZ, RZ, R61 ;  /* 0x000000ffff0d7224 */ /* 0x000fce00078e003d */
[----:B0-----:R-:W-:Y:S05]  /*9230*/  CALL.REL.NOINC `($_Z5saxpyPhPm$_Z7dv_lshdPmPKmii) ;  /* 0x0000031000847944 */ /* 0x001fea0003c00000 */
[----:B------:R-:W-:Y:S05]  /*9240*/  BSYNC B4 ;  /* 0x0000000000047941 */ /* 0x000fea0003800000 */
.L_x_135:
[----:B------:R-:W-:Y:S01]  /*9250*/  BSSY B1, `(.L_x_136) ;  /* 0x0000008000017945 */ /* 0x000fe20003800000 */
[----:B------:R-:W-:Y:S01]  /*9260*/  IMAD.MOV.U32 R141, RZ, RZ, R8 ;  /* 0x000000ffff8d7224 */ /* 0x000fe200078e0008 */
[----:B------:R-:W-:Y:S01]  /*9270*/  MOV R129, 0x92d0 ;  /* 0x000092d000817802 */ /* 0x000fe20000000f00 */
[----:B------:R-:W-:Y:S02]  /*9280*/  IMAD.MOV.U32 R78, RZ, RZ, R58 ;  /* 0x000000ffff4e7224 */ /* 0x000fe400078e003a */
[----:B------:R-:W-:Y:S02]  /*9290*/  IMAD.MOV.U32 R79, RZ, RZ, R59 ;  /* 0x000000ffff4f7224 */ /* 0x000fe400078e003b */
[----:B------:R-:W-:Y:S02]  /*92a0*/  IMAD.MOV.U32 R4, RZ, RZ, R60 ;  /* 0x000000ffff047224 */ /* 0x000fe400078e003c */
[----:B------:R-:W-:-:S07]  /*92b0*/  IMAD.MOV.U32 R5, RZ, RZ, R61 ;  /* 0x000000ffff057224 */ /* 0x000fce00078e003d */
[----:B------:R-:W-:Y:S05]  /*92c0*/  CALL.REL.NOINC `($_Z5saxpyPhPm$_Z6dv_cmpPKmS0_i) ;  /* 0x000002e800187944 */ /* 0x000fea0003c00000 */
[----:B------:R-:W-:Y:S05]  /*92d0*/  BSYNC B1 ;  /* 0x0000000000017941 */ /* 0x000fea0003800000 */
.L_x_136:
[----:B------:R-:W-:Y:S01]  /*92e0*/  ISETP.NE.AND P0, PT, R136, -0x1, PT ;  /* 0xffffffff8800780c */ /* 0x000fe20003f05270 */
[----:B------:R-:W-:-:S12]  /*92f0*/  BSSY B1, `(.L_x_137) ;  /* 0x000001f000017945 */ /* 0x000fd80003800000 */
[----:B------:R-:W-:Y:S05]  /*9300*/  @!P0 BRA `(.L_x_138) ;  /* 0x0000000000748947 */ /* 0x000fea0003800000 */
[----:B------:R-:W-:-:S07]  /*9310*/  IMAD.WIDE R2, R0, 0x8, R64 ;  /* 0x0000000800027825 */ /* 0x000fce00078e0240 */
.L_x_141:
[----:B------:R-:W-:Y:S02]  /*9320*/  R2UR UR4, R62 ;  /* 0x000000003e0472ca */ /* 0x000fe400000e0000 */
[----:B------:R-:W-:-:S13]  /*9330*/  R2UR UR5, R63 ;  /* 0x000000003f0572ca */ /* 0x000fda00000e0000 */
[----:B------:R-:W2:Y:S01]  /*9340*/  LD.E.64 R4, desc[UR4][R2.64] ;  /* 0x0000000402047980 */ /* 0x000ea2000c101b00 */
[----:B------:R-:W-:Y:S01]  /*9350*/  BSSY B2, `(.L_x_139) ;  /* 0x000000d000027945 */ /* 0x000fe20003800000 */
[----:B------:R-:W-:Y:S01]  /*9360*/  IMAD.MOV.U32 R79, RZ, RZ, R8 ;  /* 0x000000ffff4f7224 */ /* 0x000fe200078e0008 */
[----:B------:R-:W-:Y:S01]  /*9370*/  MOV R86, 0x9420 ;  /* 0x0000942000567802 */ /* 0x000fe20000000f00 */
[--C-:B------:R-:W-:Y:S02]  /*9380*/  IMAD.MOV.U32 R76, RZ, RZ, R58.reuse ;  /* 0x000000ffff4c7224 */ /* 0x100fe400078e003a */
[--C-:B------:R-:W-:Y:S02]  /*9390*/  IMAD.MOV.U32 R77, RZ, RZ, R59.reuse ;  /* 0x000000ffff4d7224 */ /* 0x100fe400078e003b */
[----:B------:R-:W-:Y:S02]  /*93a0*/  IMAD.MOV.U32 R74, RZ, RZ, R58 ;  /* 0x000000ffff4a7224 */ /* 0x000fe400078e003a */
[----:B------:R-:W-:-:S02]  /*93b0*/  IMAD.MOV.U32 R75, RZ, RZ, R59 ;  /* 0x000000ffff4b7224 */ /* 0x000fc400078e003b */
[----:B------:R-:W-:Y:S02]  /*93c0*/  IMAD.MOV.U32 R70, RZ, RZ, R60 ;  /* 0x000000ffff467224 */ /* 0x000fe400078e003c */
[----:B------:R-:W-:Y:S01]  /*93d0*/  IMAD.MOV.U32 R71, RZ, RZ, R61 ;  /* 0x000000ffff477224 */ /* 0x000fe200078e003d */
[----:B--2---:R-:W-:-:S05]  /*93e0*/  IADD3 R4, P0, PT, R4, 0x1, RZ ;  /* 0x0000000104047810 */ /* 0x004fca0007f1e0ff */
[----:B------:R-:W-:-:S05]  /*93f0*/  IMAD.X R5, RZ, RZ, R5, P0 ;  /* 0x000000ffff057224 */ /* 0x000fca00000e0605 */
[----:B------:R0:W-:Y:S03]  /*9400*/  ST.E.64 desc[UR4][R2.64], R4 ;  /* 0x0000000402007985 */ /* 0x0001e6000c101b04 */
[----:B0-----:R-:W-:Y:S05]  /*9410*/  CALL.REL.NOINC `($_Z5saxpyPhPm$_Z11bn_subn_lowPmPKmS1_i) ;  /* 0x000000cc00e87944 */ /* 0x001fea0003c00000 */
[----:B------:R-:W-:Y:S05]  /*9420*/  BSYNC B2 ;  /* 0x0000000000027941 */ /* 0x000fea0003800000 */
.L_x_139:
        /* <DEDUP_REMOVED lines=9> */
.L_x_140:
[----:B------:R-:W-:-:S13]  /*94c0*/  ISETP.NE.AND P0, PT, R136, -0x1, PT ;  /* 0xffffffff8800780c */ /* 0x000fda0003f05270 */
[----:B------:R-:W-:Y:S05]  /*94d0*/  @P0 BRA `(.L_x_141) ;  /* 0xfffffffc00900947 */ /* 0x000fea000383ffff */
.L_x_138:
[----:B------:R-:W-:Y:S05]  /*94e0*/  BSYNC B1 ;  /* 0x0000000000017941 */ /* 0x000fea0003800000 */
.L_x_137:
[----:B------:R-:W-:Y:S01]  /*94f0*/  BSSY B3, `(.L_x_142) ;  /* 0x0000007000037945 */ /* 0x000fe20003800000 */
[--C-:B------:R-:W-:Y:S01]  /*9500*/  IMAD.MOV.U32 R5, RZ, RZ, R60.reuse ;  /* 0x000000ffff057224 */ /* 0x100fe200078e003c */
[----:B------:R-:W-:Y:S01]  /*9510*/  MOV R20, 0x9560 ;  /* 0x0000956000147802 */ /* 0x000fe20000000f00 */
[--C-:B------:R-:W-:Y:S02]  /*9520*/  IMAD.MOV.U32 R4, RZ, RZ, R61.reuse ;  /* 0x000000ffff047224 */ /* 0x100fe400078e003d */
[----:B------:R-:W-:Y:S02]  /*9530*/  IMAD.MOV.U32 R12, RZ, RZ, R60 ;  /* 0x000000ffff0c7224 */ /* 0x000fe400078e003c */
[----:B------:R-:W-:-:S07]  /*9540*/  IMAD.MOV.U32 R13, RZ, RZ, R61 ;  /* 0x000000ffff0d7224 */ /* 0x000fce00078e003d */
[----:B------:R-:W-:Y:S05]  /*9550*/  CALL.REL.NOINC `($_Z5saxpyPhPm$_Z7dv_rshdPmPKmii) ;  /* 0x00000320006c7944 */ /* 0x000fea0003c00000 */
[----:B------:R-:W-:Y:S05]  /*9560*/  BSYNC B3 ;  /* 0x0000000000037941 */ /* 0x000fea0003800000 */
.L_x_142:
[----:B------:R-:W-:Y:S01]  /*9570*/  ISETP.GT.AND P0, PT, R8, R9, PT ;  /* 0x000000090800720c */ /* 0x000fe20003f04270 */
[----:B------:R-:W-:-:S12]  /*9580*/  BSSY B2, `(.L_x_143) ;  /* 0x0000128000027945 */ /* 0x000fd80003800000 */
[----:B------:R-:W-:Y:S05]  /*9590*/  @!P0 BRA `(.L_x_144) ;  /* 0x0000001000988947 */ /* 0x000fea0003800000 */
[----:B------:R-:W-:Y:S02]  /*95a0*/  VIADD R66, R9, 0xfffffffe ;  /* 0xfffffffe09427836 */ /* 0x000fe40000000000 */
[----:B------:R-:W-:Y:S02]  /*95b0*/  IMAD.MOV.U32 R2, RZ, RZ, R60 ;  /* 0x000000ffff027224 */ /* 0x000fe400078e003c */
[----:B------:R-:W-:Y:S02]  /*95c0*/  IMAD.MOV.U32 R3, RZ, RZ, R61 ;  /* 0x000000ffff037224 */ /* 0x000fe400078e003d */
[----:B------:R-:W-:Y:S02]  /*95d0*/  IMAD.MOV.U32 R12, RZ, RZ, R8 ;  /* 0x000000ffff0c7224 */ /* 0x000fe400078e0008 */
[----:B------:R-:W-:-:S04]  /*95e0*/  IMAD.WIDE.U32 R66, R66, 0x8, R2 ;  /* 0x0000000842427825 */ /* 0x000fc800078e0002 */
[----:B------:R-:W-:-:S07]  /*95f0*/  IMAD.WIDE R68, R9, 0x8, R2 ;  /* 0x0000000809447825 */ /* 0x000fce00078e0202 */
.L_x_160:
[----:B------:R-:W-:Y:S01]  /*9600*/  VIADD R0, R12, 0xffffffff ;  /* 0xffffffff0c007836 */ /* 0x000fe20000000000 */
[----:B------:R-:W-:Y:S01]  /*9610*/  BSSY B7, `(.L_x_145) ;  /* 0x000011d000077945 */ /* 0x000fe20003800000 */
[----:B------:R-:W-:Y:S02]  /*9620*/  IMAD.MOV.U32 R13, RZ, RZ, R12 ;  /* 0x000000ffff0d7224 */ /* 0x000fe400078e000c */
[----:B------:R-:W-:Y:S01]  /*9630*/  IMAD.MOV.U32 R12, RZ, RZ, R0 ;  /* 0x000000ffff0c7224 */ /* 0x000fe200078e0000 */
[----:B------:R-:W-:Y:S02]  /*9640*/  ISETP.GE.AND P0, PT, R8, R0, PT ;  /* 0x000000000800720c */ /* 0x000fe40003f06270 */
[----:B------:R-:W-:-:S11]  /*9650*/  ISETP.GT.AND P1, PT, R0, R9, PT ;  /* 0x000000090000720c */ /* 0x000fd60003f24270 */
[----:B0-----:R-:W-:Y:S05]  /*9660*/  @!P0 BRA `(.L_x_146) ;  /* 0x00000010005c8947 */ /* 0x001fea0003800000 */
[C---:B------:R-:W-:Y:S01]  /*9670*/  R2UR UR6, R62.reuse ;  /* 0x000000003e0672ca */ /* 0x040fe200000e0000 */
[----:B------:R-:W-:Y:S01]  /*9680*/  IMAD.MOV.U32 R2, RZ, RZ, R58 ;  /* 0x000000ffff027224 */ /* 0x000fe200078e003a */
[C---:B------:R-:W-:Y:S01]  /*9690*/  R2UR UR7, R63.reuse ;  /* 0x000000003f0772ca */ /* 0x040fe200000e0000 */
[----:B------:R-:W-:Y:S01]  /*96a0*/  IMAD.MOV.U32 R3, RZ, RZ, R59 ;  /* 0x000000ffff037224 */ /* 0x000fe200078e003b */
[----:B------:R-:W-:Y:S02]  /*96b0*/  R2UR UR4, R62 ;  /* 0x000000003e0472ca */ /* 0x000fe400000e0000 */
[----:B------:R-:W-:Y:S01]  /*96c0*/  R2UR UR5, R63 ;  /* 0x000000003f0572ca */ /* 0x000fe200000e0000 */
[----:B------:R-:W-:-:S08]  /*96d0*/  IMAD.WIDE R70, R13, 0x8, R2 ;  /* 0x000000080d467825 */ /* 0x000fd000078e0202 */
[----:B------:R-:W2:Y:S04]  /*96e0*/  LD.E.64 R2, desc[UR6][R68.64+-0x8] ;  /* 0xfffff80644027980 */ /* 0x000ea8000c101b00 */
[----:B------:R-:W2:Y:S01]  /*96f0*/  LD.E.64 R74, desc[UR4][R70.64+-0x8] ;  /* 0xfffff804464a7980 */ /* 0x000ea2000c101b00 */
[----:B------:R-:W-:Y:S01]  /*9700*/  IMAD.IADD R14, R12, 0x1, -R9 ;  /* 0x000000010c0e7824 */ /* 0x000fe200078e0a09 */
[----:B------:R-:W-:Y:S01]  /*9710*/  IADD3 R15, P2, PT, R70, -0x8, RZ ;  /* 0xfffffff8460f7810 */ /* 0x000fe20007f5e0ff */
[----:B------:R-:W-:Y:S02]  /*9720*/  BSSY B1, `(.L_x_147) ;  /* 0x0000082000017945 */ /* 0x000fe40003800000 */
[----:B------:R-:W-:Y:S01]  /*9730*/  IMAD.WIDE R72, R14, 0x8, R64 ;  /* 0x000000080e487825 */ /* 0x000fe200078e0240 */
[----:B------:R-:W-:-:S02]  /*9740*/  IADD3.X R20, PT, PT, R71, -0x1, RZ, P2, !PT ;  /* 0xffffffff47147810 */ /* 0x000fc400017fe4ff */
[----:B--2---:R-:W-:-:S04]  /*9750*/  ISETP.NE.U32.AND P0, PT, R74, R2, PT ;  /* 0x000000024a00720c */ /* 0x004fc80003f05070 */
[----:B------:R-:W-:-:S13]  /*9760*/  ISETP.NE.AND.EX P0, PT, R75, R3, PT, P0 ;  /* 0x000000034b00720c */ /* 0x000fda0003f05300 */
[----:B------:R-:W-:Y:S01]  /*9770*/  @!P0 R2UR UR4, R62 ;  /* 0x000000003e0482ca */ /* 0x000fe200000e0000 */
[----:B------:R-:W-:Y:S01]  /*9780*/  @!P0 IMAD.MOV.U32 R4, RZ, RZ, -0x1 ;  /* 0xffffffffff048424 */ /* 0x000fe200078e00ff */
[----:B------:R-:W-:Y:S01]  /*9790*/  @!P0 R2UR UR5, R63 ;  /* 0x000000003f0582ca */ /* 0x000fe200000e0000 */
[----:B------:R-:W-:Y:S02]  /*97a0*/  @!P0 IMAD.MOV.U32 R5, RZ, RZ, -0x1 ;  /* 0xffffffffff058424 */ /* 0x000fe400078e00ff */
[----:B------:R-:W-:Y:S02]  /*97b0*/  @!P0 IMAD.MOV.U32 R79, RZ, RZ, -0x1 ;  /* 0xffffffffff4f8424 */ /* 0x000fe400078e00ff */
[----:B------:R-:W-:-:S08]  /*97c0*/  @!P0 IMAD.MOV.U32 R0, RZ, RZ, -0x1 ;  /* 0xffffffffff008424 */ /* 0x000fd000078e00ff */
[----:B------:R0:W-:Y:S01]  /*97d0*/  @!P0 ST.E.64 desc[UR4][R72.64], R4 ;  /* 0x0000000448008985 */ /* 0x0001e2000c101b04 */
[----:B------:R-:W-:Y:S05]  /*97e0*/  @!P0 BRA `(.L_x_148) ;  /* 0x0000000400d48947 */ /* 0x000fea0003800000 */
[----:B------:R-:W-:Y:S02]  /*97f0*/  R2UR UR4, R62 ;  /* 0x000000003e0472ca */ /* 0x000fe400000e0000 */
[----:B------:R-:W-:-:S13]  /*9800*/  R2UR UR5, R63 ;  /* 0x000000003f0572ca */ /* 0x000fda00000e0000 */
[----:B0-----:R-:W2:Y:S01]  /*9810*/  LD.E.64 R4, desc[UR4][R70.64+-0x10] ;  /* 0xfffff00446047980 */ /* 0x001ea2000c101b00 */
[C---:B------:R-:W-:Y:S01]  /*9820*/  ISETP.GE.U32.AND P0, PT, R2.reuse, RZ, PT ;  /* 0x000000ff0200720c */ /* 0x040fe20003f06070 */
[----:B------:R-:W-:Y:S01]  /*9830*/  UMOV UR4, 0x4321 ;  /* 0x0000432100047882 */ /* 0x000fe20000000000 */
[C---:B------:R-:W-:Y:S01]  /*9840*/  ISETP.GT.U32.AND P2, PT, R2.reuse, RZ, PT ;  /* 0x000000ff0200720c */ /* 0x040fe20003f44070 */
[----:B------:R-:W-:Y:S01]  /*9850*/  IMAD.MOV.U32 R76, RZ, RZ, 0x4b800000 ;  /* 0x4b800000ff4c7424 */ /* 0x000fe200078e00ff */
[C---:B------:R-:W-:Y:S01]  /*9860*/  ISETP.GE.U32.AND.EX P0, PT, R3.reuse, 0x1, PT, P0 ;  /* 0x000000010300780c */ /* 0x040fe20003f06100 */
[----:B------:R-:W-:Y:S01]  /*9870*/  IMAD.MOV.U32 R78, RZ, RZ, 0x0 ;  /* 0x00000000ff4e7424 */ /* 0x000fe200078e00ff */
[----:B------:R-:W-:Y:S01]  /*9880*/  ISETP.GT.U32.AND.EX P2, PT, R3, 0x1, PT, P2 ;  /* 0x000000010300780c */ /* 0x000fe20003f44120 */
[----:B------:R-:W-:Y:S01]  /*9890*/  IMAD.MOV.U32 R79, RZ, RZ, -0x80000000 ;  /* 0x80000000ff4f7424 */ /* 0x000fe200078e00ff */
[C---:B------:R-:W-:Y:S01]  /*98a0*/  SEL R0, R2.reuse, R3, !P0 ;  /* 0x0000000302007207 */ /* 0x040fe20004000000 */
[----:B------:R-:W-:Y:S01]  /*98b0*/  IMAD.U32 R3, RZ, RZ, UR4 ;  /* 0x00000004ff037e24 */ /* 0x000fe2000f8e00ff */
[----:B------:R-:W-:Y:S01]  /*98c0*/  SEL R2, R2, RZ, P2 ;  /* 0x000000ff02027207 */ /* 0x000fe20001000000 */
[----:B------:R-:W-:Y:S01]  /*98d0*/  BSSY B0, `(.L_x_149) ;  /* 0x000005e000007945 */ /* 0x000fe20003800000 */
[----:B------:R-:W0:Y:S02]  /*98e0*/  FLO.U32 R80, R0 ;  /* 0x0000000000507300 */ /* 0x000e2400000e0000 */
[----:B0-----:R-:W-:-:S04]  /*98f0*/  IADD3 R80, PT, PT, -R80, 0x1f, RZ ;  /* 0x0000001f50507810 */ /* 0x001fc80007ffe1ff */
[----:B------:R-:W-:Y:S02]  /*9900*/  SHF.L.W.U32.HI R0, R2, R80, R0 ;  /* 0x0000005002007219 */ /* 0x000fe40000010e00 */
[----:B------:R-:W-:Y:S02]  /*9910*/  LOP3.LUT R81, R80, 0x1f, RZ, 0xc0, !PT ;  /* 0x0000001f50517812 */ /* 0x000fe400078ec0ff */
[----:B------:R-:W-:Y:S02]  /*9920*/  PRMT R3, R0, R3, 0x3f ;  /* 0x0000003f00037416 */ /* 0x000fe40000000003 */
[----:B------:R-:W-:Y:S02]  /*9930*/  SHF.L.U32 R2, R2, R81, RZ ;  /* 0x0000005102027219 */ /* 0x000fe400000006ff */
[C---:B------:R-:W-:Y:S02]  /*9940*/  FSETP.GEU.AND P2, PT, |R3|.reuse, 1.175494350822287508e-38, PT ;  /* 0x008000000300780b */ /* 0x040fe40003f4e200 */
[----:B------:R-:W-:-:S02]  /*9950*/  FSETP.GT.AND P3, PT, |R3|, 8.50705917302346158658e+37, PT ;  /* 0x7e8000000300780b */ /* 0x000fc40003f64200 */
[----:B------:R-:W-:-:S04]  /*9960*/  FSEL R76, R76, 1, !P2 ;  /* 0x3f8000004c4c7808 */ /* 0x000fc80005000000 */
[----:B------:R-:W-:-:S05]  /*9970*/  FSEL R82, R76, 0.25, !P3 ;  /* 0x3e8000004c527808 */ /* 0x000fca0005800000 */
[----:B------:R-:W-:-:S06]  /*9980*/  FMUL R3, R3, R82 ;  /* 0x0000005203037220 */ /* 0x000fcc0000400000 */
[----:B------:R-:W0:Y:S02]  /*9990*/  MUFU.RCP R3, R3 ;  /* 0x0000000300037308 */ /* 0x000e240000001000 */
[----:B0-----:R-:W-:Y:S01]  /*99a0*/  FMUL R82, R82, R3 ;  /* 0x0000000352527220 */ /* 0x001fe20000400000 */
[----:B------:R-:W-:-:S04]  /*99b0*/  IMAD.MOV.U32 R3, RZ, RZ, RZ ;  /* 0x000000ffff037224 */ /* 0x000fc800078e00ff */
[----:B------:R-:W-:-:S05]  /*99c0*/  LEA R82, R82, 0xfffffe00, 0x9 ;  /* 0xfffffe0052527811 */ /* 0x000fca00078e48ff */
[----:B------:R-:W-:-:S04]  /*99d0*/  IMAD.WIDE.U32 R76, R0, R82, R2 ;  /* 0x00000052004c7225 */ /* 0x000fc800078e0002 */
[----:B------:R-:W-:-:S05]  /*99e0*/  IMAD.HI.U32 R83, R82, R2, RZ ;  /* 0x0000000252537227 */ /* 0x000fca00078e00ff */
[----:B------:R-:W-:Y:S01]  /*99f0*/  IADD3 R76, P2, P3, RZ, -R76, -R83 ;  /* 0x8000004cff4c7210 */ /* 0x000fe20007b5e853 */
[----:B------:R-:W-:-:S04]  /*9a00*/  IMAD.MOV R83, RZ, RZ, -R0 ;  /* 0x000000ffff537224 */ /* 0x000fc800078e0a00 */
[----:B------:R-:W-:Y:S01]  /*9a10*/  IMAD.HI.U32 R78, P4, R82, R76, R78 ;  /* 0x0000004c524e7227 */ /* 0x000fe2000788004e */
[----:B------:R-:W-:Y:S02]  /*9a20*/  IADD3.X R83, PT, PT, R83, -0x1, ~R77, P2, P3 ;  /* 0xffffffff53537810 */ /* 0x000fe400017e6c4d */
[----:B------:R-:W-:Y:S01]  /*9a30*/  ISETP.GT.U32.AND P2, PT, R76, -0x1, PT ;  /* 0xffffffff4c00780c */ /* 0x000fe20003f44070 */
[----:B------:R-:W-:Y:S01]  /*9a40*/  IMAD.MOV.U32 R77, RZ, RZ, RZ ;  /* 0x000000ffff4d7224 */ /* 0x000fe200078e00ff */
[----:B------:R-:W-:Y:S02]  /*9a50*/  SEL R79, RZ, 0x1, !P4 ;  /* 0x00000001ff4f7807 */ /* 0x000fe40006000000 */
[----:B------:R-:W-:Y:S01]  /*9a60*/  ISETP.GT.AND.EX P2, PT, R83, -0x1, PT, P2 ;  /* 0xffffffff5300780c */ /* 0x000fe20003f44320 */
[----:B------:R-:W-:-:S03]  /*9a70*/  IMAD.WIDE.U32 R78, R82, R83, R78 ;  /* 0x00000053524e7225 */ /* 0x000fc600078e004e */
[----:B------:R-:W-:Y:S02]  /*9a80*/  SEL R82, R82, RZ, P2 ;  /* 0x000000ff52527207 */ /* 0x000fe40001000000 */
[----:B------:R-:W-:-:S04]  /*9a90*/  IADD3 RZ, P3, PT, R78, R76, RZ ;  /* 0x0000004c4eff7210 */ /* 0x000fc80007f7e0ff */
[----:B------:R-:W-:Y:S01]  /*9aa0*/  IADD3.X R78, P3, PT, R79, R83, RZ, P3, !PT ;  /* 0x000000534f4e7210 */ /* 0x000fe20001f7e4ff */
[----:B------:R-:W-:Y:S01]  /*9ab0*/  IMAD.MOV.U32 R79, RZ, RZ, RZ ;  /* 0x000000ffff4f7224 */ /* 0x000fe200078e00ff */
[----:B------:R-:W-:Y:S02]  /*9ac0*/  SHF.R.U32.HI R83, RZ, 0x1f, R83 ;  /* 0x0000001fff537819 */ /* 0x000fe40000011653 */
[----:B------:R-:W-:Y:S02]  /*9ad0*/  IADD3 R78, P2, PT, R82, R78, RZ ;  /* 0x0000004e524e7210 */ /* 0x000fe40007f5e0ff */
[----:B------:R-:W-:Y:S02]  /*9ae0*/  LOP3.LUT R83, R83, 0x1, RZ, 0x3c, !PT ;  /* 0x0000000153537812 */ /* 0x000fe400078e3cff */
[----:B------:R-:W-:-:S05]  /*9af0*/  SEL R76, RZ, 0x1, !P3 ;  /* 0x00000001ff4c7807 */ /* 0x000fca0005800000 */
[----:B------:R-:W-:-:S05]  /*9b00*/  IMAD.X R76, R83, 0x1, R76, P2 ;  /* 0x00000001534c7824 */ /* 0x000fca00010e064c */
[----:B------:R-:W-:-:S04]  /*9b10*/  ISETP.NE.AND P2, PT, R76, 0x2, PT ;  /* 0x000000024c00780c */ /* 0x000fc80003f45270 */
[----:B------:R-:W-:-:S05]  /*9b20*/  SEL R78, R78, 0xffffffff, P2 ;  /* 0xffffffff4e4e7807 */ /* 0x000fca0001000000 */
[----:B------:R-:W-:-:S04]  /*9b30*/  IMAD.HI.U32 R76, R78, R2, RZ ;  /* 0x000000024e4c7227 */ /* 0x000fc800078e00ff */
[----:B------:R-:W-:-:S03]  /*9b40*/  IMAD.WIDE.U32 R76, R0, R78, R76 ;  /* 0x0000004e004c7225 */ /* 0x000fc600078e004c */
[----:B------:R-:W-:Y:S02]  /*9b50*/  IADD3 RZ, P2, PT, R2, R76, RZ ;  /* 0x0000004c02ff7210 */ /* 0x000fe40007f5e0ff */
[----:B------:R-:W-:Y:S02]  /*9b60*/  VIMNMX.U32 R76, PT, PT, R78, -0x2, PT ;  /* 0xfffffffe4e4c7848 */ /* 0x000fe40003fe0000 */
[----:B------:R-:W-:Y:S01]  /*9b70*/  IADD3.X RZ, P2, PT, R0, R77, RZ, P2, !PT ;  /* 0x0000004d00ff7210 */ /* 0x000fe2000175e4ff */
[C---:B------:R-:W-:Y:S02]  /*9b80*/  VIADD R77, R80.reuse, 0x60 ;  /* 0x00000060504d7836 */ /* 0x040fe40000000000 */
[----:B------:R-:W-:-:S10]  /*9b90*/  @P0 VIADD R77, R80, 0x40 ;  /* 0x00000040504d0836 */ /* 0x000fd40000000000 */
[----:B------:R-:W-:Y:S01]  /*9ba0*/  @!P2 VIADD R78, R76, 0x1 ;  /* 0x000000014c4ea836 */ /* 0x000fe20000000000 */
[-C--:B------:R-:W-:Y:S02]  /*9bb0*/  SHF.L.W.U32.HI R76, R74, R80.reuse, R75 ;  /* 0x000000504a4c7219 */ /* 0x080fe40000010e4b */
[-C--:B------:R-:W-:Y:S02]  /*9bc0*/  SHF.L.W.U32.HI R75, R75, R80.reuse, RZ ;  /* 0x000000504b4b7219 */ /* 0x080fe40000010eff */
[-C--:B--2---:R-:W-:Y:S02]  /*9bd0*/  SHF.L.W.U32.HI R74, R5, R80.reuse, R74 ;  /* 0x00000050054a7219 */ /* 0x084fe40000010e4a */
[C---:B------:R-:W-:Y:S01]  /*9be0*/  SHF.L.U32 R82, R4.reuse, R81, RZ ;  /* 0x0000005104527219 */ /* 0x040fe200000006ff */
[----:B------:R-:W-:Y:S01]  /*9bf0*/  IMAD.MOV.U32 R81, RZ, RZ, RZ ;  /* 0x000000ffff517224 */ /* 0x000fe200078e00ff */
[----:B------:R-:W-:-:S07]  /*9c00*/  SHF.L.W.U32.HI R80, R4, R80, R5 ;  /* 0x0000005004507219 */ /* 0x000fce0000010e05 */
.L_x_150:
[----:B------:R-:W-:Y:S01]  /*9c10*/  IADD3 RZ, P0, PT, -R2, R74, RZ ;  /* 0x0000004a02ff7210 */ /* 0x000fe20007f1e1ff */
[----:B------:R-:W-:Y:S01]  /*9c20*/  IMAD.MOV.U32 R4, RZ, RZ, RZ ;  /* 0x000000ffff047224 */ /* 0x000fe200078e00ff */
[----:B------:R-:W-:Y:S01]  /*9c30*/  UMOV UR4, URZ ;  /* 0x000000ff00047c82 */ /* 0x000fe20008000000 */
[----:B------:R-:W-:Y:S01]  /*9c40*/  IMAD.MOV.U32 R83, RZ, RZ, R79 ;  /* 0x000000ffff537224 */ /* 0x000fe200078e004f */
[----:B------:R-:W-:Y:S01]  /*9c50*/  IADD3.X RZ, P0, PT, ~R0, R76, RZ, P0, !PT ;  /* 0x0000004c00ff7210 */ /* 0x000fe2000071e5ff */
[----:B------:R-:W-:-:S03]  /*9c60*/  VIADD R81, R81, 0x20 ;  /* 0x0000002051517836 */ /* 0x000fc60000000000 */
[----:B------:R-:W-:-:S03]  /*9c70*/  IADD3.X R5, PT, PT, R75, 0x1, RZ, P0, !PT ;  /* 0x000000014b057810 */ /* 0x000fc600007fe4ff */
[----:B------:R-:W-:-:S05]  /*9c80*/  IMAD.HI.U32 R4, R75, R78, R4 ;  /* 0x0000004e4b047227 */ /* 0x000fca00078e0004 */
[----:B------:R-:W-:-:S04]  /*9c90*/  ISETP.GE.U32.AND P0, PT, R4, R75, PT ;  /* 0x0000004b0400720c */ /* 0x000fc80003f06070 */
[----:B------:R-:W-:-:S05]  /*9ca0*/  SEL R79, R4, 0xffffffff, P0 ;  /* 0xffffffff044f7807 */ /* 0x000fca0000000000 */
[----:B------:R-:W-:-:S04]  /*9cb0*/  IMAD.WIDE.U32 R4, R79, R2, RZ ;  /* 0x000000024f047225 */ /* 0x000fc800078e00ff */
[----:B------:R-:W-:Y:S02]  /*9cc0*/  IMAD.MOV.U32 R4, RZ, RZ, R5 ;  /* 0x000000ffff047224 */ /* 0x000fe400078e0005 */
[----:B------:R-:W-:Y:S02]  /*9cd0*/  IMAD R84, R2, R79, RZ ;  /* 0x0000004f02547224 */ /* 0x000fe400078e02ff */
[----:B------:R-:W-:-:S03]  /*9ce0*/  IMAD.MOV.U32 R5, RZ, RZ, RZ ;  /* 0x000000ffff057224 */ /* 0x000fc600078e00ff */
[----:B------:R-:W-:Y:S01]  /*9cf0*/  IADD3 R84, P0, PT, -R84, R74, RZ ;  /* 0x0000004a54547210 */ /* 0x000fe20007f1e1ff */
[----:B------:R-:W-:-:S03]  /*9d00*/  IMAD.WIDE.U32 R4, R0, R79, R4 ;  /* 0x0000004f00047225 */ /* 0x000fc600078e0004 */
[----:B------:R-:W-:-:S04]  /*9d10*/  IADD3.X R4, P0, PT, R76, ~R4, RZ, P0, !PT ;  /* 0x800000044c047210 */ /* 0x000fc8000071e4ff */
[----:B------:R-:W-:-:S13]  /*9d20*/  IADD3.X R5, P2, PT, R75, ~R5, RZ, P0, !PT ;  /* 0x800000054b057210 */ /* 0x000fda000075e4ff */
[----:B------:R-:W-:Y:S01]  /*9d30*/  @!P2 IADD3 R84, P0, PT, R2, R84, RZ ;  /* 0x000000540254a210 */ /* 0x000fe20007f1e0ff */
[----:B------:R-:W-:-:S03]  /*9d40*/  @!P2 VIADD R79, R79, 0xffffffff ;  /* 0xffffffff4f4fa836 */ /* 0x000fc60000000000 */
[----:B------:R-:W-:-:S04]  /*9d50*/  @!P2 IADD3.X R4, P0, PT, R0, R4, RZ, P0, !PT ;  /* 0x000000040004a210 */ /* 0x000fc8000071e4ff */
[----:B------:R-:W-:Y:S02]  /*9d60*/  @!P2 IADD3.X R5, P3, PT, RZ, R5, RZ, P0, !PT ;  /* 0x00000005ff05a210 */ /* 0x000fe4000077e4ff */
[----:B------:R-:W-:Y:S02]  /*9d70*/  PLOP3.LUT P0, PT, PT, PT, PT, 0x8, 0x80 ;  /* 0x000000000080781c */ /* 0x000fe40003f0e170 */
[----:B------:R-:W-:Y:S02]  /*9d80*/  @!P2 PLOP3.LUT P0, PT, P3, PT, PT, 0x8, 0x80 ;  /* 0x000000000080a81c */ /* 0x000fe40001f0e170 */
[----:B------:R-:W-:Y:S02]  /*9d90*/  IADD3 RZ, P3, PT, R82, -UR4, RZ ;  /* 0x8000000452ff7c10 */ /* 0x000fe4000ff7e0ff */
[----:B------:R-:W-:Y:S02]  /*9da0*/  ISETP.GT.U32.AND P2, PT, R81, R77, PT ;  /* 0x0000004d5100720c */ /* 0x000fe40003f44070 */
[----:B------:R-:W-:Y:S01]  /*9db0*/  IADD3.X R74, P3, PT, R80, -0x1, RZ, P3, !PT ;  /* 0xffffffff504a7810 */ /* 0x000fe20001f7e4ff */
[----:B------:R-:W-:-:S06]  /*9dc0*/  IMAD.MOV.U32 R80, RZ, RZ, R82 ;  /* 0x000000ffff507224 */ /* 0x000fcc00078e0052 */
[----:B------:R-:W-:Y:S01]  /*9dd0*/  @P0 IADD3 R84, P4, PT, R2, R84, RZ ;  /* 0x0000005402540210 */ /* 0x000fe20007f9e0ff */
[----:B------:R-:W-:-:S03]  /*9de0*/  @P0 VIADD R79, R79, 0xffffffff ;  /* 0xffffffff4f4f0836 */ /* 0x000fc60000000000 */
[----:B------:R-:W-:Y:S02]  /*9df0*/  @P0 IADD3.X R4, P4, PT, R0, R4, RZ, P4, !PT ;  /* 0x0000000400040210 */ /* 0x000fe4000279e4ff */
[----:B------:R-:W-:-:S03]  /*9e00*/  IADD3.X R76, P3, PT, R84, -0x1, RZ, P3, !PT ;  /* 0xffffffff544c7810 */ /* 0x000fc60001f7e4ff */
[----:B------:R-:W-:Y:S01]  /*9e10*/  @P0 IMAD.X R5, RZ, RZ, R5, P4 ;  /* 0x000000ffff050224 */ /* 0x000fe200020e0605 */
[----:B------:R-:W-:-:S04]  /*9e20*/  IADD3.X R75, P3, PT, R4, -0x1, RZ, P3, !PT ;  /* 0xffffffff044b7810 */ /* 0x000fc80001f7e4ff */
[----:B------:R-:W-:-:S13]  /*9e30*/  IADD3.X RZ, P3, PT, R5, -0x1, RZ, P3, !PT ;  /* 0xffffffff05ff7810 */ /* 0x000fda0001f7e4ff */
[----:B------:R-:W-:Y:S01]  /*9e40*/  @!P3 IADD3 RZ, P4, PT, RZ, R82, RZ ;  /* 0x00000052ffffb210 */ /* 0x000fe20007f9e0ff */
[----:B------:R-:W-:Y:S02]  /*9e50*/  @!P3 VIADD R79, R79, 0xffffffff ;  /* 0xffffffff4f4fb836 */ /* 0x000fe40000000000 */
[----:B------:R-:W-:Y:S01]  /*9e60*/  IMAD.MOV.U32 R82, RZ, RZ, RZ ;  /* 0x000000ffff527224 */ /* 0x000fe200078e00ff */
[----:B------:R-:W-:-:S04]  /*9e70*/  @!P3 IADD3.X R74, P4, PT, RZ, R74, RZ, P4, !PT ;  /* 0x0000004aff4ab210 */ /* 0x000fc8000279e4ff */
[----:B------:R-:W-:-:S05]  /*9e80*/  @!P3 IADD3.X R76, P4, PT, R2, R76, RZ, P4, !PT ;  /* 0x0000004c024cb210 */ /* 0x000fca000279e4ff */
[----:B------:R-:W-:Y:S01]  /*9e90*/  @!P3 IMAD.X R75, R0, 0x1, R75, P4 ;  /* 0x00000001004bb824 */ /* 0x000fe200020e064b */
[----:B------:R-:W-:Y:S07]  /*9ea0*/  @!P2 BRA `(.L_x_150) ;  /* 0xfffffffc0058a947 */ /* 0x000fee000383ffff */
[----:B------:R-:W-:Y:S05]  /*9eb0*/  BSYNC B0 ;  /* 0x0000000000007941 */ /* 0x000fea0003800000 */
.L_x_149:
[----:B------:R-:W-:Y:S02]  /*9ec0*/  ISETP.NE.AND P0, PT, R77, 0x80, PT ;  /* 0x000000804d00780c */ /* 0x000fe40003f05270 */
[----:B------:R-:W-:Y:S02]  /*9ed0*/  R2UR UR4, R62 ;  /* 0x000000003e0472ca */ /* 0x000fe400000e0000 */
[----:B------:R-:W-:Y:S02]  /*9ee0*/  R2UR UR5, R63 ;  /* 0x000000003f0572ca */ /* 0x000fe400000e0000 */
[----:B------:R-:W-:Y:S02]  /*9ef0*/  SEL R0, R83, 0xffffffff, P0 ;  /* 0xffffffff53007807 */ /* 0x000fe40000000000 */
[----:B------:R-:W-:-:S03]  /*9f00*/  SEL R79, R79, 0xffffffff, P0 ;  /* 0xffffffff4f4f7807 */ /* 0x000fc60000000000 */
[----:B------:R-:W-:Y:S02]  /*9f10*/  IMAD.MOV.U32 R3, RZ, RZ, R0 ;  /* 0x000000ffff037224 */ /* 0x000fe400078e0000 */
[----:B------:R-:W-:-:S05]  /*9f20*/  IMAD.MOV.U32 R2, RZ, RZ, R79 ;  /* 0x000000ffff027224 */ /* 0x000fca00078e004f */
[----:B------:R1:W-:Y:S02]  /*9f30*/  ST.E.64 desc[UR4][R72.64], R2 ;  /* 0x0000000248007985 */ /* 0x0003e4000c101b04 */
.L_x_148:
[----:B------:R-:W-:Y:S05]  /*9f40*/  BSYNC B1 ;  /* 0x0000000000017941 */ /* 0x000fea0003800000 */
.L_x_147:
[----:B------:R-:W-:Y:S01]  /*9f50*/  R2UR UR4, R62 ;  /* 0x000000003e0472ca */ /* 0x000fe200000e0000 */
[----:B------:R-:W-:Y:S01]  /*9f60*/  VIADD R74, R13, 0xfffffffd ;  /* 0xfffffffd0d4a7836 */ /* 0x000fe20000000000 */
[----:B------:R-:W-:Y:S01]  /*9f70*/  R2UR UR5, R63 ;  /* 0x000000003f0572ca */ /* 0x000fe200000e0000 */
[----:B------:R-:W-:Y:S01]  /*9f80*/  VIADD R76, R13, 0xfffffffe ;  /* 0xfffffffe0d4c7836 */ /* 0x000fe20000000000 */
[----:B-1----:R-:W-:Y:S01]  /*9f90*/  IADD3 R2, P0, PT, R79, 0x1, RZ ;  /* 0x000000014f027810 */ /* 0x002fe20007f1e0ff */
[----:B0-----:R-:W-:Y:S01]  /*9fa0*/  IMAD.MOV.U32 R4, RZ, RZ, R58 ;  /* 0x000000ffff047224 */ /* 0x001fe200078e003a */
[----:B------:R-:W-:Y:S01]  /*9fb0*/  BSSY B4, `(.L_x_151) ;  /* 0x0000038000047945 */ /* 0x000fe20003800000 */
[----:B------:R-:W-:Y:S02]  /*9fc0*/  IMAD.MOV.U32 R5, RZ, RZ, R59 ;  /* 0x000000ffff057224 */ /* 0x000fe400078e003b */
[----:B------:R-:W-:Y:S02]  /*9fd0*/  IMAD.X R3, RZ, RZ, R0, P0 ;  /* 0x000000ffff037224 */ /* 0x000fe400000e0600 */
[----:B------:R-:W-:-:S04]  /*9fe0*/  IMAD.WIDE.U32 R74, R74, 0x8, R4 ;  /* 0x000000084a4a7825 */ /* 0x000fc800078e0004 */
[----:B------:R0:W-:Y:S01]  /*9ff0*/  ST.E.64 desc[UR4][R72.64], R2 ;  /* 0x0000000248007985 */ /* 0x0001e2000c101b04 */
[----:B------:R-:W-:-:S07]  /*a000*/  IMAD.WIDE.U32 R76, R76, 0x8, R4 ;  /* 0x000000084c4c7825 */ /* 0x000fce00078e0004 */
.L_x_154:
[----:B------:R-:W-:Y:S02]  /*a010*/  ISETP.GE.AND P0, PT, R9, 0x2, PT ;  /* 0x000000020900780c */ /* 0x000fe40003f06270 */
[----:B------:R-:W-:Y:S02]  /*a020*/  CS2R R4, SRZ ;  /* 0x0000000000047805 */ /* 0x000fe4000001ff00 */
[----:B------:R-:W-:Y:S02]  /*a030*/  R2UR UR4, R62 ;  /* 0x000000003e0472ca */ /* 0x000fe400000e0000 */
[----:B------:R-:W-:Y:S02]  /*a040*/  R2UR UR5, R63 ;  /* 0x000000003f0572ca */ /* 0x000fe400000e0000 */
[----:B0-----:R-:W-:-:S04]  /*a050*/  IADD3 R2, P2, PT, R2, -0x1, RZ ;  /* 0xffffffff02027810 */ /* 0x001fc80007f5e0ff */
[----:B------:R-:W-:Y:S02]  /*a060*/  IADD3.X R3, PT, PT, R3, -0x1, RZ, P2, !PT ;  /* 0xffffffff03037810 */ /* 0x000fe400017fe4ff */
[----:B------:R-:W-:Y:S02]  /*a070*/  @P0 R2UR UR6, R62 ;  /* 0x000000003e0602ca */ /* 0x000fe400000e0000 */
[----:B------:R-:W-:-:S03]  /*a080*/  @P0 R2UR UR7, R63 ;  /* 0x000000003f0702ca */ /* 0x000fc600000e0000 */
[----:B------:R-:W-:Y:S10]  /*a090*/  ST.E.64 desc[UR4][R72.64], R2 ;  /* 0x0000000248007985 */ /* 0x000ff4000c101b04 */
[----:B------:R-:W2:Y:S04]  /*a0a0*/  @P0 LD.E.64 R4, desc[UR6][R66.64] ;  /* 0x0000000642040980 */ /* 0x000ea8000c101b00 */
[----:B--2---:R0:W-:Y:S04]  /*a0b0*/  STL.64 [R1+0x488], R4 ;  /* 0x0004880401007387 */ /* 0x0041e80000100a00 */
[----:B0-----:R-:W2:Y:S01]  /*a0c0*/  LD.E.64 R4, desc[UR4][R68.64+-0x8] ;  /* 0xfffff80444047980 */ /* 0x001ea2000c101b00 */
[----:B------:R-:W-:Y:S01]  /*a0d0*/  BSSY B5, `(.L_x_152) ;  /* 0x000000a000057945 */ /* 0x000fe20003800000 */
[----:B------:R-:W-:Y:S01]  /*a0e0*/  ISETP.GE.AND P2, PT, R13, 0x3, PT ;  /* 0x000000030d00780c */ /* 0x000fe20003f46270 */
[----:B------:R-:W-:Y:S01]  /*a0f0*/  IMAD.MOV.U32 R84, RZ, RZ, 0x2 ;  /* 0x00000002ff547424 */ /* 0x000fe200078e00ff */
[----:B------:R-:W-:Y:S01]  /*a100*/  MOV R0, 0xa170 ;  /* 0x0000a17000007802 */ /* 0x000fe20000000f00 */
[----:B------:R-:W-:-:S02]  /*a110*/  IMAD.MOV.U32 R78, RZ, RZ, R7 ;  /* 0x000000ffff4e7224 */ /* 0x000fc400078e0007 */
[--C-:B------:R-:W-:Y:S01]  /*a120*/  IMAD.MOV.U32 R79, RZ, RZ, R10.reuse ;  /* 0x000000ffff4f7224 */ /* 0x100fe200078e000a */
[----:B--2---:R0:W-:Y:S02]  /*a130*/  STL.64 [R1+0x490], R4 ;  /* 0x0004900401007387 */ /* 0x0041e40000100a00 */
[----:B0-----:R-:W-:Y:S02]  /*a140*/  IMAD.MOV.U32 R4, RZ, RZ, R7 ;  /* 0x000000ffff047224 */ /* 0x001fe400078e0007 */
[----:B------:R-:W-:-:S07]  /*a150*/  IMAD.MOV.U32 R5, RZ, RZ, R10 ;  /* 0x000000ffff057224 */ /* 0x000fce00078e000a */
[----:B------:R-:W-:Y:S05]  /*a160*/  CALL.REL.NOINC `($_Z5saxpyPhPm$_Z11bn_mul1_lowPmPKmmi) ;  /* 0x0000001c00287944 */ /* 0x000fea0003c00000 */
[----:B------:R-:W-:Y:S05]  /*a170*/  BSYNC B5 ;  /* 0x0000000000057941 */ /* 0x000fea0003800000 */
.L_x_152:
[----:B------:R-:W-:Y:S02]  /*a180*/  @P2 R2UR UR4, R62 ;  /* 0x000000003e0422ca */ /* 0x000fe400000e0000 */
[----:B------:R-:W-:Y:S02]  /*a190*/  CS2R R4, SRZ ;  /* 0x0000000000047805 */ /* 0x000fe4000001ff00 */
[----:B------:R-:W-:Y:S01]  /*a1a0*/  @P2 R2UR UR5, R63 ;  /* 0x000000003f0522ca */ /* 0x000fe200000e0000 */
[----:B------:R0:W-:-:S12]  /*a1b0*/  STL.64 [R1+0x498], R78 ;  /* 0x0004984e01007387 */ /* 0x0001d80000100a00 */
[----:B------:R-:W2:Y:S01]  /*a1c0*/  @P2 LD.E.64 R4, desc[UR4][R74.64] ;  /* 0x000000044a042980 */ /* 0x000ea2000c101b00 */
[----:B------:R-:W-:Y:S02]  /*a1d0*/  ISETP.GE.AND P0, PT, R13, 0x2, PT ;  /* 0x000000020d00780c */ /* 0x000fe40003f06270 */
[----:B0-----:R-:W-:-:S11]  /*a1e0*/  CS2R R78, SRZ ;  /* 0x00000000004e7805 */ /* 0x001fd6000001ff00 */
[----:B------:R-:W-:Y:S02]  /*a1f0*/  @P0 R2UR UR4, R62 ;  /* 0x000000003e0402ca */ /* 0x000fe400000e0000 */
[----:B------:R-:W-:Y:S01]  /*a200*/  @P0 R2UR UR5, R63 ;  /* 0x000000003f0502ca */ /* 0x000fe200000e0000 */
[----:B--2---:R0:W-:-:S12]  /*a210*/  STL.64 [R1+0x4a0], R4 ;  /* 0x0004a00401007387 */ /* 0x0041d80000100a00 */
[----:B------:R-:W2:Y:S01]  /*a220*/  @P0 LD.E.64 R78, desc[UR4][R76.64] ;  /* 0x000000044c4e0980 */ /* 0x000ea2000c101b00 */
[----:B------:R-:W-:Y:S02]  /*a230*/  R2UR UR4, R62 ;  /* 0x000000003e0472ca */ /* 0x000fe400000e0000 */
[----:B------:R-:W-:Y:S01]  /*a240*/  R2UR UR5, R63 ;  /* 0x000000003f0572ca */ /* 0x000fe200000e0000 */
[----:B--2---:R1:W-:-:S12]  /*a250*/  STL.64 [R1+0x4a8], R78 ;  /* 0x0004a84e01007387 */ /* 0x0043d80000100a00 */
[----:B0-----:R-:W2:Y:S01]  /*a260*/  LD.E.64 R4, desc[UR4][R70.64+-0x8] ;  /* 0xfffff80446047980 */ /* 0x001ea2000c101b00 */
[----:B------:R-:W-:Y:S01]  /*a270*/  BSSY B1, `(.L_x_153) ;  /* 0x0000009000017945 */ /* 0x000fe20003800000 */
[----:B------:R-:W-:Y:S01]  /*a280*/  IMAD.MOV.U32 R141, RZ, RZ, 0x3 ;  /* 0x00000003ff8d7424 */ /* 0x000fe200078e00ff */
[----:B------:R-:W-:Y:S01]  /*a290*/  MOV R129, 0xa300 ;  /* 0x0000a30000817802 */ /* 0x000fe20000000f00 */
[----:B-1----:R-:W-:Y:S02]  /*a2a0*/  IMAD.MOV.U32 R78, RZ, RZ, R7 ;  /* 0x000000ffff4e7224 */ /* 0x002fe400078e0007 */
[----:B------:R-:W-:Y:S01]  /*a2b0*/  IMAD.MOV.U32 R79, RZ, RZ, R10 ;  /* 0x000000ffff4f7224 */ /* 0x000fe200078e000a */
[----:B--2---:R0:W-:Y:S02]  /*a2c0*/  STL.64 [R1+0x4b0], R4 ;  /* 0x0004b00401007387 */ /* 0x0041e40000100a00 */
[----:B0-----:R-:W-:-:S05]  /*a2d0*/  IADD3 R4, P0, PT, R7, 0x18, RZ ;  /* 0x0000001807047810 */ /* 0x001fca0007f1e0ff */
[----:B------:R-:W-:-:S08]  /*a2e0*/  IMAD.X R5, RZ, RZ, R10, P0 ;  /* 0x000000ffff057224 */ /* 0x000fd000000e060a */
[----:B------:R-:W-:Y:S05]  /*a2f0*/  CALL.REL.NOINC `($_Z5saxpyPhPm$_Z6dv_cmpPKmS0_i) ;  /* 0x000002d8000c7944 */ /* 0x000fea0003c00000 */
[----:B------:R-:W-:Y:S05]  /*a300*/  BSYNC B1 ;  /* 0x0000000000017941 */ /* 0x000fea0003800000 */
.L_x_153:
[----:B------:R-:W-:-:S13]  /*a310*/  ISETP.NE.AND P0, PT, R136, 0x1, PT ;  /* 0x000000018800780c */ /* 0x000fda0003f05270 */
[----:B------:R-:W-:Y:S05]  /*a320*/  @!P0 BRA `(.L_x_154) ;  /* 0xfffffffc00388947 */ /* 0x000fea000383ffff */
[----:B------:R-:W-:Y:S05]  /*a330*/  BSYNC B4 ;  /* 0x0000000000047941 */ /* 0x000fea0003800000 */
.L_x_151:
[----:B------:R-:W-:Y:S01]  /*a340*/  BSSY B4, `(.L_x_155) ;  /* 0x0000008000047945 */ /* 0x000fe20003800000 */
[----:B------:R-:W-:Y:S01]  /*a350*/  IMAD.MOV.U32 R84, RZ, RZ, R9 ;  /* 0x000000ffff547224 */ /* 0x000fe200078e0009 */
[----:B------:R-:W-:Y:S01]  /*a360*/  MOV R0, 0xa3c0 ;  /* 0x0000a3c000007802 */ /* 0x000fe20000000f00 */
[----:B------:R-:W-:Y:S02]  /*a370*/  IMAD.MOV.U32 R78, RZ, RZ, R56 ;  /* 0x000000ffff4e7224 */ /* 0x000fe400078e0038 */
[----:B------:R-:W-:Y:S02]  /*a380*/  IMAD.MOV.U32 R79, RZ, RZ, R57 ;  /* 0x000000ffff4f7224 */ /* 0x000fe400078e0039 */
[----:B------:R-:W-:Y:S02]  /*a390*/  IMAD.MOV.U32 R4, RZ, RZ, R60 ;  /* 0x000000ffff047224 */ /* 0x000fe400078e003c */
[----:B------:R-:W-:-:S07]  /*a3a0*/  IMAD.MOV.U32 R5, RZ, RZ, R61 ;  /* 0x000000ffff057224 */ /* 0x000fce00078e003d */
[----:B------:R-:W-:Y:S05]  /*a3b0*/  CALL.REL.NOINC `($_Z5saxpyPhPm$_Z11bn_mul1_lowPmPKmmi) ;  /* 0x0000001800947944 */ /* 0x000fea0003c00000 */
[----:B------:R-:W-:Y:S05]  /*a3c0*/  BSYNC B4 ;  /* 0x0000000000047941 */ /* 0x000fea0003800000 */
.L_x_155:
[----:B------:R-:W-:Y:S01]  /*a3d0*/  ISETP.NE.U32.AND P0, PT, R78, RZ, PT ;  /* 0x000000ff4e00720c */ /* 0x000fe20003f05070 */
[----:B------:R-:W-:Y:S01]  /*a3e0*/  IMAD.MOV.U32 R4, RZ, RZ, R78 ;  /* 0x000000ffff047224 */ /* 0x000fe200078e004e */
[----:B------:R-:W-:Y:S01]  /*a3f0*/  BSSY B1, `(.L_x_156) ;  /* 0x0000017000017945 */ /* 0x000fe20003800000 */
[----:B------:R-:W-:Y:S01]  /*a400*/  IMAD.MOV.U32 R5, RZ, RZ, R79 ;  /* 0x000000ffff057224 */ /* 0x000fe200078e004f */
[----:B------:R-:W-:Y:S01]  /*a410*/  ISETP.NE.AND.EX P0, PT, R79, RZ, PT, P0 ;  /* 0x000000ff4f00720c */ /* 0x000fe20003f05300 */
[----:B------:R-:W-:Y:S01]  /*a420*/  IMAD.MOV.U32 R0, RZ, RZ, R9 ;  /* 0x000000ffff007224 */ /* 0x000fe200078e0009 */
[----:B------:R-:W-:Y:S01]  /*a430*/  MOV R86, 0xa560 ;  /* 0x0000a56000567802 */ /* 0x000fe20000000f00 */
[----:B------:R-:W-:Y:S02]  /*a440*/  IMAD.MOV.U32 R70, RZ, RZ, R56 ;  /* 0x000000ffff467224 */ /* 0x000fe400078e0038 */
[----:B------:R-:W-:-:S08]  /*a450*/  IMAD.MOV.U32 R71, RZ, RZ, R57 ;  /* 0x000000ffff477224 */ /* 0x000fd000078e0039 */
[----:B------:R-:W-:Y:S01]  /*a460*/  @P0 R2UR UR4, R62 ;  /* 0x000000003e0402ca */ /* 0x000fe200000e0000 */
[----:B------:R-:W-:Y:S01]  /*a470*/  @P0 IMAD.MOV.U32 R2, RZ, RZ, R56 ;  /* 0x000000ffff020224 */ /* 0x000fe200078e0038 */
[----:B------:R-:W-:Y:S01]  /*a480*/  @P0 R2UR UR5, R63 ;  /* 0x000000003f0502ca */ /* 0x000fe200000e0000 */
[----:B------:R-:W-:Y:S02]  /*a490*/  @P0 IMAD.MOV.U32 R3, RZ, RZ, R57 ;  /* 0x000000ffff030224 */ /* 0x000fe400078e0039 */
[C---:B------:R-:W-:Y:S02]  /*a4a0*/  @P0 VIADD R0, R9.reuse, 0x1 ;  /* 0x0000000109000836 */ /* 0x040fe40000000000 */
[----:B------:R-:W-:-:S04]  /*a4b0*/  @P0 IMAD.WIDE R2, R9, 0x8, R2 ;  /* 0x0000000809020825 */ /* 0x000fc800078e0202 */
[----:B------:R-:W-:-:S04]  /*a4c0*/  IMAD.MOV.U32 R79, RZ, RZ, R0 ;  /* 0x000000ffff4f7224 */ /* 0x000fc800078e0000 */
[----:B------:R0:W-:Y:S02]  /*a4d0*/  @P0 ST.E.64 desc[UR4][R2.64], R4 ;  /* 0x0000000402000985 */ /* 0x0001e4000c101b04 */
[----:B0-----:R-:W-:Y:S02]  /*a4e0*/  IMAD.MOV.U32 R2, RZ, RZ, R58 ;  /* 0x000000ffff027224 */ /* 0x001fe400078e003a */
[----:B------:R-:W-:Y:S02]  /*a4f0*/  IMAD.MOV.U32 R3, RZ, RZ, R59 ;  /* 0x000000ffff037224 */ /* 0x000fe400078e003b */
[----:B------:R-:W-:-:S04]  /*a500*/  IMAD.WIDE R2, R14, 0x8, R2 ;  /* 0x000000080e027825 */ /* 0x000fc800078e0202 */
[--C-:B------:R-:W-:Y:S02]  /*a510*/  IMAD.MOV.U32 R76, RZ, RZ, R2.reuse ;  /* 0x000000ffff4c7224 */ /* 0x100fe400078e0002 */
[--C-:B------:R-:W-:Y:S02]  /*a520*/  IMAD.MOV.U32 R77, RZ, RZ, R3.reuse ;  /* 0x000000ffff4d7224 */ /* 0x100fe400078e0003 */
[----:B------:R-:W-:Y:S02]  /*a530*/  IMAD.MOV.U32 R74, RZ, RZ, R2 ;  /* 0x000000ffff4a7224 */ /* 0x000fe400078e0002 */
[----:B------:R-:W-:-:S07]  /*a540*/  IMAD.MOV.U32 R75, RZ, RZ, R3 ;  /* 0x000000ffff4b7224 */ /* 0x000fce00078e0003 */
[----:B------:R-:W-:Y:S05]  /*a550*/  CALL.REL.NOINC `($_Z5saxpyPhPm$_Z11bn_subn_lowPmPKmS1_i) ;  /* 0x000000bc00987944 */ /* 0x000fea0003c00000 */
[----:B------:R-:W-:Y:S05]  /*a560*/  BSYNC B1 ;  /* 0x0000000000017941 */ /* 0x000fea0003800000 */
.L_x_156:
[----:B------:R-:W-:Y:S01]  /*a570*/  IMAD.IADD R80, R14, 0x1, R0 ;  /* 0x000000010e507824 */ /* 0x000fe200078e0200 */
[----:B------:R-:W-:Y:S01]  /*a580*/  BSSY B3, `(.L_x_157) ;  /* 0x000000c000037945 */ /* 0x000fe20003800000 */
[----:B------:R-:W-:-:S03]  /*a590*/  IMAD.MOV.U32 R14, RZ, RZ, R70 ;  /* 0x000000ffff0e7224 */ /* 0x000fc600078e0046 */
[----:B------:R-:W-:-:S13]  /*a5a0*/  ISETP.GT.AND P0, PT, R8, R80, PT ;  /* 0x000000500800720c */ /* 0x000fda0003f04270 */
[----:B------:R-:W-:Y:S05]  /*a5b0*/  @!P0 BRA `(.L_x_158) ;  /* 0x0000000000208947 */ /* 0x000fea0003800000 */
[----:B------:R-:W-:Y:S01]  /*a5c0*/  IMAD.WIDE R4, R0, 0x8, R2 ;  /* 0x0000000800047825 */ /* 0x000fe200078e0202 */
[----:B------:R-:W-:-:S03]  /*a5d0*/  MOV R0, 0xa640 ;  /* 0x0000a64000007802 */ /* 0x000fc60000000f00 */
[--C-:B------:R-:W-:Y:S02]  /*a5e0*/  IMAD.MOV.U32 R71, RZ, RZ, R4.reuse ;  /* 0x000000ffff477224 */ /* 0x100fe400078e0004 */
[--C-:B------:R-:W-:Y:S02]  /*a5f0*/  IMAD.MOV.U32 R70, RZ, RZ, R5.reuse ;  /* 0x000000ffff467224 */ /* 0x100fe400078e0005 */
[----:B------:R-:W-:Y:S02]  /*a600*/  IMAD.MOV.U32 R78, RZ, RZ, R4 ;  /* 0x000000ffff4e7224 */ /* 0x000fe400078e0004 */
[----:B------:R-:W-:Y:S02]  /*a610*/  IMAD.MOV.U32 R79, RZ, RZ, R5 ;  /* 0x000000ffff4f7224 */ /* 0x000fe400078e0005 */
[----:B------:R-:W-:-:S07]  /*a620*/  IMAD.IADD R80, R8, 0x1, -R80 ;  /* 0x0000000108507824 */ /* 0x000fce00078e0a50 */
[----:B------:R-:W-:Y:S05]  /*a630*/  CALL.REL.NOINC `($_Z5saxpyPhPm$_Z11bn_sub1_lowPmPKmmi) ;  /* 0x000000b000b07944 */ /* 0x000fea0003c00000 */
.L_x_158:
[----:B------:R-:W-:Y:S05]  /*a640*/  BSYNC B3 ;  /* 0x0000000000037941 */ /* 0x000fea0003800000 */
.L_x_157:
[----:B------:R-:W-:-:S04]  /*a650*/  ISETP.NE.U32.AND P0, PT, R14, RZ, PT ;  /* 0x000000ff0e00720c */ /* 0x000fc80003f05070 */
[----:B------:R-:W-:-:S13]  /*a660*/  ISETP.NE.AND.EX P0, PT, R13, RZ, PT, P0 ;  /* 0x000000ff0d00720c */ /* 0x000fda0003f05300 */
[----:B------:R-:W-:Y:S05]  /*a670*/  @!P0 BRA `(.L_x_146) ;  /* 0x0000000000588947 */ /* 0x000fea0003800000 */
[----:B------:R-:W-:Y:S01]  /*a680*/  BSSY B1, `(.L_x_159) ;  /* 0x0000007000017945 */ /* 0x000fe20003800000 */
[--C-:B------:R-:W-:Y:S02]  /*a690*/  IMAD.MOV.U32 R75, RZ, RZ, R3.reuse ;  /* 0x000000ffff4b7224 */ /* 0x100fe400078e0003 */
[----:B------:R-:W-:Y:S01]  /*a6a0*/  IMAD.MOV.U32 R71, RZ, RZ, R3 ;  /* 0x000000ffff477224 */ /* 0x000fe200078e0003 */
[----:B------:R-:W-:Y:S01]  /*a6b0*/  MOV R3, 0xa6f0 ;  /* 0x0000a6f000037802 */ /* 0x000fe20000000f00 */
[--C-:B------:R-:W-:Y:S02]  /*a6c0*/  IMAD.MOV.U32 R74, RZ, RZ, R2.reuse ;  /* 0x000000ffff4a7224 */ /* 0x100fe400078e0002 */
[----:B------:R-:W-:-:S07]  /*a6d0*/  IMAD.MOV.U32 R70, RZ, RZ, R2 ;  /* 0x000000ffff467224 */ /* 0x000fce00078e0002 */
[----:B------:R-:W-:Y:S05]  /*a6e0*/  CALL.REL.NOINC `($_Z5saxpyPhPm$_Z11bn_addn_lowPmPKmS1_i) ;  /* 0xffffffdc00c07944 */ /* 0x000fea0003c3ffff */
[----:B------:R-:W-:Y:S05]  /*a6f0*/  BSYNC B1 ;  /* 0x0000000000017941 */ /* 0x000fea0003800000 */
.L_x_159:
[----:B------:R-:W-:Y:S01]  /*a700*/  IMAD.MOV.U32 R3, RZ, RZ, R0 ;  /* 0x000000ffff037224 */ /* 0x000fe200078e0000 */
[----:B------:R-:W-:Y:S01]  /*a710*/  MOV R0, 0xa780 ;  /* 0x0000a78000007802 */ /* 0x000fe20000000f00 */
[--C-:B------:R-:W-:Y:S02]  /*a720*/  IMAD.MOV.U32 R70, RZ, RZ, R15.reuse ;  /* 0x000000ffff467224 */ /* 0x100fe400078e000f */
[----:B------:R-:W-:Y:S02]  /*a730*/  IMAD.MOV.U32 R14, RZ, RZ, R15 ;  /* 0x000000ffff0e7224 */ /* 0x000fe400078e000f */
[----:B------:R-:W-:Y:S02]  /*a740*/  IMAD.IADD R13, R8, 0x1, -R12 ;  /* 0x00000001080d7824 */ /* 0x000fe400078e0a0c */
[--C-:B------:R-:W-:Y:S02]  /*a750*/  IMAD.MOV.U32 R71, RZ, RZ, R20.reuse ;  /* 0x000000ffff477224 */ /* 0x100fe400078e0014 */
[----:B------:R-:W-:-:S07]  /*a760*/  IMAD.MOV.U32 R15, RZ, RZ, R20 ;  /* 0x000000ffff0f7224 */ /* 0x000fce00078e0014 */
[----:B------:R-:W-:Y:S05]  /*a770*/  CALL.REL.NOINC `($_Z5saxpyPhPm$_Z11bn_add1_lowPmPKmmi) ;  /* 0xffffffd400007944 */ /* 0x000fea0003c3ffff */
[----:B------:R-:W-:Y:S02]  /*a780*/  R2UR UR4, R62 ;  /* 0x000000003e0472ca */ /* 0x000fe400000e0000 */
[----:B------:R-:W-:-:S13]  /*a790*/  R2UR UR5, R63 ;  /* 0x000000003f0572ca */ /* 0x000fda00000e0000 */
[----:B------:R-:W2:Y:S02]  /*a7a0*/  LD.E.64 R2, desc[UR4][R72.64] ;  /* 0x0000000448027980 */ /* 0x000ea4000c101b00 */
[----:B--2---:R-:W-:-:S04]  /*a7b0*/  IADD3 R2, P0, PT, R2, -0x1, RZ ;  /* 0xffffffff02027810 */ /* 0x004fc80007f1e0ff */
[----:B------:R-:W-:-:S05]  /*a7c0*/  IADD3.X R3, PT, PT, R3, -0x1, RZ, P0, !PT ;  /* 0xffffffff03037810 */ /* 0x000fca00007fe4ff */
[----:B------:R0:W-:Y:S04]  /*a7d0*/  ST.E.64 desc[UR4][R72.64], R2 ;  /* 0x0000000248007985 */ /* 0x0001e8000c101b04 */
.L_x_146:
[----:B------:R-:W-:Y:S05]  /*a7e0*/  BSYNC B7 ;  /* 0x0000000000077941 */ /* 0x000fea0003800000 */
.L_x_145:
[----:B------:R-:W-:Y:S05]  /*a7f0*/  @P1 BRA `(.L_x_160) ;  /* 0xffffffec00801947 */ /* 0x000fea000383ffff */
.L_x_144:
[----:B------:R-:W-:Y:S05]  /*a800*/  BSYNC B2 ;  /* 0x0000000000027941 */ /* 0x000fea0003800000 */
.L_x_143:
[----:B------:R-:W-:Y:S01]  /*a810*/  BSSY B2, `(.L_x_161) ;  /* 0x0000006000027945 */ /* 0x000fe20003800000 */
[----:B0-----:R-:W-:Y:S01]  /*a820*/  IMAD.MOV.U32 R2, RZ, RZ, R56 ;  /* 0x000000ffff027224 */ /* 0x001fe200078e0038 */
[----:B------:R-:W-:Y:S01]  /*a830*/  MOV R0, 0xa870 ;  /* 0x0000a87000007802 */ /* 0x000fe20000000f00 */
[----:B------:R-:W-:Y:S02]  /*a840*/  IMAD.MOV.U32 R3, RZ, RZ, R57 ;  /* 0x000000ffff037224 */ /* 0x000fe400078e0039 */
[----:B------:R-:W-:-:S07]  /*a850*/  IMAD.MOV.U32 R7, RZ, RZ, R9 ;  /* 0x000000ffff077224 */ /* 0x000fce00078e0009 */
[----:B------:R-:W-:Y:S05]  /*a860*/  CALL.REL.NOINC `($_Z5saxpyPhPm$_Z11bn_rshb_lowPmPKmii) ;  /* 0x0000007c00c47944 */ /* 0x000fea0003c00000 */
[----:B------:R-:W-:Y:S05]  /*a870*/  BSYNC B2 ;  /* 0x0000000000027941 */ /* 0x000fea0003800000 */
.L_x_161:
[----:B------:R-:W-:-:S04]  /*a880*/  IMAD.MOV.U32 R7, RZ, RZ, 0x0 ;  /* 0x00000000ff077424 */ /* 0x000fc800078e00ff */
[----:B------:R-:W-:Y:S05]  /*a890*/  RET.REL.NODEC R6 `(_Z5saxpyPhPm) ;  /* 0xffffff5406d87950 */ /* 0x000fea0003c3ffff */
        .type           $_Z5saxpyPhPm$_Z11bn_lshb_lowPmPKmii,@function
        .size           $_Z5saxpyPhPm$_Z11bn_lshb_lowPmPKmii,($_Z5saxpyPhPm$_Z11bn_mul1_lowPmPKmmi - $_Z5saxpyPhPm$_Z11bn_lshb_lowPmPKmii)
$_Z5saxpyPhPm$_Z11bn_lshb_lowPmPKmii:
[----:B------:R-:W-:Y:S01]  /*a8a0*/  ISETP.GE.AND P1, PT, R20, 0x1, PT ;  /* 0x000000011400780c */ /* 0x000fe20003f26270 */
[----:B------:R-:W-:Y:S01]  /*a8b0*/  IMAD.MOV.U32 R13, RZ, RZ, -0x1 ;  /* 0xffffffffff0d7424 */ /* 0x000fe200078e00ff */
[C---:B------:R-:W-:Y:S01]  /*a8c0*/  LOP3.LUT R3, R11.reuse, 0x3f, RZ, 0xc0, !PT ;  /* 0x0000003f0b037812 */ /* 0x040fe200078ec0ff */
[----:B------:R-:W-:Y:S01]  /*a8d0*/  IMAD.MOV.U32 R72, RZ, RZ, RZ ;  /* 0x000000ffff487224 */ /* 0x000fe200078e00ff */
[----:B------:R-:W-:Y:S01]  /*a8e0*/  ISETP.GT.U32.AND P0, PT, R11, 0x3f, PT ;  /* 0x0000003f0b00780c */ /* 0x000fe20003f04070 */
[----:B------:R-:W-:Y:S01]  /*a8f0*/  IMAD.MOV.U32 R70, RZ, RZ, R4 ;  /* 0x000000ffff467224 */ /* 0x000fe200078e0004 */
[CC--:B------:R-:W-:Y:S01]  /*a900*/  SHF.L.U32 R2, R13.reuse, R3.reuse, RZ ;  /* 0x000000030d027219 */ /* 0x0c0fe200000006ff */
[----:B------:R-:W-:Y:S01]  /*a910*/  IMAD.MOV.U32 R71, RZ, RZ, R5 ;  /* 0x000000ffff477224 */ /* 0x000fe200078e0005 */
[----:B------:R-:W-:Y:S01]  /*a920*/  SHF.L.U64.HI R3, R13, R3, 0xffffffff ;  /* 0xffffffff0d037419 */ /* 0x000fe20000010203 */
[----:B------:R-:W-:Y:S01]  /*a930*/  IMAD.MOV.U32 R13, RZ, RZ, RZ ;  /* 0x000000ffff0d7224 */ /* 0x000fe200078e00ff */
[----:B------:R-:W-:Y:S01]  /*a940*/  LOP3.LUT R2, RZ, R2, RZ, 0x33, !PT ;  /* 0x00000002ff027212 */ /* 0x000fe200078e33ff */
[----:B------:R-:W-:Y:S01]  /*a950*/  IMAD.MOV.U32 R67, RZ, RZ, R12 ;  /* 0x000000ffff437224 */ /* 0x000fe200078e000c */
[----:B------:R-:W-:-:S02]  /*a960*/  LOP3.LUT R3, RZ, R3, RZ, 0x33, !PT ;  /* 0x00000003ff037212 */ /* 0x000fc400078e33ff */
[----:B------:R-:W-:Y:S02]  /*a970*/  SEL R2, R2, 0xffffffff, !P0 ;  /* 0xffffffff02027807 */ /* 0x000fe40004000000 */
[----:B------:R-:W-:Y:S01]  /*a980*/  SEL R3, R3, 0xffffffff, !P0 ;  /* 0xffffffff03037807 */ /* 0x000fe20004000000 */
[----:B------:R-:W-:Y:S06]  /*a990*/  @!P1 BRA `(.L_x_162) ;  /* 0x0000001400009947 */ /* 0x000fec0003800000 */
[----:B------:R-:W0:Y:S01]  /*a9a0*/  LDC.64 R68, c[0x0][0x358] ;  /* 0x0000d600ff447b82 */ /* 0x000e220000000a00 */
[C---:B------:R-:W-:Y:S01]  /*a9b0*/  ISETP.GE.U32.AND P0, PT, R20.reuse, 0x4, PT ;  /* 0x000000041400780c */ /* 0x040fe20003f06070 */
[----:B------:R-:W-:Y:S01]  /*a9c0*/  BSSY B1, `(.L_x_163) ;  /* 0x0000123000017945 */ /* 0x000fe20003800000 */
[----:B------:R-:W-:Y:S01]  /*a9d0*/  IADD3 R5, PT, PT, -R11, 0x40, RZ ;  /* 0x000000400b057810 */ /* 0x000fe20007ffe1ff */
[----:B------:R-:W-:Y:S01]  /*a9e0*/  IMAD.MOV.U32 R13, RZ, RZ, RZ ;  /* 0x000000ffff0d7224 */ /* 0x000fe200078e00ff */
[----:B------:R-:W-:Y:S01]  /*a9f0*/  LOP3.LUT R12, R20, 0x3, RZ, 0xc0, !PT ;  /* 0x00000003140c7812 */ /* 0x000fe200078ec0ff */
[----:B------:R-:W-:-:S08]  /*aa00*/  IMAD.MOV.U32 R72, RZ, RZ, RZ ;  /* 0x000000ffff487224 */ /* 0x000fd000078e00ff */
[----:B------:R-:W-:Y:S05]  /*aa10*/  @!P0 BRA `(.L_x_164) ;  /* 0x0000001000748947 */ /* 0x000fea0003800000 */
[----:B------:R-:W-:Y:S01]  /*aa20*/  LOP3.LUT R4, R20, 0x7ffffffc, RZ, 0xc0, !PT ;  /* 0x7ffffffc14047812 */ /* 0x000fe200078ec0ff */
[----:B------:R-:W-:Y:S01]  /*aa30*/  BSSY B2, `(.L_x_165) ;  /* 0x00000ee000027945 */ /* 0x000fe20003800000 */
[----:B------:R-:W-:Y:S02]  /*aa40*/  IMAD.MOV.U32 R13, RZ, RZ, RZ ;  /* 0x000000ffff0d7224 */ /* 0x000fe400078e00ff */
[----:B------:R-:W-:Y:S02]  /*aa50*/  IMAD.MOV.U32 R72, RZ, RZ, RZ ;  /* 0x000000ffff487224 */ /* 0x000fe400078e00ff */
[----:B------:R-:W-:-:S05]  /*aa60*/  IMAD.MOV R4, RZ, RZ, -R4 ;  /* 0x000000ffff047224 */ /* 0x000fca00078e0a04 */
        /* <DEDUP_REMOVED lines=8> */
.L_x_169:
[----:B0-----:R-:W-:Y:S02]  /*aaf0*/  R2UR UR4, R68 ;  /* 0x00000000440472ca */ /* 0x001fe400000e0000 */
[----:B------:R-:W-:-:S13]  /*ab00*/  R2UR UR5, R69 ;  /* 0x00000000450572ca */ /* 0x000fda00000e0000 */
[----:B------:R-:W2:Y:S01]  /*ab10*/  LD.E.64 R74, desc[UR4][R70.64] ;  /* 0x00000004464a7980 */ /* 0x000ea2000c101b00 */
[----:B------:R-:W-:Y:S02]  /*ab20*/  R2UR UR6, R68 ;  /* 0x00000000440672ca */ /* 0x000fe400000e0000 */
[----:B------:R-:W-:Y:S02]  /*ab30*/  R2UR UR7, R69 ;  /* 0x00000000450772ca */ /* 0x000fe400000e0000 */
[CC--:B--2---:R-:W-:Y:S02]  /*ab40*/  SHF.L.U64.HI R73, R74.reuse, R11.reuse, R75 ;  /* 0x0000000b4a497219 */ /* 0x0c4fe4000001024b */
[----:B------:R-:W-:Y:S02]  /*ab50*/  SHF.L.U32 R20, R74, R11, RZ ;  /* 0x0000000b4a147219 */ /* 0x000fe400000006ff */
[----:B------:R-:W-:Y:S02]  /*ab60*/  LOP3.LUT R73, R73, R72, RZ, 0xfc, !PT ;  /* 0x0000004849497212 */ /* 0x000fe400078efcff */
[----:B------:R-:W-:-:S05]  /*ab70*/  LOP3.LUT R72, R20, R13, RZ, 0xfc, !PT ;  /* 0x0000000d14487212 */ /* 0x000fca00078efcff */
[----:B------:R0:W-:Y:S04]  /*ab80*/  ST.E.64 desc[UR4][R66.64], R72 ;  /* 0x0000004842007985 */ /* 0x0001e8000c101b04 */
[----:B0-----:R-:W2:Y:S01]  /*ab90*/  LD.E.64 R72, desc[UR6][R70.64+0x8] ;  /* 0x0000080646487980 */ /* 0x001ea2000c101b00 */
[-CC-:B------:R-:W-:Y:S02]  /*aba0*/  SHF.R.U64 R13, R74, R5.reuse, R75.reuse ;  /* 0x000000054a0d7219 */ /* 0x180fe4000000124b */
[----:B------:R-:W-:Y:S02]  /*abb0*/  SHF.R.U32.HI R74, RZ, R5, R75 ;  /* 0x00000005ff4a7219 */ /* 0x000fe4000001164b */
[CC--:B--2---:R-:W-:Y:S02]  /*abc0*/  SHF.L.U64.HI R75, R72.reuse, R11.reuse, R73 ;  /* 0x0000000b484b7219 */ /* 0x0c4fe40000010249 */
[----:B------:R-:W-:-:S02]  /*abd0*/  SHF.L.U32 R20, R72, R11, RZ ;  /* 0x0000000b48147219 */ /* 0x000fc400000006ff */
[----:B------:R-:W-:Y:S02]  /*abe0*/  LOP3.LUT R75, R75, R74, R3, 0xf8, !PT ;  /* 0x0000004a4b4b7212 */ /* 0x000fe400078ef803 */
[----:B------:R-:W-:-:S05]  /*abf0*/  LOP3.LUT R74, R20, R13, R2, 0xf8, !PT ;  /* 0x0000000d144a7212 */ /* 0x000fca00078ef802 */
        /* <DEDUP_REMOVED lines=105> */
[----:B0-----:R0:W2:Y:S01]  /*b290*/  LD.E.64 R72, desc[UR6][R70.64+0x78] ;  /* 0x0000780646487980 */ /* 0x0010a2000c101b00 */
[----:B------:R-:W-:Y:S01]  /*b2a0*/  VIADD R4, R4, 0x10 ;  /* 0x0000001004047836 */ /* 0x000fe20000000000 */
[-CC-:B------:R-:W-:Y:S02]  /*b2b0*/  SHF.R.U64 R13, R74, R5.reuse, R75.reuse ;  /* 0x000000054a0d7219 */ /* 0x180fe4000000124b */
[----:B------:R-:W-:Y:S02]  /*b2c0*/  SHF.R.U32.HI R74, RZ, R5, R75 ;  /* 0x00000005ff4a7219 */ /* 0x000fe4000001164b */
[----:B------:R-:W-:-:S02]  /*b2d0*/  ISETP.GE.AND P2, PT, R4, -0xc, PT ;  /* 0xfffffff40400780c */ /* 0x000fc40003f46270 */
[----:B0-----:R-:W-:-:S05]  /*b2e0*/  IADD3 R70, P1, PT, R70, 0x80, RZ ;  /* 0x0000008046467810 */ /* 0x001fca0007f3e0ff */
[----:B------:R-:W-:Y:S01]  /*b2f0*/  IMAD.X R71, RZ, RZ, R71, P1 ;  /* 0x000000ffff477224 */ /* 0x000fe200008e0647 */
[CC--:B--2---:R-:W-:Y:S02]  /*b300*/  SHF.L.U64.HI R75, R72.reuse, R11.reuse, R73 ;  /* 0x0000000b484b7219 */ /* 0x0c4fe40000010249 */
[----:B------:R-:W-:Y:S02]  /*b310*/  SHF.L.U32 R20, R72, R11, RZ ;  /* 0x0000000b48147219 */ /* 0x000fe400000006ff */
[----:B------:R-:W-:Y:S02]  /*b320*/  LOP3.LUT R75, R75, R74, R3, 0xf8, !PT ;  /* 0x0000004a4b4b7212 */ /* 0x000fe400078ef803 */
[----:B------:R-:W-:Y:S02]  /*b330*/  LOP3.LUT R74, R20, R13, R2, 0xf8, !PT ;  /* 0x0000000d144a7212 */ /* 0x000fe400078ef802 */
[-CC-:B------:R-:W-:Y:S02]  /*b340*/  SHF.R.U64 R13, R72, R5.reuse, R73.reuse ;  /* 0x00000005480d7219 */ /* 0x180fe40000001249 */
[----:B------:R-:W-:Y:S01]  /*b350*/  SHF.R.U32.HI R72, RZ, R5, R73 ;  /* 0x00000005ff487219 */ /* 0x000fe20000011649 */
[----:B------:R0:W-:Y:S01]  /*b360*/  ST.E.64 desc[UR4][R66.64+0x78], R74 ;  /* 0x0000784a42007985 */ /* 0x0001e2000c101b04 */
[----:B------:R-:W-:-:S02]  /*b370*/  LOP3.LUT R13, R13, R2, RZ, 0xc0, !PT ;  /* 0x000000020d0d7212 */ /* 0x000fc400078ec0ff */
[----:B------:R-:W-:Y:S02]  /*b380*/  LOP3.LUT R72, R72, R3, RZ, 0xc0, !PT ;  /* 0x0000000348487212 */ /* 0x000fe400078ec0ff */
[----:B0-----:R-:W-:-:S05]  /*b390*/  IADD3 R66, P1, PT, R66, 0x80, RZ ;  /* 0x0000008042427810 */ /* 0x001fca0007f3e0ff */
[----:B------:R-:W-:Y:S01]  /*b3a0*/  IMAD.X R67, RZ, RZ, R67, P1 ;  /* 0x000000ffff437224 */ /* 0x000fe200008e0643 */
[----:B------:R-:W-:Y:S07]  /*b3b0*/  @!P2 BRA `(.L_x_169) ;  /* 0xfffffff400cca947 */ /* 0x000fee000383ffff */
.L_x_168:
[----:B------:R-:W-:Y:S05]  /*b3c0*/  BSYNC B3 ;  /* 0x0000000000037941 */ /* 0x000fea0003800000 */
.L_x_167:
        /* <DEDUP_REMOVED lines=63> */
[-CC-:B------:R-:W-:Y:S01]  /*b7c0*/  SHF.R.U64 R13, R74, R5.reuse, R75.reuse ;  /* 0x000000054a0d7219 */ /* 0x180fe2000000124b */
[----:B------:R-:W-:Y:S01]  /*b7d0*/  VIADD R4, R4, 0x8 ;  /* 0x0000000804047836 */ /* 0x000fe20000000000 */
[----:B------:R-:W-:Y:S02]  /*b7e0*/  SHF.R.U32.HI R74, RZ, R5, R75 ;  /* 0x00000005ff4a7219 */ /* 0x000fe4000001164b */
[----:B0-----:R-:W-:-:S05]  /*b7f0*/  IADD3 R70, P0, PT, R70, 0x40, RZ ;  /* 0x0000004046467810 */ /* 0x001fca0007f1e0ff */
[----:B------:R-:W-:Y:S01]  /*b800*/  IMAD.X R71, RZ, RZ, R71, P0 ;  /* 0x000000ffff477224 */ /* 0x000fe200000e0647 */
[----:B------:R-:W-:Y:S02]  /*b810*/  PLOP3.LUT P0, PT, PT, PT, PT, 0x8, 0x80 ;  /* 0x000000000080781c */ /* 0x000fe40003f0e170 */
[CC--:B--2---:R-:W-:Y:S02]  /*b820*/  SHF.L.U64.HI R75, R72.reuse, R11.reuse, R73 ;  /* 0x0000000b484b7219 */ /* 0x0c4fe40000010249 */
[----:B------:R-:W-:Y:S02]  /*b830*/  SHF.L.U32 R20, R72, R11, RZ ;  /* 0x0000000b48147219 */ /* 0x000fe400000006ff */
[----:B------:R-:W-:Y:S02]  /*b840*/  LOP3.LUT R75, R75, R74, R3, 0xf8, !PT ;  /* 0x0000004a4b4b7212 */ /* 0x000fe400078ef803 */
[----:B------:R-:W-:Y:S02]  /*b850*/  LOP3.LUT R74, R20, R13, R2, 0xf8, !PT ;  /* 0x0000000d144a7212 */ /* 0x000fe400078ef802 */
[----:B------:R-:W-:-:S02]  /*b860*/  SHF.R.U64 R13, R72, R5, R73 ;  /* 0x00000005480d7219 */ /* 0x000fc40000001249 */
[----:B------:R-:W-:Y:S01]  /*b870*/  SHF.R.U32.HI R72, RZ, R5, R73 ;  /* 0x00000005ff487219 */ /* 0x000fe20000011649 */
[----:B------:R0:W-:Y:S01]  /*b880*/  ST.E.64 desc[UR4][R66.64+0x38], R74 ;  /* 0x0000384a42007985 */ /* 0x0001e2000c101b04 */
[----:B------:R-:W-:Y:S02]  /*b890*/  LOP3.LUT R13, R13, R2, RZ, 0xc0, !PT ;  /* 0x000000020d0d7212 */ /* 0x000fe400078ec0ff */
[----:B------:R-:W-:Y:S02]  /*b8a0*/  LOP3.LUT R72, R72, R3, RZ, 0xc0, !PT ;  /* 0x0000000348487212 */ /* 0x000fe400078ec0ff */
[----:B0-----:R-:W-:-:S05]  /*b8b0*/  IADD3 R66, P1, PT, R66, 0x40, RZ ;  /* 0x0000004042427810 */ /* 0x001fca0007f3e0ff */
[----:B------:R-:W-:-:S08]  /*b8c0*/  IMAD.X R67, RZ, RZ, R67, P1 ;  /* 0x000000ffff437224 */ /* 0x000fd000008e0643 */
.L_x_171:
[----:B------:R-:W-:Y:S05]  /*b8d0*/  BSYNC B3 ;  /* 0x0000000000037941 */ /* 0x000fea0003800000 */
.L_x_170:
[----:B------:R-:W-:-:S13]  /*b8e0*/  ISETP.NE.OR P0, PT, R4, RZ, P0 ;  /* 0x000000ff0400720c */ /* 0x000fda0000705670 */
[----:B------:R-:W-:Y:S05]  /*b8f0*/  @!P0 BREAK B2 ;  /* 0x0000000000028942 */ /* 0x000fea0003800000 */
[----:B------:R-:W-:Y:S05]  /*b900*/  @!P0 BRA `(.L_x_164) ;  /* 0x0000000000b88947 */ /* 0x000fea0003800000 */
.L_x_166:
[----:B------:R-:W-:Y:S05]  /*b910*/  BSYNC B2 ;  /* 0x0000000000027941 */ /* 0x000fea0003800000 */
.L_x_165:
        /* <DEDUP_REMOVED lines=30> */
[----:B------:R-:W-:-:S02]  /*bb00*/  ISETP.NE.AND P1, PT, R4, RZ, PT ;  /* 0x000000ff0400720c */ /* 0x000fc40003f25270 */
        /* <DEDUP_REMOVED lines=13> */
[----:B------:R-:W-:Y:S07]  /*bbe0*/  @P1 BRA `(.L_x_165) ;  /* 0xfffffffc004c1947 */ /* 0x000fee000383ffff */
.L_x_164:
[----:B------:R-:W-:Y:S05]  /*bbf0*/  BSYNC B1 ;  /* 0x0000000000017941 */ /* 0x000fea0003800000 */
.L_x_163:
[----:B------:R-:W-:-:S13]  /*bc00*/  ISETP.NE.AND P0, PT, R12, RZ, PT ;  /* 0x000000ff0c00720c */ /* 0x000fda0003f05270 */
[----:B------:R-:W-:Y:S05]  /*bc10*/  @!P0 BRA `(.L_x_162) ;  /* 0x0000000000608947 */ /* 0x000fea0003800000 */
[----:B------:R-:W-:Y:S02]  /*bc20*/  IMAD.MOV R4, RZ, RZ, -R12 ;  /* 0x000000ffff047224 */ /* 0x000fe400078e0a0c */
[----:B------:R-:W-:-:S07]  /*bc30*/  IMAD.MOV.U32 R20, RZ, RZ, R13 ;  /* 0x000000ffff147224 */ /* 0x000fce00078e000d */
.L_x_172:
        /* <DEDUP_REMOVED lines=9> */
[CCC-:B--2---:R-:W-:Y:S02]  /*bcd0*/  SHF.L.U64.HI R73, R12.reuse, R11.reuse, R13.reuse ;  /* 0x0000000b0c497219 */ /* 0x1c4fe4000001020d */
[----:B------:R-:W-:Y:S02]  /*bce0*/  SHF.L.U32 R74, R12, R11, RZ ;  /* 0x0000000b0c4a7219 */ /* 0x000fe400000006ff */
[----:B------:R-:W-:Y:S02]  /*bcf0*/  LOP3.LUT R73, R73, R72, RZ, 0xfc, !PT ;  /* 0x0000004849497212 */ /* 0x000fe400078efcff */
[----:B------:R-:W-:Y:S02]  /*bd00*/  LOP3.LUT R72, R74, R20, RZ, 0xfc, !PT ;  /* 0x000000144a487212 */ /* 0x000fe400078efcff */
[----:B------:R-:W-:-:S03]  /*bd10*/  SHF.R.U64 R12, R12, R5, R13 ;  /* 0x000000050c0c7219 */ /* 0x000fc6000000120d */
[----:B------:R0:W-:Y:S02]  /*bd20*/  ST.E.64 desc[UR4][R66.64], R72 ;  /* 0x0000004842007985 */ /* 0x0001e4000c101b04 */
[----:B0-----:R-:W-:Y:S02]  /*bd30*/  SHF.R.U32.HI R72, RZ, R5, R13 ;  /* 0x00000005ff487219 */ /* 0x001fe4000001160d */
[----:B------:R-:W-:Y:S02]  /*bd40*/  IADD3 R66, P0, PT, R66, 0x8, RZ ;  /* 0x0000000842427810 */ /* 0x000fe40007f1e0ff */
[----:B------:R-:W-:Y:S02]  /*bd50*/  LOP3.LUT R13, R12, R2, RZ, 0xc0, !PT ;  /* 0x000000020c0d7212 */ /* 0x000fe400078ec0ff */
[----:B------:R-:W-:Y:S01]  /*bd60*/  LOP3.LUT R72, R72, R3, RZ, 0xc0, !PT ;  /* 0x0000000348487212 */ /* 0x000fe200078ec0ff */
[----:B------:R-:W-:Y:S02]  /*bd70*/  IMAD.X R67, RZ, RZ, R67, P0 ;  /* 0x000000ffff437224 */ /* 0x000fe400000e0643 */
[----:B------:R-:W-:Y:S01]  /*bd80*/  IMAD.MOV.U32 R20, RZ, RZ, R13 ;  /* 0x000000ffff147224 */ /* 0x000fe200078e000d */
[----:B------:R-:W-:Y:S06]  /*bd90*/  @P1 BRA `(.L_x_172) ;  /* 0xfffffffc00a81947 */ /* 0x000fec000383ffff */
.L_x_162:
[----:B------:R-:W-:Y:S02]  /*bda0*/  IMAD.MOV.U32 R2, RZ, RZ, R0 ;  /* 0x000000ffff027224 */ /* 0x000fe400078e0000 */
[----:B------:R-:W-:Y:S02]  /*bdb0*/  IMAD.MOV.U32 R3, RZ, RZ, 0x0 ;  /* 0x00000000ff037424 */ /* 0x000fe400078e00ff */
[--C-:B------:R-:W-:Y:S02]  /*bdc0*/  IMAD.MOV.U32 R12, RZ, RZ, R13.reuse ;  /* 0x000000ffff0c7224 */ /* 0x100fe400078e000d */
[----:B------:R-:W-:Y:S02]  /*bdd0*/  IMAD.MOV.U32 R4, RZ, RZ, R13 ;  /* 0x000000ffff047224 */ /* 0x000fe400078e000d */
[--C-:B------:R-:W-:Y:S02]  /*bde0*/  IMAD.MOV.U32 R13, RZ, RZ, R72.reuse ;  /* 0x000000ffff0d7224 */ /* 0x100fe400078e0048 */
[----:B------:R-:W-:Y:S01]  /*bdf0*/  IMAD.MOV.U32 R5, RZ, RZ, R72 ;  /* 0x000000ffff057224 */ /* 0x000fe200078e0048 */
[----:B0-----:R-:W-:Y:S06]  /*be00*/  RET.REL.NODEC R2 `(_Z5saxpyPhPm) ;  /* 0xffffff40027c7950 */ /* 0x001fec0003c3ffff */
        .type           $_Z5saxpyPhPm$_Z11bn_mul1_lowPmPKmmi,@function
        .size           $_Z5saxpyPhPm$_Z11bn_mul1_lowPmPKmmi,($_Z5saxpyPhPm$_Z11bn_mula_lowPmPKmmi - $_Z5saxpyPhPm$_Z11bn_mul1_lowPmPKmmi)
$_Z5saxpyPhPm$_Z11bn_mul1_lowPmPKmmi:
[----:B------:R-:W-:Y:S02]  /*be10*/  ISETP.GE.AND P0, PT, R84, 0x1, PT ;  /* 0x000000015400780c */ /* 0x000fe40003f06270 */
[----:B------:R-:W-:Y:S01]  /*be20*/  CS2R R94, SRZ ;  /* 0x00000000005e7805 */ /* 0x000fe2000001ff00 */
[----:B------:R-:W-:Y:S02]  /*be30*/  IMAD.MOV.U32 R82, RZ, RZ, R4 ;  /* 0x000000ffff527224 */ /* 0x000fe400078e0004 */
[----:B------:R-:W-:-:S08]  /*be40*/  IMAD.MOV.U32 R83, RZ, RZ, R5 ;  /* 0x000000ffff537224 */ /* 0x000fd000078e0005 */
[----:B------:R-:W-:Y:S05]  /*be50*/  @!P0 BRA `(.L_x_173) ;  /* 0x0000001c00a48947 */ /* 0x000fea0003800000 */
[----:B------:R-:W0:Y:S01]  /*be60*/  LDC.64 R80, c[0x0][0x358] ;  /* 0x0000d600ff507b82 */ /* 0x000e220000000a00 */
[C---:B------:R-:W-:Y:S01]  /*be70*/  ISETP.GE.U32.AND P0, PT, R84.reuse, 0x4, PT ;  /* 0x000000045400780c */ /* 0x040fe20003f06070 */
[----:B------:R-:W-:Y:S01]  /*be80*/  BSSY B1, `(.L_x_174) ;  /* 0x00001c8000017945 */ /* 0x000fe20003800000 */
[----:B------:R-:W-:Y:S02]  /*be90*/  LOP3.LUT R5, R84, 0x3, RZ, 0xc0, !PT ;  /* 0x0000000354057812 */ /* 0x000fe400078ec0ff */
[----:B------:R-:W-:-:S09]  /*bea0*/  CS2R R94, SRZ ;  /* 0x00000000005e7805 */ /* 0x000fd2000001ff00 */
[----:B------:R-:W-:Y:S05]  /*beb0*/  @!P0 BRA `(.L_x_175) ;  /* 0x0000001c00108947 */ /* 0x000fea0003800000 */
[----:B------:R-:W-:Y:S01]  /*bec0*/  LOP3.LUT R4, R84, 0x7ffffffc, RZ, 0xc0, !PT ;  /* 0x7ffffffc54047812 */ /* 0x000fe200078ec0ff */
[----:B------:R-:W-:Y:S01]  /*bed0*/  BSSY B0, `(.L_x_176) ;  /* 0x000017d000007945 */ /* 0x000fe20003800000 */
[----:B------:R-:W-:-:S03]  /*bee0*/  CS2R R94, SRZ ;  /* 0x00000000005e7805 */ /* 0x000fc6000001ff00 */
        /* <DEDUP_REMOVED lines=9> */
.L_x_180:
[----:B0-----:R-:W-:Y:S02]  /*bf80*/  R2UR UR4, R80 ;  /* 0x00000000500472ca */ /* 0x001fe400000e0000 */
[----:B------:R-:W-:-:S13]  /*bf90*/  R2UR UR5, R81 ;  /* 0x00000000510572ca */ /* 0x000fda00000e0000 */
[----:B------:R-:W2:Y:S01]  /*bfa0*/  LD.E.64 R90, desc[UR4][R82.64] ;  /* 0x00000004525a7980 */ /* 0x000ea2000c101b00 */
[----:B------:R-:W-:Y:S02]  /*bfb0*/  R2UR UR6, R80 ;  /* 0x00000000500672ca */ /* 0x000fe400000e0000 */
[----:B------:R-:W-:Y:S01]  /*bfc0*/  R2UR UR7, R81 ;  /* 0x00000000510772ca */ /* 0x000fe200000e0000 */
[----:B--2---:R-:W-:-:S04]  /*bfd0*/  IMAD.WIDE.U32 R92, R91, R2, RZ ;  /* 0x000000025b5c7225 */ /* 0x004fc800078e00ff */
[----:B------:R-:W-:-:S04]  /*bfe0*/  IMAD.WIDE.U32 R86, R90, R2, RZ ;  /* 0x000000025a567225 */ /* 0x000fc800078e00ff */
[----:B------:R-:W-:Y:S01]  /*bff0*/  IMAD.WIDE.U32 R92, P3, R90, R3, R92 ;  /* 0x000000035a5c7225 */ /* 0x000fe2000786005c */
[----:B------:R-:W-:Y:S02]  /*c000*/  IADD3 R88, P4, PT, R95, R86, RZ ;  /* 0x000000565f587210 */ /* 0x000fe40007f9e0ff */
[----:B------:R-:W-:-:S05]  /*c010*/  IADD3 R92, P5, PT, R87, R92, RZ ;  /* 0x0000005c575c7210 */ /* 0x000fca0007fbe0ff */
[----:B------:R-:W-:-:S05]  /*c020*/  IMAD.X R89, R94, 0x1, R92, P4 ;  /* 0x000000015e597824 */ /* 0x000fca00020e065c */
[----:B------:R0:W-:Y:S04]  /*c030*/  ST.E.64 desc[UR4][R78.64], R88 ;  /* 0x000000584e007985 */ /* 0x0001e8000c101b04 */
[----:B------:R-:W2:Y:S01]  /*c040*/  LD.E.64 R84, desc[UR6][R82.64+0x8] ;  /* 0x0000080652547980 */ /* 0x000ea2000c101b00 */
[----:B------:R-:W-:Y:S01]  /*c050*/  IMAD.X R95, RZ, RZ, RZ, P3 ;  /* 0x000000ffff5f7224 */ /* 0x000fe200018e06ff */
[----:B------:R-:W-:Y:S01]  /*c060*/  ISETP.GE.U32.AND P3, PT, R88, R86, PT ;  /* 0x000000565800720c */ /* 0x000fe20003f66070 */
[----:B------:R-:W-:-:S03]  /*c070*/  IMAD.MOV.U32 R94, RZ, RZ, R93 ;  /* 0x000000ffff5e7224 */ /* 0x000fc600078e005d */
[----:B------:R-:W-:Y:S01]  /*c080*/  ISETP.GE.U32.AND.EX P4, PT, R89, R92, PT, P3 ;  /* 0x0000005c5900720c */ /* 0x000fe20003f86130 */
[----:B------:R-:W-:-:S03]  /*c090*/  IMAD.WIDE.U32.X R90, R91, R3, R94, P5 ;  /* 0x000000035b5a7225 */ /* 0x000fc600028e045e */
[----:B------:R-:W-:Y:S01]  /*c0a0*/  SEL R92, RZ, 0x1, P4 ;  /* 0x00000001ff5c7807 */ /* 0x000fe20002000000 */
[----:B--2---:R-:W-:-:S04]  /*c0b0*/  IMAD.WIDE.U32 R86, R85, R2, RZ ;  /* 0x0000000255567225 */ /* 0x004fc800078e00ff */
[----:B0-----:R-:W-:-:S04]  /*c0c0*/  IMAD.WIDE.U32 R88, R84, R2, RZ ;  /* 0x0000000254587225 */ /* 0x001fc800078e00ff */
[----:B------:R-:W-:Y:S01]  /*c0d0*/  IMAD.WIDE.U32 R86, P3, R84, R3, R86 ;  /* 0x0000000354567225 */ /* 0x000fe20007860056 */
[----:B------:R-:W-:Y:S02]  /*c0e0*/  IADD3 R92, P5, P6, R88, R90, R92 ;  /* 0x0000005a585c7210 */ /* 0x000fe40007ebe05c */
[----:B------:R-:W-:-:S04]  /*c0f0*/  IADD3 R86, P4, PT, R89, R86, RZ ;  /* 0x0000005659567210 */ /* 0x000fc80007f9e0ff */
[----:B------:R-:W-:-:S05]  /*c100*/  IADD3.X R93, PT, PT, R86, R91, RZ, P5, P6 ;  /* 0x0000005b565d7210 */ /* 0x000fca0002fec4ff */
[----:B------:R0:W-:Y:S04]  /*c110*/  ST.E.64 desc[UR4][R78.64+0x8], R92 ;  /* 0x0000085c4e007985 */ /* 0x0001e8000c101b04 */
[----:B------:R-:W2:Y:S01]  /*c120*/  LD.E.64 R90, desc[UR6][R82.64+0x10] ;  /* 0x00001006525a7980 */ /* 0x000ea2000c101b00 */
[----:B------:R-:W-:Y:S01]  /*c130*/  IMAD.X R95, RZ, RZ, RZ, P3 ;  /* 0x000000ffff5f7224 */ /* 0x000fe200018e06ff */
[----:B------:R-:W-:Y:S01]  /*c140*/  ISETP.GE.U32.AND P3, PT, R92, R88, PT ;  /* 0x000000585c00720c */ /* 0x000fe20003f66070 */
[----:B------:R-:W-:-:S04]  /*c150*/  IMAD.MOV.U32 R94, RZ, RZ, R87 ;  /* 0x000000ffff5e7224 */ /* 0x000fc800078e0057 */
[----:B------:R-:W-:Y:S01]  /*c160*/  IMAD.WIDE.U32.X R84, R85, R3, R94, P4 ;  /* 0x0000000355547225 */ /* 0x000fe200020e045e */
[----:B------:R-:W-:-:S04]  /*c170*/  ISETP.GE.U32.AND.EX P4, PT, R93, R86, PT, P3 ;  /* 0x000000565d00720c */ /* 0x000fc80003f86130 */
[----:B0-----:R-:W-:Y:S01]  /*c180*/  SEL R92, RZ, 0x1, P4 ;  /* 0x00000001ff5c7807 */ /* 0x001fe20002000000 */
[----:B--2---:R-:W-:-:S04]  /*c190*/  IMAD.WIDE.U32 R88, R91, R2, RZ ;  /* 0x000000025b587225 */ /* 0x004fc800078e00ff */
[----:B------:R-:W-:-:S04]  /*c1a0*/  IMAD.WIDE.U32 R86, R90, R2, RZ ;  /* 0x000000025a567225 */ /* 0x000fc800078e00ff */
        /* <DEDUP_REMOVED lines=136> */
[----:B------:R-:W-:-:S03]  /*ca30*/  ISETP.GE.U32.AND.EX P4, PT, R93, R86, PT, P3 ;  /* 0x000000565d00720c */ /* 0x000fc60003f86130 */
[----:B--2---:R-:W-:-:S04]  /*ca40*/  IMAD.WIDE.U32 R88, R91, R2, RZ ;  /* 0x000000025b587225 */ /* 0x004fc800078e00ff */
[----:B------:R-:W-:-:S04]  /*ca50*/  IMAD.WIDE.U32 R86, R90, R2, RZ ;  /* 0x000000025a567225 */ /* 0x000fc800078e00ff */
[----:B------:R-:W-:Y:S01]  /*ca60*/  IMAD.WIDE.U32 R88, P3, R90, R3, R88 ;  /* 0x000000035a587225 */ /* 0x000fe20007860058 */
[----:B------:R-:W-:Y:S02]  /*ca70*/  SEL R90, RZ, 0x1, P4 ;  /* 0x00000001ff5a7807 */ /* 0x000fe40002000000 */
[----:B------:R-:W-:Y:S02]  /*ca80*/  IADD3 R88, P4, PT, R87, R88, RZ ;  /* 0x0000005857587210 */ /* 0x000fe40007f9e0ff */
[----:B------:R-:W-:-:S04]  /*ca90*/  IADD3 R84, P5, P6, R86, R84, R90 ;  /* 0x0000005456547210 */ /* 0x000fc80007ebe05a */
[----:B------:R-:W-:-:S05]  /*caa0*/  IADD3.X R85, PT, PT, R88, R85, RZ, P5, P6 ;  /* 0x0000005558557210 */ /* 0x000fca0002fec4ff */
[----:B------:R1:W-:Y:S04]  /*cab0*/  ST.E.64 desc[UR4][R78.64+0x60], R84 ;  /* 0x000060544e007985 */ /* 0x0003e8000c101b04 */
[----:B0-----:R-:W2:Y:S01]  /*cac0*/  LD.E.64 R92, desc[UR6][R82.64+0x68] ;  /* 0x00006806525c7980 */ /* 0x001ea2000c101b00 */
[----:B------:R-:W-:Y:S01]  /*cad0*/  IMAD.X R95, RZ, RZ, RZ, P3 ;  /* 0x000000ffff5f7224 */ /* 0x000fe200018e06ff */
[----:B------:R-:W-:Y:S01]  /*cae0*/  ISETP.GE.U32.AND P3, PT, R84, R86, PT ;  /* 0x000000565400720c */ /* 0x000fe20003f66070 */
[----:B------:R-:W-:-:S04]  /*caf0*/  IMAD.MOV.U32 R94, RZ, RZ, R89 ;  /* 0x000000ffff5e7224 */ /* 0x000fc800078e0059 */
[----:B------:R-:W-:Y:S01]  /*cb00*/  IMAD.WIDE.U32.X R90, R91, R3, R94, P4 ;  /* 0x000000035b5a7225 */ /* 0x000fe200020e045e */
[----:B------:R-:W-:-:S04]  /*cb10*/  ISETP.GE.U32.AND.EX P4, PT, R85, R88, PT, P3 ;  /* 0x000000585500720c */ /* 0x000fc80003f86130 */
[----:B------:R-:W-:Y:S01]  /*cb20*/  SEL R88, RZ, 0x1, P4 ;  /* 0x00000001ff587807 */ /* 0x000fe20002000000 */
[----:B--2---:R-:W-:-:S04]  /*cb30*/  IMAD.WIDE.U32 R86, R93, R2, RZ ;  /* 0x000000025d567225 */ /* 0x004fc800078e00ff */
[----:B-1----:R-:W-:-:S04]  /*cb40*/  IMAD.WIDE.U32 R84, R92, R2, RZ ;  /* 0x000000025c547225 */ /* 0x002fc800078e00ff */
        /* <DEDUP_REMOVED lines=18> */
[----:B------:R-:W-:Y:S04]  /*cc70*/  ST.E.64 desc[UR4][R78.64+0x70], R92 ;  /* 0x0000705c4e007985 */ /* 0x000fe8000c101b04 */
[----:B0-----:R-:W2:Y:S01]  /*cc80*/  LD.E.64 R90, desc[UR6][R82.64+0x78] ;  /* 0x00007806525a7980 */ /* 0x001ea2000c101b00 */
[----:B------:R-:W-:Y:S01]  /*cc90*/  IMAD.X R87, RZ, RZ, RZ, P3 ;  /* 0x000000ffff577224 */ /* 0x000fe200018e06ff */
[----:B------:R-:W-:Y:S01]  /*cca0*/  ISETP.GE.U32.AND P3, PT, R92, R86, PT ;  /* 0x000000565c00720c */ /* 0x000fe20003f66070 */
[----:B------:R-:W-:Y:S02]  /*ccb0*/  IMAD.MOV.U32 R86, RZ, RZ, R85 ;  /* 0x000000ffff567224 */ /* 0x000fe400078e0055 */
[----:B------:R-:W-:Y:S02]  /*ccc0*/  VIADD R4, R4, 0x10 ;  /* 0x0000001004047836 */ /* 0x000fe40000000000 */
[----:B------:R-:W-:Y:S01]  /*ccd0*/  IMAD.WIDE.U32.X R86, R89, R3, R86, P4 ;  /* 0x0000000359567225 */ /* 0x000fe200020e0456 */
[----:B------:R-:W-:-:S04]  /*cce0*/  ISETP.GE.U32.AND.EX P4, PT, R93, R84, PT, P3 ;  /* 0x000000545d00720c */ /* 0x000fc80003f86130 */
[----:B------:R-:W-:Y:S01]  /*ccf0*/  SEL R89, RZ, 0x1, P4 ;  /* 0x00000001ff597807 */ /* 0x000fe20002000000 */
[----:B--2---:R-:W-:-:S04]  /*cd00*/  IMAD.WIDE.U32 R94, R91, R2, RZ ;  /* 0x000000025b5e7225 */ /* 0x004fc800078e00ff */
[----:B------:R-:W-:-:S04]  /*cd10*/  IMAD.WIDE.U32 R84, R90, R2, RZ ;  /* 0x000000025a547225 */ /* 0x000fc800078e00ff */
[----:B------:R-:W-:Y:S01]  /*cd20*/  IMAD.WIDE.U32 R94, P3, R90, R3, R94 ;  /* 0x000000035a5e7225 */ /* 0x000fe2000786005e */
[----:B------:R-:W-:Y:S02]  /*cd30*/  IADD3 R86, P5, P6, R84, R86, R89 ;  /* 0x0000005654567210 */ /* 0x000fe40007ebe059 */
[----:B------:R-:W-:Y:S01]  /*cd40*/  IADD3 R88, P4, PT, R85, R94, RZ ;  /* 0x0000005e55587210 */ /* 0x000fe20007f9e0ff */
[----:B------:R-:W-:Y:S01]  /*cd50*/  IMAD.X R85, RZ, RZ, RZ, P3 ;  /* 0x000000ffff557224 */ /* 0x000fe200018e06ff */
[----:B------:R-:W-:Y:S01]  /*cd60*/  ISETP.GE.U32.AND P3, PT, R86, R84, PT ;  /* 0x000000545600720c */ /* 0x000fe20003f66070 */
[----:B------:R-:W-:Y:S01]  /*cd70*/  IMAD.MOV.U32 R84, RZ, RZ, R95 ;  /* 0x000000ffff547224 */ /* 0x000fe200078e005f */
[----:B------:R-:W-:-:S03]  /*cd80*/  IADD3.X R87, PT, PT, R88, R87, RZ, P5, P6 ;  /* 0x0000005758577210 */ /* 0x000fc60002fec4ff */
[----:B------:R-:W-:Y:S01]  /*cd90*/  IMAD.WIDE.U32.X R84, R91, R3, R84, P4 ;  /* 0x000000035b547225 */ /* 0x000fe200020e0454 */
[----:B------:R-:W-:Y:S01]  /*cda0*/  ISETP.GE.U32.AND.EX P3, PT, R87, R88, PT, P3 ;  /* 0x000000585700720c */ /* 0x000fe20003f66130 */
[----:B------:R0:W-:Y:S03]  /*cdb0*/  ST.E.64 desc[UR4][R78.64+0x78], R86 ;  /* 0x000078564e007985 */ /* 0x0001e6000c101b04 */
[----:B------:R-:W-:Y:S02]  /*cdc0*/  SEL R95, RZ, 0x1, P3 ;  /* 0x00000001ff5f7807 */ /* 0x000fe40001800000 */
[----:B------:R-:W-:Y:S02]  /*cdd0*/  IADD3 R82, P3, PT, R82, 0x80, RZ ;  /* 0x0000008052527810 */ /* 0x000fe40007f7e0ff */
[----:B------:R-:W-:-:S03]  /*cde0*/  IADD3 R95, P4, PT, R95, R84, RZ ;  /* 0x000000545f5f7210 */ /* 0x000fc60007f9e0ff */
[----:B------:R-:W-:Y:S02]  /*cdf0*/  IMAD.X R83, RZ, RZ, R83, P3 ;  /* 0x000000ffff537224 */ /* 0x000fe400018e0653 */
[----:B------:R-:W-:Y:S01]  /*ce00*/  IMAD.X R94, RZ, RZ, R85, P4 ;  /* 0x000000ffff5e7224 */ /* 0x000fe200020e0655 */
[----:B------:R-:W-:Y:S02]  /*ce10*/  ISETP.GE.AND P4, PT, R4, -0xc, PT ;  /* 0xfffffff40400780c */ /* 0x000fe40003f86270 */
[----:B0-----:R-:W-:-:S05]  /*ce20*/  IADD3 R78, P3, PT, R78, 0x80, RZ ;  /* 0x000000804e4e7810 */ /* 0x001fca0007f7e0ff */
[----:B------:R-:W-:-:S06]  /*ce30*/  IMAD.X R79, RZ, RZ, R79, P3 ;  /* 0x000000ffff4f7224 */ /* 0x000fcc00018e064f */
[----:B------:R-:W-:Y:S05]  /*ce40*/  @!P4 BRA `(.L_x_180) ;  /* 0xfffffff0004cc947 */ /* 0x000fea000383ffff */
.L_x_179:
[----:B------:R-:W-:Y:S05]  /*ce50*/  BSYNC B3 ;  /* 0x0000000000037941 */ /* 0x000fea0003800000 */
.L_x_178:
        /* <DEDUP_REMOVED lines=16> */
[----:B------:R-:W0:Y:S01]  /*cf60*/  LD.E.64 R84, desc[UR6][R82.64+0x8] ;  /* 0x0000080652547980 */ /* 0x000e22000c101b00 */
[----:B------:R-:W-:Y:S01]  /*cf70*/  ISETP.GE.U32.AND P4, PT, R86, R92, PT ;  /* 0x0000005c5600720c */ /* 0x000fe20003f86070 */
[----:B------:R-:W-:Y:S02]  /*cf80*/  IMAD.X R93, RZ, RZ, RZ, P3 ;  /* 0x000000ffff5d7224 */ /* 0x000fe400018e06ff */
[----:B------:R-:W-:Y:S01]  /*cf90*/  IMAD.MOV.U32 R92, RZ, RZ, R91 ;  /* 0x000000ffff5c7224 */ /* 0x000fe200078e005b */
[----:B------:R-:W-:-:S03]  /*cfa0*/  ISETP.GE.U32.AND.EX P4, PT, R87, R88, PT, P4 ;  /* 0x000000585700720c */ /* 0x000fc60003f86140 */
[----:B------:R-:W-:Y:S01]  /*cfb0*/  IMAD.WIDE.U32.X R88, R89, R3, R92, P0 ;  /* 0x0000000359587225 */ /* 0x000fe200000e045c */
[----:B------:R-:W-:-:S03]  /*cfc0*/  SEL R90, RZ, 0x1, P4 ;  /* 0x00000001ff5a7807 */ /* 0x000fc60002000000 */
[----:B0-----:R-:W-:-:S04]  /*cfd0*/  IMAD.WIDE.U32 R86, R85, R2, RZ ;  /* 0x0000000255567225 */ /* 0x001fc800078e00ff */
[----:B------:R-:W-:-:S04]  /*cfe0*/  IMAD.WIDE.U32 R92, R84, R2, RZ ;  /* 0x00000002545c7225 */ /* 0x000fc800078e00ff */
[----:B------:R-:W-:Y:S01]  /*cff0*/  IMAD.WIDE.U32 R86, P0, R84, R3, R86 ;  /* 0x0000000354567225 */ /* 0x000fe20007800056 */
[----:B------:R-:W-:Y:S02]  /*d000*/  IADD3 R90, P3, P4, R92, R88, R90 ;  /* 0x000000585c5a7210 */ /* 0x000fe40007c7e05a */
[----:B------:R-:W-:-:S04]  /*d010*/  IADD3 R84, P5, PT, R93, R86, RZ ;  /* 0x000000565d547210 */ /* 0x000fc80007fbe0ff */
[----:B------:R-:W-:-:S05]  /*d020*/  IADD3.X R91, PT, PT, R84, R89, RZ, P3, P4 ;  /* 0x00000059545b7210 */ /* 0x000fca0001fe84ff */
        /* <DEDUP_REMOVED lines=75> */
[----:B------:R-:W-:Y:S01]  /*d4e0*/  ISETP.GE.U32.AND.EX P3, PT, R93, R88, PT, P3 ;  /* 0x000000585d00720c */ /* 0x000fe20003f66130 */
[----:B------:R-:W-:-:S02]  /*d4f0*/  VIADD R4, R4, 0x8 ;  /* 0x0000000804047836 */ /* 0x000fc40000000000 */
[----:B------:R-:W-:Y:S01]  /*d500*/  IMAD.WIDE.U32.X R84, R89, R3, R84, P5 ;  /* 0x0000000359547225 */ /* 0x000fe200028e0454 */
[----:B------:R-:W-:-:S03]  /*d510*/  SEL R90, RZ, 0x1, P3 ;  /* 0x00000001ff5a7807 */ /* 0x000fc60001800000 */
[----:B0-----:R-:W-:-:S04]  /*d520*/  IMAD.WIDE.U32 R92, R87, R2, RZ ;  /* 0x00000002575c7225 */ /* 0x001fc800078e00ff */
[----:B------:R-:W-:-:S04]  /*d530*/  IMAD.WIDE.U32 R88, R86, R2, RZ ;  /* 0x0000000256587225 */ /* 0x000fc800078e00ff */
[----:B------:R-:W-:Y:S01]  /*d540*/  IMAD.WIDE.U32 R92, P0, R86, R3, R92 ;  /* 0x00000003565c7225 */ /* 0x000fe2000780005c */
[----:B------:R-:W-:Y:S02]  /*d550*/  IADD3 R84, P3, P4, R88, R84, R90 ;  /* 0x0000005458547210 */ /* 0x000fe40007c7e05a */
[----:B------:R-:W-:Y:S01]  /*d560*/  IADD3 R86, P5, PT, R89, R92, RZ ;  /* 0x0000005c59567210 */ /* 0x000fe20007fbe0ff */
[----:B------:R-:W-:Y:S01]  /*d570*/  IMAD.X R89, RZ, RZ, RZ, P0 ;  /* 0x000000ffff597224 */ /* 0x000fe200000e06ff */
[----:B------:R-:W-:Y:S02]  /*d580*/  IADD3 R82, P0, PT, R82, 0x40, RZ ;  /* 0x0000004052527810 */ /* 0x000fe40007f1e0ff */
[----:B------:R-:W-:Y:S02]  /*d590*/  IADD3.X R85, PT, PT, R86, R85, RZ, P3, P4 ;  /* 0x0000005556557210 */ /* 0x000fe40001fe84ff */
[----:B------:R-:W-:Y:S01]  /*d5a0*/  ISETP.GE.U32.AND P3, PT, R84, R88, PT ;  /* 0x000000585400720c */ /* 0x000fe20003f66070 */
[----:B------:R-:W-:-:S02]  /*d5b0*/  IMAD.MOV.U32 R88, RZ, RZ, R93 ;  /* 0x000000ffff587224 */ /* 0x000fc400078e005d */
[----:B------:R0:W-:Y:S01]  /*d5c0*/  ST.E.64 desc[UR4][R78.64+0x38], R84 ;  /* 0x000038544e007985 */ /* 0x0001e2000c101b04 */
[----:B------:R-:W-:Y:S01]  /*d5d0*/  ISETP.GE.U32.AND.EX P3, PT, R85, R86, PT, P3 ;  /* 0x000000565500720c */ /* 0x000fe20003f66130 */
[----:B------:R-:W-:-:S03]  /*d5e0*/  IMAD.WIDE.U32.X R86, R87, R3, R88, P5 ;  /* 0x0000000357567225 */ /* 0x000fc600028e0458 */
[----:B------:R-:W-:Y:S01]  /*d5f0*/  SEL R95, RZ, 0x1, P3 ;  /* 0x00000001ff5f7807 */ /* 0x000fe20001800000 */
[----:B------:R-:W-:Y:S01]  /*d600*/  IMAD.X R83, RZ, RZ, R83, P0 ;  /* 0x000000ffff537224 */ /* 0x000fe200000e0653 */
[----:B------:R-:W-:Y:S02]  /*d610*/  PLOP3.LUT P0, PT, PT, PT, PT, 0x8, 0x80 ;  /* 0x000000000080781c */ /* 0x000fe40003f0e170 */
[----:B------:R-:W-:Y:S02]  /*d620*/  IADD3 R95, P4, PT, R95, R86, RZ ;  /* 0x000000565f5f7210 */ /* 0x000fe40007f9e0ff */
[----:B0-----:R-:W-:-:S03]  /*d630*/  IADD3 R78, P3, PT, R78, 0x40, RZ ;  /* 0x000000404e4e7810 */ /* 0x001fc60007f7e0ff */
[----:B------:R-:W-:Y:S02]  /*d640*/  IMAD.X R94, RZ, RZ, R87, P4 ;  /* 0x000000ffff5e7224 */ /* 0x000fe400020e0657 */
[----:B------:R-:W-:-:S08]  /*d650*/  IMAD.X R79, RZ, RZ, R79, P3 ;  /* 0x000000ffff4f7224 */ /* 0x000fd000018e064f */
.L_x_182:
[----:B------:R-:W-:Y:S05]  /*d660*/  BSYNC B3 ;  /* 0x0000000000037941 */ /* 0x000fea0003800000 */
.L_x_181:
[----:B------:R-:W-:-:S13]  /*d670*/  ISETP.NE.OR P0, PT, R4, RZ, P0 ;  /* 0x000000ff0400720c */ /* 0x000fda0000705670 */
[----:B------:R-:W-:Y:S05]  /*d680*/  @!P0 BREAK B0 ;  /* 0x0000000000008942 */ /* 0x000fea0003800000 */
[----:B------:R-:W-:Y:S05]  /*d690*/  @!P0 BRA `(.L_x_175) ;  /* 0x0000000400188947 */ /* 0x000fea0003800000 */
.L_x_177:
[----:B------:R-:W-:Y:S05]  /*d6a0*/  BSYNC B0 ;  /* 0x0000000000007941 */ /* 0x000fea0003800000 */
.L_x_176:
        /* <DEDUP_REMOVED lines=54> */
[----:B------:R-:W-:Y:S01]  /*da10*/  ISETP.GE.U32.AND P0, PT, R84, R88, PT ;  /* 0x000000585400720c */ /* 0x000fe20003f06070 */
[----:B------:R-:W-:Y:S01]  /*da20*/  IMAD.MOV.U32 R88, RZ, RZ, R93 ;  /* 0x000000ffff587224 */ /* 0x000fe200078e005d */
[----:B------:R-:W-:Y:S02]  /*da30*/  IADD3.X R85, PT, PT, R86, R85, RZ, P3, P4 ;  /* 0x0000005556557210 */ /* 0x000fe40001fe84ff */
[----:B------:R-:W-:Y:S02]  /*da40*/  IADD3 R82, P3, PT, R82, 0x20, RZ ;  /* 0x0000002052527810 */ /* 0x000fe40007f7e0ff */
[----:B------:R-:W-:Y:S01]  /*da50*/  ISETP.GE.U32.AND.EX P0, PT, R85, R86, PT, P0 ;  /* 0x000000565500720c */ /* 0x000fe20003f06100 */
[----:B------:R-:W-:Y:S01]  /*da60*/  IMAD.WIDE.U32.X R86, R87, R3, R88, P5 ;  /* 0x0000000357567225 */ /* 0x000fe200028e0458 */
[----:B------:R0:W-:Y:S02]  /*da70*/  ST.E.64 desc[UR4][R78.64+0x18], R84 ;  /* 0x000018544e007985 */ /* 0x0001e4000c101b04 */
[----:B------:R-:W-:Y:S01]  /*da80*/  SEL R95, RZ, 0x1, P0 ;  /* 0x00000001ff5f7807 */ /* 0x000fe20000000000 */
[----:B------:R-:W-:Y:S01]  /*da90*/  IMAD.X R83, RZ, RZ, R83, P3 ;  /* 0x000000ffff537224 */ /* 0x000fe200018e0653 */
[----:B------:R-:W-:-:S02]  /*daa0*/  ISETP.NE.AND P3, PT, R4, RZ, PT ;  /* 0x000000ff0400720c */ /* 0x000fc40003f65270 */
[----:B------:R-:W-:-:S05]  /*dab0*/  IADD3 R95, P4, PT, R95, R86, RZ ;  /* 0x000000565f5f7210 */ /* 0x000fca0007f9e0ff */
[----:B------:R-:W-:Y:S01]  /*dac0*/  IMAD.X R94, RZ, RZ, R87, P4 ;  /* 0x000000ffff5e7224 */ /* 0x000fe200020e0657 */
[----:B0-----:R-:W-:-:S05]  /*dad0*/  IADD3 R78, P0, PT, R78, 0x20, RZ ;  /* 0x000000204e4e7810 */ /* 0x001fca0007f1e0ff */
[----:B------:R-:W-:Y:S01]  /*dae0*/  IMAD.X R79, RZ, RZ, R79, P0 ;  /* 0x000000ffff4f7224 */ /* 0x000fe200000e064f */
[----:B------:R-:W-:Y:S07]  /*daf0*/  @P3 BRA `(.L_x_176) ;  /* 0xfffffff800ec3947 */ /* 0x000fee000383ffff */
.L_x_175:
[----:B------:R-:W-:Y:S05]  /*db00*/  BSYNC B1 ;  /* 0x0000000000017941 */ /* 0x000fea0003800000 */
.L_x_174:
[----:B------:R-:W-:-:S13]  /*db10*/  ISETP.NE.AND P0, PT, R5, RZ, PT ;  /* 0x000000ff0500720c */ /* 0x000fda0003f05270 */
[----:B------:R-:W-:Y:S05]  /*db20*/  @!P0 BRA `(.L_x_173) ;  /* 0x0000000000708947 */ /* 0x000fea0003800000 */
[----:B------:R-:W-:-:S07]  /*db30*/  IMAD.MOV R90, RZ, RZ, -R5 ;  /* 0x000000ffff5a7224 */ /* 0x000fce00078e0a05 */
.L_x_183:
[----:B0-----:R-:W-:Y:S01]  /*db40*/  R2UR UR4, R80 ;  /* 0x00000000500472ca */ /* 0x001fe200000e0000 */
[----:B------:R-:W-:Y:S01]  /*db50*/  IMAD.MOV.U32 R4, RZ, RZ, R82 ;  /* 0x000000ffff047224 */ /* 0x000fe200078e0052 */
[----:B------:R-:W-:Y:S01]  /*db60*/  R2UR UR5, R81 ;  /* 0x00000000510572ca */ /* 0x000fe200000e0000 */
[----:B------:R-:W-:-:S12]  /*db70*/  IMAD.MOV.U32 R5, RZ, RZ, R83 ;  /* 0x000000ffff057224 */ /* 0x000fd800078e0053 */
[----:B------:R-:W2:Y:S01]  /*db80*/  LD.E.64 R4, desc[UR4][R4.64] ;  /* 0x0000000404047980 */ /* 0x000ea2000c101b00 */
[----:B------:R-:W-:Y:S02]  /*db90*/  VIADD R90, R90, 0x1 ;  /* 0x000000015a5a7836 */ /* 0x000fe40000000000 */
[----:B--2---:R-:W-:-:S04]  /*dba0*/  IMAD.WIDE.U32 R84, R5, R2, RZ ;  /* 0x0000000205547225 */ /* 0x004fc800078e00ff */
[----:B------:R-:W-:-:S04]  /*dbb0*/  IMAD.WIDE.U32 R88, R4, R2, RZ ;  /* 0x0000000204587225 */ /* 0x000fc800078e00ff */
[----:B------:R-:W-:Y:S01]  /*dbc0*/  IMAD.WIDE.U32 R84, P3, R4, R3, R84 ;  /* 0x0000000304547225 */ /* 0x000fe20007860054 */
[----:B------:R-:W-:Y:S02]  /*dbd0*/  IADD3 R86, P4, PT, R95, R88, RZ ;  /* 0x000000585f567210 */ /* 0x000fe40007f9e0ff */
[----:B------:R-:W-:Y:S01]  /*dbe0*/  IADD3 R4, P0, PT, R89, R84, RZ ;  /* 0x0000005459047210 */ /* 0x000fe20007f1e0ff */
[----:B------:R-:W-:Y:S01]  /*dbf0*/  IMAD.X R89, RZ, RZ, RZ, P3 ;  /* 0x000000ffff597224 */ /* 0x000fe200018e06ff */
[----:B------:R-:W-:Y:S01]  /*dc00*/  ISETP.GE.U32.AND P3, PT, R86, R88, PT ;  /* 0x000000585600720c */ /* 0x000fe20003f66070 */
[----:B------:R-:W-:Y:S02]  /*dc10*/  IMAD.MOV.U32 R88, RZ, RZ, R85 ;  /* 0x000000ffff587224 */ /* 0x000fe400078e0055 */
[----:B------:R-:W-:Y:S01]  /*dc20*/  IMAD.X R87, R94, 0x1, R4, P4 ;  /* 0x000000015e577824 */ /* 0x000fe200020e0604 */
[----:B------:R-:W-:-:S04]  /*dc30*/  IADD3 R82, P4, PT, R82, 0x8, RZ ;  /* 0x0000000852527810 */ /* 0x000fc80007f9e0ff */
[----:B------:R-:W-:Y:S01]  /*dc40*/  ISETP.GE.U32.AND.EX P3, PT, R87, R4, PT, P3 ;  /* 0x000000045700720c */ /* 0x000fe20003f66130 */
[----:B------:R-:W-:Y:S01]  /*dc50*/  IMAD.WIDE.U32.X R4, R5, R3, R88, P0 ;  /* 0x0000000305047225 */ /* 0x000fe200000e0458 */
[----:B------:R0:W-:Y:S02]  /*dc60*/  ST.E.64 desc[UR4][R78.64], R86 ;  /* 0x000000564e007985 */ /* 0x0001e4000c101b04 */
[----:B------:R-:W-:Y:S01]  /*dc70*/  SEL R95, RZ, 0x1, P3 ;  /* 0x00000001ff5f7807 */ /* 0x000fe20001800000 */
[----:B------:R-:W-:Y:S01]  /*dc80*/  IMAD.X R83, RZ, RZ, R83, P4 ;  /* 0x000000ffff537224 */ /* 0x000fe200020e0653 */
[----:B------:R-:W-:Y:S02]  /*dc90*/  ISETP.NE.AND P3, PT, R90, RZ, PT ;  /* 0x000000ff5a00720c */ /* 0x000fe40003f65270 */
[----:B------:R-:W-:-:S05]  /*dca0*/  IADD3 R95, P4, PT, R95, R4, RZ ;  /* 0x000000045f5f7210 */ /* 0x000fca0007f9e0ff */
[----:B------:R-:W-:Y:S01]  /*dcb0*/  IMAD.X R94, RZ, RZ, R5, P4 ;  /* 0x000000ffff5e7224 */ /* 0x000fe200020e0605 */
[----:B0-----:R-:W-:-:S05]  /*dcc0*/  IADD3 R78, P0, PT, R78, 0x8, RZ ;  /* 0x000000084e4e7810 */ /* 0x001fca0007f1e0ff */
[----:B------:R-:W-:Y:S01]  /*dcd0*/  IMAD.X R79, RZ, RZ, R79, P0 ;  /* 0x000000ffff4f7224 */ /* 0x000fe200000e064f */
[----:B------:R-:W-:Y:S07]  /*dce0*/  @P3 BRA `(.L_x_183) ;  /* 0xfffffffc00943947 */ /* 0x000fee000383ffff */
.L_x_173:
[----:B------:R-:W-:Y:S02]  /*dcf0*/  IMAD.MOV.U32 R4, RZ, RZ, R0 ;  /* 0x000000ffff047224 */ /* 0x000fe400078e0000 */
[----:B------:R-:W-:Y:S02]  /*dd00*/  IMAD.MOV.U32 R5, RZ, RZ, 0x0 ;  /* 0x00000000ff057424 */ /* 0x000fe400078e00ff */
[----:B------:R-:W-:Y:S02]  /*dd10*/  IMAD.MOV.U32 R78, RZ, RZ, R95 ;  /* 0x000000ffff4e7224 */ /* 0x000fe400078e005f */
[----:B------:R-:W-:Y:S01]  /*dd20*/  IMAD.MOV.U32 R79, RZ, RZ, R94 ;  /* 0x000000ffff4f7224 */ /* 0x000fe200078e005e */
[----:B0-----:R-:W-:Y:S06]  /*dd30*/  RET.REL.NODEC R4 `(_Z5saxpyPhPm) ;  /* 0xffffff2004b07950 */ /* 0x001fec0003c3ffff */
        .type           $_Z5saxpyPhPm$_Z11bn_mula_lowPmPKmmi,@function
        .size           $_Z5saxpyPhPm$_Z11bn_mula_lowPmPKmmi,($_Z5saxpyPhPm$_Z11bn_read_binP5bn_stPKhi - $_Z5saxpyPhPm$_Z11bn_mula_lowPmPKmmi)
$_Z5saxpyPhPm$_Z11bn_mula_lowPmPKmmi:
[----:B------:R-:W-:Y:S01]  /*dd40*/  ISETP.GE.AND P0, PT, R10, 0x1, PT ;  /* 0x000000010a00780c */ /* 0x000fe20003f06270 */
[----:B------:R-:W-:Y:S02]  /*dd50*/  IMAD.MOV.U32 R61, RZ, RZ, RZ ;  /* 0x000000ffff3d7224 */ /* 0x000fe400078e00ff */
[----:B------:R-:W-:-:S10]  /*dd60*/  IMAD.MOV.U32 R53, RZ, RZ, RZ ;  /* 0x000000ffff357224 */ /* 0x000fd400078e00ff */
[----:B------:R-:W-:Y:S05]  /*dd70*/  @!P0 BRA `(.L_x_184) ;  /* 0x0000000800808947 */ /* 0x000fea0003800000 */
[----:B------:R-:W-:Y:S01]  /*dd80*/  IMAD.MOV.U32 R21, RZ, RZ, R6 ;  /* 0x000000ffff157224 */ /* 0x000fe200078e0006 */
[C---:B------:R-:W-:Y:S01]  /*dd90*/  ISETP.GE.U32.AND P0, PT, R10.reuse, 0x4, PT ;  /* 0x000000040a00780c */ /* 0x040fe20003f06070 */
[----:B------:R-:W-:Y:S01]  /*dda0*/  IMAD.MOV.U32 R52, RZ, RZ, R7 ;  /* 0x000000ffff347224 */ /* 0x000fe200078e0007 */
[----:B------:R-:W-:Y:S01]  /*ddb0*/  LOP3.LUT R58, R10, 0x3, RZ, 0xc0, !PT ;  /* 0x000000030a3a7812 */ /* 0x000fe200078ec0ff */
[----:B------:R-:W0:Y:S01]  /*ddc0*/  LDC.64 R6, c[0x0][0x358] ;  /* 0x0000d600ff067b82 */ /* 0x000e220000000a00 */
[----:B------:R-:W-:Y:S01]  /*ddd0*/  BSSY B2, `(.L_x_185) ;  /* 0x0000075000027945 */ /* 0x000fe20003800000 */
[----:B------:R-:W-:Y:S01]  /*dde0*/  IMAD.MOV.U32 R51, RZ, RZ, R4 ;  /* 0x000000ffff337224 */ /* 0x000fe200078e0004 */
[----:B------:R-:W-:Y:S01]  /*ddf0*/  ISETP.NE.AND P2, PT, R58, RZ, PT ;  /* 0x000000ff3a00720c */ /* 0x000fe20003f45270 */
[----:B------:R-:W-:Y:S02]  /*de00*/  IMAD.MOV.U32 R54, RZ, RZ, R5 ;  /* 0x000000ffff367224 */ /* 0x000fe400078e0005 */
[----:B------:R-:W-:-:S02]  /*de10*/  IMAD.MOV.U32 R20, RZ, RZ, R8 ;  /* 0x000000ffff147224 */ /* 0x000fc400078e0008 */
[----:B------:R-:W-:Y:S02]  /*de20*/  IMAD.MOV.U32 R57, RZ, RZ, R9 ;  /* 0x000000ffff397224 */ /* 0x000fe400078e0009 */
[----:B------:R-:W-:Y:S02]  /*de30*/  IMAD.MOV.U32 R4, RZ, RZ, R10 ;  /* 0x000000ffff047224 */ /* 0x000fe400078e000a */
[----:B------:R-:W-:Y:S02]  /*de40*/  IMAD.MOV.U32 R61, RZ, RZ, RZ ;  /* 0x000000ffff3d7224 */ /* 0x000fe400078e00ff */
[----:B------:R-:W-:Y:S01]  /*de50*/  IMAD.MOV.U32 R53, RZ, RZ, RZ ;  /* 0x000000ffff357224 */ /* 0x000fe200078e00ff */
[----:B------:R-:W-:Y:S06]  /*de60*/  @!P0 BRA `(.L_x_186) ;  /* 0x0000000400ac8947 */ /* 0x000fec0003800000 */
[----:B------:R-:W-:Y:S01]  /*de70*/  LOP3.LUT R4, R4, 0x7ffffffc, RZ, 0xc0, !PT ;  /* 0x7ffffffc04047812 */ /* 0x000fe200078ec0ff */
[----:B------:R-:W-:Y:S02]  /*de80*/  IMAD.MOV.U32 R61, RZ, RZ, RZ ;  /* 0x000000ffff3d7224 */ /* 0x000fe400078e00ff */
[----:B------:R-:W-:Y:S02]  /*de90*/  IMAD.MOV.U32 R53, RZ, RZ, RZ ;  /* 0x000000ffff357224 */ /* 0x000fe400078e00ff */
[----:B------:R-:W-:-:S07]  /*dea0*/  IMAD.MOV R59, RZ, RZ, -R4 ;  /* 0x000000ffff3b7224 */ /* 0x000fce00078e0a04 */
.L_x_187:
[----:B0-----:R-:W-:Y:S01]  /*deb0*/  R2UR UR4, R6 ;  /* 0x00000000060472ca */ /* 0x001fe200000e0000 */
[----:B------:R-:W-:Y:S01]  /*dec0*/  IMAD.MOV.U32 R4, RZ, RZ, R20 ;  /* 0x000000ffff047224 */ /* 0x000fe200078e0014 */
[----:B------:R-:W-:Y:S01]  /*ded0*/  R2UR UR5, R7 ;  /* 0x00000000070572ca */ /* 0x000fe200000e0000 */
[----:B------:R-:W-:Y:S02]  /*dee0*/  IMAD.MOV.U32 R5, RZ, RZ, R57 ;  /* 0x000000ffff057224 */ /* 0x000fe400078e0039 */
[----:B-1----:R-:W-:-:S10]  /*def0*/  IMAD.MOV.U32 R8, RZ, RZ, R21 ;  /* 0x000000ffff087224 */ /* 0x002fd400078e0015 */
[----:B------:R-:W2:Y:S01]  /*df00*/  LD.E.64 R12, desc[UR4][R4.64] ;  /* 0x00000004040c7980 */ /* 0x000ea2000c101b00 */
[----:B------:R-:W-:-:S05]  /*df10*/  IMAD.MOV.U32 R9, RZ, RZ, R52 ;  /* 0x000000ffff097224 */ /* 0x000fca00078e0034 */
[----:B------:R-:W3:Y:S01]  /*df20*/  LD.E.64 R10, desc[UR4][R8.64] ;  /* 0x00000004080a7980 */ /* 0x000ee2000c101b00 */
[----:B------:R-:W-:Y:S02]  /*df30*/  R2UR UR6, R6 ;  /* 0x00000000060672ca */ /* 0x000fe400000e0000 */
[----:B------:R-:W-:Y:S01]  /*df40*/  R2UR UR7, R7 ;  /* 0x00000000070772ca */ /* 0x000fe200000e0000 */
[----:B--2---:R-:W-:-:S04]  /*df50*/  IMAD.WIDE.U32 R20, R13, R51, RZ ;  /* 0x000000330d147225 */ /* 0x004fc800078e00ff */
[----:B------:R-:W-:-:S04]  /*df60*/  IMAD.WIDE.U32 R56, R12, R51, RZ ;  /* 0x000000330c387225 */ /* 0x000fc800078e00ff */
[----:B------:R-:W-:Y:S01]  /*df70*/  IMAD.WIDE.U32 R20, P4, R12, R54, R20 ;  /* 0x000000360c147225 */ /* 0x000fe20007880014 */
[----:B------:R-:W-:Y:S02]  /*df80*/  IADD3 R61, P0, PT, R61, R56, RZ ;  /* 0x000000383d3d7210 */ /* 0x000fe40007f1e0ff */
[----:B------:R-:W-:Y:S02]  /*df90*/  IADD3 R12, P3, PT, R57, R20, RZ ;  /* 0x00000014390c7210 */ /* 0x000fe40007f7e0ff */
[----:B---3--:R-:W-:-:S03]  /*dfa0*/  IADD3 R52, P1, PT, R10, R61, RZ ;  /* 0x0000003d0a347210 */ /* 0x008fc60007f3e0ff */
[----:B------:R-:W-:-:S04]  /*dfb0*/  IMAD.X R63, R53, 0x1, R12, P0 ;  /* 0x00000001353f7824 */ /* 0x000fc800000e060c */
[----:B------:R-:W-:Y:S02]  /*dfc0*/  IMAD.X R53, R11, 0x1, R63, P1 ;  /* 0x000000010b357824 */ /* 0x000fe400008e063f */
[----:B------:R-:W2:Y:S04]  /*dfd0*/  LD.E.64 R10, desc[UR4][R8.64+0x8] ;  /* 0x00000804080a7980 */ /* 0x000ea8000c101b00 */
[----:B------:R0:W-:Y:S04]  /*dfe0*/  ST.E.64 desc[UR4][R8.64], R52 ;  /* 0x0000003408007985 */ /* 0x0001e8000c101b04 */
[----:B------:R-:W0:Y:S01]  /*dff0*/  LD.E.64 R14, desc[UR6][R4.64+0x8] ;  /* 0x00000806040e7980 */ /* 0x000e22000c101b00 */
[----:B------:R-:W-:-:S02]  /*e000*/  ISETP.GE.U32.AND P0, PT, R61, R56, PT ;  /* 0x000000383d00720c */ /* 0x000fc40003f06070 */
[----:B------:R-:W-:Y:S01]  /*e010*/  ISETP.GE.U32.AND P1, PT, R52, R61, PT ;  /* 0x0000003d3400720c */ /* 0x000fe20003f26070 */
[----:B------:R-:W-:Y:S01]  /*e020*/  IMAD.X R57, RZ, RZ, RZ, P4 ;  /* 0x000000ffff397224 */ /* 0x000fe200020e06ff */
[----:B------:R-:W-:Y:S01]  /*e030*/  ISETP.GE.U32.AND.EX P0, PT, R63, R12, PT, P0 ;  /* 0x0000000c3f00720c */ /* 0x000fe20003f06100 */
[----:B------:R-:W-:Y:S01]  /*e040*/  IMAD.MOV.U32 R56, RZ, RZ, R21 ;  /* 0x000000ffff387224 */ /* 0x000fe200078e0015 */
[----:B------:R-:W-:Y:S02]  /*e050*/  ISETP.GE.U32.AND.EX P1, PT, R53, R63, PT, P1 ;  /* 0x0000003f3500720c */ /* 0x000fe40003f26110 */
[----:B------:R-:W-:Y:S01]  /*e060*/  SEL R20, RZ, 0x1, P0 ;  /* 0x00000001ff147807 */ /* 0x000fe20000000000 */
[----:B------:R-:W-:Y:S01]  /*e070*/  IMAD.WIDE.U32.X R12, R13, R54, R56, P3 ;  /* 0x000000360d0c7225 */ /* 0x000fe200018e0438 */
[----:B------:R-:W-:-:S04]  /*e080*/  SEL R61, RZ, 0x1, P1 ;  /* 0x00000001ff3d7807 */ /* 0x000fc80000800000 */
[----:B------:R-:W-:-:S04]  /*e090*/  IADD3 R61, P0, P1, R61, R12, R20 ;  /* 0x0000000c3d3d7210 */ /* 0x000fc8000791e014 */
[----:B------:R-:W-:Y:S02]  /*e0a0*/  IADD3.X R63, PT, PT, RZ, R13, RZ, P0, P1 ;  /* 0x0000000dff3f7210 */ /* 0x000fe400007e24ff */
[----:B------:R-:W3:Y:S01]  /*e0b0*/  LD.E.64 R12, desc[UR4][R8.64+0x10] ;  /* 0x00001004080c7980 */ /* 0x000ee2000c101b00 */
[----:B0-----:R-:W-:-:S04]  /*e0c0*/  IMAD.WIDE.U32 R52, R15, R51, RZ ;  /* 0x000000330f347225 */ /* 0x001fc800078e00ff */
[----:B------:R-:W-:-:S04]  /*e0d0*/  IMAD.WIDE.U32 R20, R14, R51, RZ ;  /* 0x000000330e147225 */ /* 0x000fc800078e00ff */
[----:B------:R-:W-:Y:S01]  /*e0e0*/  IMAD.WIDE.U32 R52, P3, R14, R54, R52 ;  /* 0x000000360e347225 */ /* 0x000fe20007860034 */
[----:B------:R-:W-:Y:S02]  /*e0f0*/  IADD3 R61, P0, PT, R61, R20, RZ ;  /* 0x000000143d3d7210 */ /* 0x000fe40007f1e0ff */
[----:B------:R-:W-:Y:S02]  /*e100*/  IADD3 R14, P4, PT, R21, R52, RZ ;  /* 0x00000034150e7210 */ /* 0x000fe40007f9e0ff */
[----:B--2---:R-:W-:-:S03]  /*e110*/  IADD3 R56, P1, PT, R10, R61, RZ ;  /* 0x0000003d0a387210 */ /* 0x004fc60007f3e0ff */
[----:B------:R-:W-:-:S04]  /*e120*/  IMAD.X R63, R63, 0x1, R14, P0 ;  /* 0x000000013f3f7824 */ /* 0x000fc800000e060e */
[----:B------:R-:W-:-:S05]  /*e130*/  IMAD.X R57, R11, 0x1, R63, P1 ;  /* 0x000000010b397824 */ /* 0x000fca00008e063f */
[----:B------:R3:W-:Y:S04]  /*e140*/  ST.E.64 desc[UR4][R8.64+0x8], R56 ;  /* 0x0000083808007985 */ /* 0x0007e8000c101b04 */
[----:B------:R-:W2:Y:S01]  /*e150*/  LD.E.64 R10, desc[UR6][R4.64+0x10] ;  /* 0x00001006040a7980 */ /* 0x000ea2000c101b00 */
[----:B------:R-:W-:Y:S02]  /*e160*/  ISETP.GE.U32.AND P0, PT, R61, R20, PT ;  /* 0x000000143d00720c */ /* 0x000fe40003f06070 */
[----:B------:R-:W-:Y:S01]  /*e170*/  ISETP.GE.U32.AND P1, PT, R56, R61, PT ;  /* 0x0000003d3800720c */ /* 0x000fe20003f26070 */
[----:B------:R-:W-:Y:S02]  /*e180*/  IMAD.X R21, RZ, RZ, RZ, P3 ;  /* 0x000000ffff157224 */ /* 0x000fe400018e06ff */
[----:B------:R-:W-:Y:S01]  /*e190*/  IMAD.MOV.U32 R20, RZ, RZ, R53 ;  /* 0x000000ffff147224 */ /* 0x000fe200078e0035 */
[----:B------:R-:W-:-:S02]  /*e1a0*/  ISETP.GE.U32.AND.EX P0, PT, R63, R14, PT, P0 ;  /* 0x0000000e3f00720c */ /* 0x000fc40003f06100 */
[----:B------:R-:W-:Y:S01]  /*e1b0*/  ISETP.GE.U32.AND.EX P1, PT, R57, R63, PT, P1 ;  /* 0x0000003f3900720c */ /* 0x000fe20003f26110 */
[----:B------:R-:W-:Y:S01]  /*e1c0*/  IMAD.WIDE.U32.X R52, R15, R54, R20, P4 ;  /* 0x000000360f347225 */ /* 0x000fe200020e0414 */
[----:B------:R-:W-:Y:S02]  /*e1d0*/  SEL R20, RZ, 0x1, P0 ;  /* 0x00000001ff147807 */ /* 0x000fe40000000000 */
[----:B------:R-:W-:-:S04]  /*e1e0*/  SEL R61, RZ, 0x1, P1 ;  /* 0x00000001ff3d7807 */ /* 0x000fc80000800000 */
[----:B------:R-:W-:-:S04]  /*e1f0*/  IADD3 R61, P0, P1, R61, R52, R20 ;  /* 0x000000343d3d7210 */ /* 0x000fc8000791e014 */
[----:B------:R-:W-:Y:S02]  /*e200*/  IADD3.X R63, PT, PT, RZ, R53, RZ, P0, P1 ;  /* 0x00000035ff3f7210 */ /* 0x000fe400007e24ff */
[----:B------:R-:W4:Y:S01]  /*e210*/  LD.E.64 R52, desc[UR4][R8.64+0x18] ;  /* 0x0000180408347980 */ /* 0x000f22000c101b00 */
[----:B--2---:R-:W-:-:S04]  /*e220*/  IMAD.WIDE.U32 R14, R11, R51, RZ ;  /* 0x000000330b0e7225 */ /* 0x004fc800078e00ff */
[----:B------:R-:W-:-:S04]  /*e230*/  IMAD.WIDE.U32 R20, R10, R51, RZ ;  /* 0x000000330a147225 */ /* 0x000fc800078e00ff */
[----:B------:R-:W-:Y:S01]  /*e240*/  IMAD.WIDE.U32 R14, P3, R10, R54, R14 ;  /* 0x000000360a0e7225 */ /* 0x000fe2000786000e */
[----:B------:R-:W-:Y:S02]  /*e250*/  IADD3 R61, P0, PT, R61, R20, RZ ;  /* 0x000000143d3d7210 */ /* 0x000fe40007f1e0ff */
[----:B------:R-:W-:Y:S02]  /*e260*/  IADD3 R10, P4, PT, R21, R14, RZ ;  /* 0x0000000e150a7210 */ /* 0x000fe40007f9e0ff */
[----:B---3--:R-:W-:-:S03]  /*e270*/  IADD3 R56, P1, PT, R12, R61, RZ ;  /* 0x0000003d0c387210 */ /* 0x008fc60007f3e0ff */
        /* <DEDUP_REMOVED lines=12> */
[----:B0-----:R-:W-:-:S04]  /*e340*/  SEL R57, RZ, 0x1, P1 ;  /* 0x00000001ff397807 */ /* 0x001fc80000800000 */
[----:B------:R-:W-:-:S04]  /*e350*/  IADD3 R57, P0, P1, R57, R10, R14 ;  /* 0x0000000a39397210 */ /* 0x000fc8000791e00e */
[----:B------:R-:W-:Y:S01]  /*e360*/  IADD3.X R61, PT, PT, RZ, R11, RZ, P0, P1 ;  /* 0x0000000bff3d7210 */ /* 0x000fe200007e24ff */
[----:B------:R-:W-:Y:S02]  /*e370*/  VIADD R59, R59, 0x4 ;  /* 0x000000043b3b7836 */ /* 0x000fe40000000000 */
[----:B--2---:R-:W-:-:S04]  /*e380*/  IMAD.WIDE.U32 R20, R13, R51, RZ ;  /* 0x000000330d147225 */ /* 0x004fc800078e00ff */
[----:B------:R-:W-:-:S04]  /*e390*/  IMAD.WIDE.U32 R14, R12, R51, RZ ;  /* 0x000000330c0e7225 */ /* 0x000fc800078e00ff */
[----:B------:R-:W-:Y:S01]  /*e3a0*/  IMAD.WIDE.U32 R20, P4, R12, R54, R20 ;  /* 0x000000360c147225 */ /* 0x000fe20007880014 */
[----:B------:R-:W-:Y:S02]  /*e3b0*/  IADD3 R57, P0, PT, R57, R14, RZ ;  /* 0x0000000e39397210 */ /* 0x000fe40007f1e0ff */
[----:B------:R-:W-:Y:S01]  /*e3c0*/  IADD3 R12, P3, PT, R15, R20, RZ ;  /* 0x000000140f0c7210 */ /* 0x000fe20007f7e0ff */
[----:B------:R-:W-:Y:S01]  /*e3d0*/  IMAD.X R15, RZ, RZ, RZ, P4 ;  /* 0x000000ffff0f7224 */ /* 0x000fe200020e06ff */
[----:B----4-:R-:W-:-:S03]  /*e3e0*/  IADD3 R10, P1, PT, R52, R57, RZ ;  /* 0x00000039340a7210 */ /* 0x010fc60007f3e0ff */
[----:B------:R-:W-:Y:S01]  /*e3f0*/  IMAD.X R61, R61, 0x1, R12, P0 ;  /* 0x000000013d3d7824 */ /* 0x000fe200000e060c */
[----:B------:R-:W-:Y:S01]  /*e400*/  ISETP.GE.U32.AND P0, PT, R57, R14, PT ;  /* 0x0000000e3900720c */ /* 0x000fe20003f06070 */
[----:B------:R-:W-:-:S03]  /*e410*/  IMAD.MOV.U32 R14, RZ, RZ, R21 ;  /* 0x000000ffff0e7224 */ /* 0x000fc600078e0015 */
[----:B------:R-:W-:Y:S01]  /*e420*/  ISETP.GE.U32.AND.EX P0, PT, R61, R12, PT, P0 ;  /* 0x0000000c3d00720c */ /* 0x000fe20003f06100 */
[----:B------:R-:W-:Y:S01]  /*e430*/  IMAD.X R11, R53, 0x1, R61, P1 ;  /* 0x00000001350b7824 */ /* 0x000fe200008e063d */
[----:B------:R-:W-:Y:S01]  /*e440*/  ISETP.GE.U32.AND P1, PT, R10, R57, PT ;  /* 0x000000390a00720c */ /* 0x000fe20003f26070 */
[----:B------:R-:W-:Y:S01]  /*e450*/  IMAD.WIDE.U32.X R12, R13, R54, R14, P3 ;  /* 0x000000360d0c7225 */ /* 0x000fe200018e040e */
[----:B------:R-:W-:Y:S02]  /*e460*/  SEL R14, RZ, 0x1, P0 ;  /* 0x00000001ff0e7807 */ /* 0x000fe40000000000 */
[----:B------:R-:W-:Y:S02]  /*e470*/  ISETP.NE.AND P0, PT, R59, RZ, PT ;  /* 0x000000ff3b00720c */ /* 0x000fe40003f05270 */
[----:B------:R-:W-:-:S04]  /*e480*/  ISETP.GE.U32.AND.EX P1, PT, R11, R61, PT, P1 ;  /* 0x0000003d0b00720c */ /* 0x000fc80003f26110 */
[----:B------:R-:W-:Y:S02]  /*e490*/  SEL R15, RZ, 0x1, P1 ;  /* 0x00000001ff0f7807 */ /* 0x000fe40000800000 */
[----:B------:R-:W-:Y:S02]  /*e4a0*/  IADD3 R20, P4, PT, R4, 0x20, RZ ;  /* 0x0000002004147810 */ /* 0x000fe40007f9e0ff */
[----:B------:R-:W-:Y:S01]  /*e4b0*/  IADD3 R21, P5, PT, R8, 0x20, RZ ;  /* 0x0000002008157810 */ /* 0x000fe20007fbe0ff */
[----:B------:R1:W-:Y:S01]  /*e4c0*/  ST.E.64 desc[UR4][R8.64+0x18], R10 ;  /* 0x0000180a08007985 */ /* 0x0003e2000c101b04 */
[----:B------:R-:W-:Y:S01]  /*e4d0*/  IADD3 R61, P1, P3, R15, R12, R14 ;  /* 0x0000000c0f3d7210 */ /* 0x000fe20007b3e00e */
[----:B------:R-:W-:Y:S02]  /*e4e0*/  IMAD.X R57, RZ, RZ, R5, P4 ;  /* 0x000000ffff397224 */ /* 0x000fe400020e0605 */
[----:B------:R-:W-:Y:S01]  /*e4f0*/  IMAD.X R52, RZ, RZ, R9, P5 ;  /* 0x000000ffff347224 */ /* 0x000fe200028e0609 */
[----:B------:R-:W-:Y:S01]  /*e500*/  IADD3.X R53, PT, PT, RZ, R13, RZ, P1, P3 ;  /* 0x0000000dff357210 */ /* 0x000fe20000fe64ff */
[----:B------:R-:W-:Y:S08]  /*e510*/  @P0 BRA `(.L_x_187) ;  /* 0xfffffff800640947 */ /* 0x000ff0000383ffff */
.L_x_186:
[----:B------:R-:W-:Y:S05]  /*e520*/  BSYNC B2 ;  /* 0x0000000000027941 */ /* 0x000fea0003800000 */
.L_x_185:
[----:B------:R-:W-:Y:S05]  /*e530*/  @!P2 BRA `(.L_x_184) ;  /* 0x000000000090a947 */ /* 0x000fea0003800000 */
[----:B------:R-:W-:-:S07]  /*e540*/  IMAD.MOV R58, RZ, RZ, -R58 ;  /* 0x000000ffff3a7224 */ /* 0x000fce00078e0a3a */
.L_x_188:
[----:B0-----:R-:W-:Y:S01]  /*e550*/  R2UR UR4, R6 ;  /* 0x00000000060472ca */ /* 0x001fe200000e0000 */
[----:B------:R-:W-:Y:S01]  /*e560*/  IMAD.MOV.U32 R4, RZ, RZ, R20 ;  /* 0x000000ffff047224 */ /* 0x000fe200078e0014 */
[----:B------:R-:W-:Y:S01]  /*e570*/  R2UR UR5, R7 ;  /* 0x00000000070572ca */ /* 0x000fe200000e0000 */
[----:B------:R-:W-:-:S12]  /*e580*/  IMAD.MOV.U32 R5, RZ, RZ, R57 ;  /* 0x000000ffff057224 */ /* 0x000fd800078e0039 */
[----:B-1----:R0:W2:Y:S02]  /*e590*/  LD.E.64 R8, desc[UR4][R4.64] ;  /* 0x0000000404087980 */ /* 0x0020a4000c101b00 */
[----:B0-----:R-:W-:Y:S02]  /*e5a0*/  IMAD.MOV.U32 R4, RZ, RZ, R21 ;  /* 0x000000ffff047224 */ /* 0x001fe400078e0015 */
[----:B------:R-:W-:-:S05]  /*e5b0*/  IMAD.MOV.U32 R5, RZ, RZ, R52 ;  /* 0x000000ffff057224 */ /* 0x000fca00078e0034 */
[----:B------:R-:W3:Y:S01]  /*e5c0*/  LD.E.64 R14, desc[UR4][R4.64] ;  /* 0x00000004040e7980 */ /* 0x000ee2000c101b00 */
[----:B------:R-:W-:Y:S02]  /*e5d0*/  VIADD R58, R58, 0x1 ;  /* 0x000000013a3a7836 */ /* 0x000fe40000000000 */
[----:B--2---:R-:W-:-:S04]  /*e5e0*/  IMAD.WIDE.U32 R10, R9, R51, RZ ;  /* 0x00000033090a7225 */ /* 0x004fc800078e00ff */
[----:B------:R-:W-:-:S04]  /*e5f0*/  IMAD.WIDE.U32 R12, R8, R51, RZ ;  /* 0x00000033080c7225 */ /* 0x000fc800078e00ff */
[----:B------:R-:W-:Y:S01]  /*e600*/  IMAD.WIDE.U32 R10, P3, R8, R54, R10 ;  /* 0x00000036080a7225 */ /* 0x000fe2000786000a */
[----:B------:R-:W-:Y:S02]  /*e610*/  IADD3 R21, P0, PT, R61, R12, RZ ;  /* 0x0000000c3d157210 */ /* 0x000fe40007f1e0ff */
[----:B------:R-:W-:Y:S01]  /*e620*/  IADD3 R8, P2, PT, R13, R10, RZ ;  /* 0x0000000a0d087210 */ /* 0x000fe20007f5e0ff */
[----:B------:R-:W-:Y:S01]  /*e630*/  IMAD.X R13, RZ, RZ, RZ, P3 ;  /* 0x000000ffff0d7224 */ /* 0x000fe200018e06ff */
[----:B------:R-:W-:Y:S02]  /*e640*/  IADD3 R20, P3, PT, R20, 0x8, RZ ;  /* 0x0000000814147810 */ /* 0x000fe40007f7e0ff */
[-C--:B---3--:R-:W-:Y:S01]  /*e650*/  IADD3 R14, P4, PT, R14, R21.reuse, RZ ;  /* 0x000000150e0e7210 */ /* 0x088fe20007f9e0ff */
[----:B------:R-:W-:Y:S01]  /*e660*/  IMAD.X R53, R53, 0x1, R8, P0 ;  /* 0x0000000135357824 */ /* 0x000fe200000e0608 */
[----:B------:R-:W-:Y:S01]  /*e670*/  ISETP.GE.U32.AND P0, PT, R21, R12, PT ;  /* 0x0000000c1500720c */ /* 0x000fe20003f06070 */
[----:B------:R-:W-:Y:S01]  /*e680*/  IMAD.MOV.U32 R12, RZ, RZ, R11 ;  /* 0x000000ffff0c7224 */ /* 0x000fe200078e000b */
[----:B------:R-:W-:Y:S01]  /*e690*/  ISETP.GE.U32.AND P1, PT, R14, R21, PT ;  /* 0x000000150e00720c */ /* 0x000fe20003f26070 */
[----:B------:R-:W-:Y:S01]  /*e6a0*/  IMAD.X R15, R15, 0x1, R53, P4 ;  /* 0x000000010f0f7824 */ /* 0x000fe200020e0635 */
[----:B------:R-:W-:Y:S01]  /*e6b0*/  ISETP.GE.U32.AND.EX P0, PT, R53, R8, PT, P0 ;  /* 0x000000083500720c */ /* 0x000fe20003f06100 */
[----:B------:R-:W-:Y:S01]  /*e6c0*/  IMAD.WIDE.U32.X R8, R9, R54, R12, P2 ;  /* 0x0000003609087225 */ /* 0x000fe200010e040c */
[----:B------:R-:W-:-:S02]  /*e6d0*/  IADD3 R21, P4, PT, R4, 0x8, RZ ;  /* 0x0000000804157810 */ /* 0x000fc40007f9e0ff */
[----:B------:R-:W-:Y:S01]  /*e6e0*/  SEL R10, RZ, 0x1, P0 ;  /* 0x00000001ff0a7807 */ /* 0x000fe20000000000 */
[----:B------:R2:W-:Y:S01]  /*e6f0*/  ST.E.64 desc[UR4][R4.64], R14 ;  /* 0x0000000e04007985 */ /* 0x0005e2000c101b04 */
[----:B------:R-:W-:Y:S01]  /*e700*/  ISETP.NE.AND P0, PT, R58, RZ, PT ;  /* 0x000000ff3a00720c */ /* 0x000fe20003f05270 */
[----:B------:R-:W-:Y:S01]  /*e710*/  IMAD.X R52, RZ, RZ, R5, P4 ;  /* 0x000000ffff347224 */ /* 0x000fe200020e0605 */
[----:B------:R-:W-:Y:S01]  /*e720*/  ISETP.GE.U32.AND.EX P1, PT, R15, R53, PT, P1 ;  /* 0x000000350f00720c */ /* 0x000fe20003f26110 */
[----:B------:R-:W-:-:S03]  /*e730*/  IMAD.X R57, RZ, RZ, R57, P3 ;  /* 0x000000ffff397224 */ /* 0x000fc600018e0639 */
[----:B------:R-:W-:-:S04]  /*e740*/  SEL R11, RZ, 0x1, P1 ;  /* 0x00000001ff0b7807 */ /* 0x000fc80000800000 */
[----:B------:R-:W-:-:S04]  /*e750*/  IADD3 R61, P1, P2, R11, R8, R10 ;  /* 0x000000080b3d7210 */ /* 0x000fc80007a3e00a */
[----:B------:R-:W-:Y:S01]  /*e760*/  IADD3.X R53, PT, PT, RZ, R9, RZ, P1, P2 ;  /* 0x00000009ff357210 */ /* 0x000fe20000fe44ff */
[----:B--2---:R-:W-:Y:S08]  /*e770*/  @P0 BRA `(.L_x_188) ;  /* 0xfffffffc00740947 */ /* 0x004ff0000383ffff */
.L_x_184:
[----:B------:R-:W-:Y:S02]  /*e780*/  IMAD.MOV.U32 R4, RZ, RZ, R3 ;  /* 0x000000ffff047224 */ /* 0x000fe400078e0003 */
[----:B------:R-:W-:Y:S02]  /*e790*/  IMAD.MOV.U32 R5, RZ, RZ, 0x0 ;  /* 0x00000000ff057424 */ /* 0x000fe400078e00ff */
[----:B0-----:R-:W-:Y:S02]  /*e7a0*/  IMAD.MOV.U32 R6, RZ, RZ, R61 ;  /* 0x000000ffff067224 */ /* 0x001fe400078e003d */
[----:B-1----:R-:W-:Y:S05]  /*e7b0*/  RET.REL.NODEC R4 `(_Z5saxpyPhPm) ;  /* 0xffffff1804107950 */ /* 0x002fea0003c3ffff */
        .type           $_Z5saxpyPhPm$_Z11bn_read_binP5bn_stPKhi,@function
        .size           $_Z5saxpyPhPm$_Z11bn_read_binP5bn_stPKhi,($_Z5saxpyPhPm$_Z11bn_read_rawP5bn_stPKmi - $_Z5saxpyPhPm$_Z11bn_read_binP5bn_stPKhi)
$_Z5saxpyPhPm$_Z11bn_read_binP5bn_stPKhi:
[----:B------:R-:W0:Y:S01]  /*e7c0*/  LDCU UR4, c[0x0][0x2f8] ;  /* 0x00005f00ff0477ac */ /* 0x000e220008000800 */
[----:B------:R-:W-:Y:S01]  /*e7d0*/  VIADD R28, R1, 0x310 ;  /* 0x00000310011c7836 */ /* 0x000fe20000000000 */
[----:B------:R-:W-:Y:S01]  /*e7e0*/  BSSY B6, `(.L_x_189) ;  /* 0x000000a000067945 */ /* 0x000fe20003800000 */
[----:B------:R-:W-:Y:S01]  /*e7f0*/  IMAD.MOV.U32 R66, RZ, RZ, R22 ;  /* 0x000000ffff427224 */ /* 0x000fe200078e0016 */
[----:B------:R-:W1:Y:S01]  /*e800*/  LDCU UR5, c[0x0][0x2fc] ;  /* 0x00005f80ff0577ac */ /* 0x000e620008000800 */
[----:B------:R-:W-:Y:S01]  /*e810*/  IMAD.MOV.U32 R67, RZ, RZ, R23 ;  /* 0x000000ffff437224 */ /* 0x000fe200078e0017 */
[----:B------:R-:W-:Y:S01]  /*e820*/  MOV R68, 0xe880 ;  /* 0x0000e88000447802 */ /* 0x000fe20000000f00 */
[----:B------:R-:W-:Y:S02]  /*e830*/  IMAD.MOV.U32 R0, RZ, RZ, 0x8 ;  /* 0x00000008ff007424 */ /* 0x000fe400078e00ff */
[----:B------:R-:W-:Y:S01]  /*e840*/  IMAD.MOV.U32 R24, RZ, RZ, R26 ;  /* 0x000000ffff187224 */ /* 0x000fe200078e001a */
[----:B0-----:R-:W-:-:S05]  /*e850*/  IADD3 R28, P0, PT, R28, UR4, RZ ;  /* 0x000000041c1c7c10 */ /* 0x001fca000ff1e0ff */
[----:B-1----:R-:W-:-:S08]  /*e860*/  IMAD.X R29, RZ, RZ, UR5, P0 ;  /* 0x00000005ff1d7e24 */ /* 0x002fd000080e06ff */
[----:B------:R-:W-:Y:S05]  /*e870*/  CALL.REL.NOINC `($_Z5saxpyPhPm$_Z7bn_growP5bn_sti) ;  /* 0x000002b0002c7944 */ /* 0x000fea0003c00000 */
[----:B------:R-:W-:Y:S05]  /*e880*/  BSYNC B6 ;  /* 0x0000000000067941 */ /* 0x000fea0003800000 */
.L_x_189:
[----:B------:R-:W0:Y:S01]  /*e890*/  LDC.64 R34, c[0x0][0x358] ;  /* 0x0000d600ff227b82 */ /* 0x000e220000000a00 */
[----:B------:R-:W-:Y:S01]  /*e8a0*/  IMAD.MOV.U32 R4, RZ, RZ, R22 ;  /* 0x000000ffff047224 */ /* 0x000fe200078e0016 */
[----:B------:R-:W-:Y:S01]  /*e8b0*/  MOV R21, 0xe8e0 ;  /* 0x0000e8e000157802 */ /* 0x000fe20000000f00 */
[----:B------:R-:W-:-:S07]  /*e8c0*/  IMAD.MOV.U32 R0, RZ, RZ, R23 ;  /* 0x000000ffff007224 */ /* 0x000fce00078e0017 */
[----:B0-----:R-:W-:Y:S05]  /*e8d0*/  CALL.REL.NOINC `($_Z5saxpyPhPm$_Z7bn_zeroP5bn_st) ;  /* 0x000002b800347944 */ /* 0x001fea0003c00000 */
[----:B------:R-:W-:Y:S01]  /*e8e0*/  R2UR UR6, R34 ;  /* 0x00000000220672ca */ /* 0x000fe200000e0000 */
[----:B------:R-:W-:Y:S01]  /*e8f0*/  IMAD.MOV.U32 R3, RZ, RZ, 0x8 ;  /* 0x00000008ff037424 */ /* 0x000fe200078e00ff */
[----:B------:R-:W-:Y:S01]  /*e900*/  R2UR UR7, R35 ;  /* 0x00000000230772ca */ /* 0x000fe200000e0000 */
[----:B------:R-:W0:Y:S01]  /*e910*/  LDCU.64 UR4, c[0x4][0x3c8] ;  /* 0x01007900ff0477ac */ /* 0x000e220008000a00 */
[----:B------:R-:W-:Y:S02]  /*e920*/  MOV R0, 0x0 ;  /* 0x0000000000007802 */ /* 0x000fe40000000f00 */
[----:B------:R-:W-:Y:S02]  /*e930*/  CS2R R6, SRZ ;  /* 0x0000000000067805 */ /* 0x000fe4000001ff00 */
[----:B------:R1:W2:Y:S07]  /*e940*/  LDC.64 R8, c[0x4][R0] ;  /* 0x0100000000087b82 */ /* 0x0002ae0000000a00 */
[----:B------:R1:W-:Y:S01]  /*e950*/  ST.E desc[UR6][R22.64+0x4], R3 ;  /* 0x0000040316007985 */ /* 0x0003e2000c101906 */
[----:B0-----:R-:W-:-:S02]  /*e960*/  IMAD.U32 R4, RZ, RZ, UR4 ;  /* 0x00000004ff047e24 */ /* 0x001fc4000f8e00ff */
[----:B------:R-:W-:-:S07]  /*e970*/  IMAD.U32 R5, RZ, RZ, UR5 ;  /* 0x00000005ff057e24 */ /* 0x000fce000f8e00ff */
[----:B------:R-:W-:-:S07]  /*e980*/  LEPC R20, `(.L_x_190) ;  /* 0x000000001014794e */ /* 0x000fce0000000000 */
[----:B-12---:R-:W-:Y:S05]  /*e990*/  CALL.ABS.NOINC R8 ;  /* 0x0000000008007343 */ /* 0x006fea0003c00000 */
.L_x_190:
[----:B------:R-:W-:Y:S01]  /*e9a0*/  IADD3 R32, P0, PT, R24, 0x7, RZ ;  /* 0x0000000718207810 */ /* 0x000fe20007f1e0ff */
[----:B------:R-:W-:Y:S01]  /*e9b0*/  BSSY B6, `(.L_x_191) ;  /* 0x00000cb000067945 */ /* 0x000fe20003800000 */
[----:B------:R-:W-:-:S03]  /*e9c0*/  IMAD.MOV.U32 R30, RZ, RZ, RZ ;  /* 0x000000ffff1e7224 */ /* 0x000fc600078e00ff */
[----:B------:R-:W-:-:S08]  /*e9d0*/  IMAD.X R33, RZ, RZ, R25, P0 ;  /* 0x000000ffff217224 */ /* 0x000fd000000e0619 */
.L_x_208:
[----:B------:R-:W-:Y:S02]  /*e9e0*/  R2UR UR4, R34 ;  /* 0x00000000220472ca */ /* 0x000fe400000e0000 */
[----:B------:R-:W-:-:S13]  /*e9f0*/  R2UR UR5, R35 ;  /* 0x00000000230572ca */ /* 0x000fda00000e0000 */
[----:B------:R-:W2:Y:S01]  /*ea00*/  LD.E.U8 R0, desc[UR4][R32.64+-0x7] ;  /* 0xfffff90420007980 */ /* 0x000ea2000c101100 */
[----:B------:R-:W-:Y:S01]  /*ea10*/  MOV R31, 0x0 ;  /* 0x00000000001f7802 */ /* 0x000fe20000000f00 */
[----:B------:R-:W0:Y:S01]  /*ea20*/  LDCU.64 UR4, c[0x4][0x3d0] ;  /* 0x01007a00ff0477ac */ /* 0x000e220008000a00 */
[----:B------:R-:W-:Y:S02]  /*ea30*/  VIADD R30, R30, 0x10 ;  /* 0x000000101e1e7836 */ /* 0x000fe40000000000 */
[----:B------:R1:W3:Y:S01]  /*ea40*/  LDC.64 R8, c[0x4][R31] ;  /* 0x010000001f087b82 */ /* 0x0002e20000000a00 */
[----:B------:R-:W-:Y:S02]  /*ea50*/  IMAD.MOV.U32 R6, RZ, RZ, R28 ;  /* 0x000000ffff067224 */ /* 0x000fe400078e001c */
[----:B------:R-:W-:Y:S01]  /*ea60*/  ISETP.NE.AND P0, PT, R30, 0x40, PT ;  /* 0x000000401e00780c */ /* 0x000fe20003f05270 */
[----:B------:R-:W-:-:S03]  /*ea70*/  IMAD.MOV.U32 R7, RZ, RZ, R29 ;  /* 0x000000ffff077224 */ /* 0x000fc600078e001d */
[----:B------:R-:W-:Y:S01]  /*ea80*/  P2R R36, PR, RZ, 0x1 ;  /* 0x00000001ff247803 */ /* 0x000fe20000000000 */
[----:B0-----:R-:W-:Y:S02]  /*ea90*/  IMAD.U32 R4, RZ, RZ, UR4 ;  /* 0x00000004ff047e24 */ /* 0x001fe4000f8e00ff */
[----:B------:R-:W-:Y:S01]  /*eaa0*/  IMAD.U32 R5, RZ, RZ, UR5 ;  /* 0x00000005ff057e24 */ /* 0x000fe2000f8e00ff */
[----:B--23--:R1:W-:Y:S06]  /*eab0*/  STL [R1+0x310], R0 ;  /* 0x0003100001007387 */ /* 0x00c3ec0000100800 */
[----:B------:R-:W-:-:S07]  /*eac0*/  LEPC R20, `(.L_x_192) ;  /* 0x000000001014794e */ /* 0x000fce0000000000 */
[----:B-1----:R-:W-:Y:S05]  /*ead0*/  CALL.ABS.NOINC R8 ;  /* 0x0000000008007343 */ /* 0x002fea0003c00000 */
.L_x_192:
[----:B------:R-:W-:Y:S02]  /*eae0*/  R2UR UR4, R34 ;  /* 0x00000000220472ca */ /* 0x000fe400000e0000 */
[----:B------:R-:W-:-:S13]  /*eaf0*/  R2UR UR5, R35 ;  /* 0x00000000230572ca */ /* 0x000fda00000e0000 */
        /* <DEDUP_REMOVED lines=10> */
.L_x_193:
        /* <DEDUP_REMOVED lines=12> */
.L_x_194:
        /* <DEDUP_REMOVED lines=12> */
.L_x_195:
        /* <DEDUP_REMOVED lines=12> */
.L_x_196:
        /* <DEDUP_REMOVED lines=12> */
.L_x_197:
        /* <DEDUP_REMOVED lines=12> */
.L_x_198:
        /* <DEDUP_REMOVED lines=12> */
.L_x_199:
        /* <DEDUP_REMOVED lines=12> */
.L_x_200:
        /* <DEDUP_REMOVED lines=12> */
.L_x_201:
        /* <DEDUP_REMOVED lines=12> */
.L_x_202:
        /* <DEDUP_REMOVED lines=12> */
.L_x_203:
        /* <DEDUP_REMOVED lines=12> */
.L_x_204:
        /* <DEDUP_REMOVED lines=12> */
.L_x_205:
        /* <DEDUP_REMOVED lines=12> */
.L_x_206:
        /* <DEDUP_REMOVED lines=12> */
.L_x_207:
[----:B------:R-:W-:Y:S02]  /*f620*/  ISETP.NE.AND P6, PT, R36, RZ, PT ;  /* 0x000000ff2400720c */ /* 0x000fe40003fc5270 */
[----:B------:R-:W-:-:S05]  /*f630*/  IADD3 R32, P0, PT, R32, 0x10, RZ ;  /* 0x0000001020207810 */ /* 0x000fca0007f1e0ff */
[----:B------:R-:W-:-:S06]  /*f640*/  IMAD.X R33, RZ, RZ, R33, P0 ;  /* 0x000000ffff217224 */ /* 0x000fcc00000e0621 */
[----:B------:R-:W-:Y:S05]  /*f650*/  @P6 BRA `(.L_x_208) ;  /* 0xfffffff000e06947 */ /* 0x000fea000383ffff */
[----:B------:R-:W-:Y:S05]  /*f660*/  BSYNC B6 ;  /* 0x0000000000067941 */ /* 0x000fea0003800000 */
.L_x_191:
[----:B------:R0:W1:Y:S01]  /*f670*/  LDC.64 R8, c[0x4][R31] ;  /* 0x010000001f087b82 */ /* 0x0000620000000a00 */
[----:B------:R-:W2:Y:S01]  /*f680*/  LDCU.64 UR4, c[0x4][0x3c8] ;  /* 0x01007900ff0477ac */ /* 0x000ea20008000a00 */
[----:B------:R-:W-:Y:S01]  /*f690*/  CS2R R6, SRZ ;  /* 0x0000000000067805 */ /* 0x000fe2000001ff00 */
[----:B--2---:R-:W-:Y:S02]  /*f6a0*/  IMAD.U32 R4, RZ, RZ, UR4 ;  /* 0x00000004ff047e24 */ /* 0x004fe4000f8e00ff */
[----:B0-----:R-:W-:-:S07]  /*f6b0*/  IMAD.U32 R5, RZ, RZ, UR5 ;  /* 0x00000005ff057e24 */ /* 0x001fce000f8e00ff */
[----:B------:R-:W-:-:S07]  /*f6c0*/  LEPC R20, `(.L_x_209) ;  /* 0x000000001014794e */ /* 0x000fce0000000000 */
[----:B-1----:R-:W-:Y:S05]  /*f6d0*/  CALL.ABS.NOINC R8 ;  /* 0x0000000008007343 */ /* 0x002fea0003c00000 */
.L_x_209:
[C---:B------:R-:W-:Y:S02]  /*f6e0*/  R2UR UR4, R34.reuse ;  /* 0x00000000220472ca */ /* 0x040fe400000e0000 */
[C---:B------:R-:W-:Y:S02]  /*f6f0*/  R2UR UR5, R35.reuse ;  /* 0x00000000230572ca */ /* 0x040fe400000e0000 */
[C---:B------:R-:W-:Y:S02]  /*f700*/  R2UR UR6, R34.reuse ;  /* 0x00000000220672ca */ /* 0x040fe400000e0000 */
[C---:B------:R-:W-:Y:S02]  /*f710*/  R2UR UR7, R35.reuse ;  /* 0x00000000230772ca */ /* 0x040fe400000e0000 */
[----:B------:R-:W-:Y:S02]  /*f720*/  R2UR UR8, R34 ;  /* 0x00000000220872ca */ /* 0x000fe400000e0000 */
[----:B------:R-:W-:-:S02]  /*f730*/  R2UR UR9, R35 ;  /* 0x00000000230972ca */ /* 0x000fc400000e0000 */
[C---:B------:R-:W-:Y:S02]  /*f740*/  R2UR UR10, R34.reuse ;  /* 0x00000000220a72ca */ /* 0x040fe400000e0000 */
[----:B------:R-:W-:Y:S01]  /*f750*/  R2UR UR11, R35 ;  /* 0x00000000230b72ca */ /* 0x000fe200000e0000 */
[----:B------:R-:W2:Y:S04]  /*f760*/  LD.E.U8 R4, desc[UR4][R24.64+0x38] ;  /* 0x0000380418047980 */ /* 0x000ea8000c101100 */
[----:B------:R-:W3:Y:S04]  /*f770*/  LD.E.U8 R6, desc[UR6][R24.64+0x39] ;  /* 0x0000390618067980 */ /* 0x000ee8000c101100 */
[----:B------:R-:W4:Y:S04]  /*f780*/  LD.E.U8 R3, desc[UR8][R24.64+0x3a] ;  /* 0x00003a0818037980 */ /* 0x000f28000c101100 */
[----:B------:R-:W5:Y:S04]  /*f790*/  LD.E.U8 R0, desc[UR10][R24.64+0x3b] ;  /* 0x00003b0a18007980 */ /* 0x000f68000c101100 */
[----:B------:R-:W5:Y:S04]  /*f7a0*/  LD.E.U8 R11, desc[UR4][R24.64+0x3c] ;  /* 0x00003c04180b7980 */ /* 0x000f68000c101100 */
[----:B------:R-:W5:Y:S04]  /*f7b0*/  LD.E.U8 R10, desc[UR6][R24.64+0x3d] ;  /* 0x00003d06180a7980 */ /* 0x000f68000c101100 */
[----:B------:R-:W5:Y:S04]  /*f7c0*/  LD.E.U8 R13, desc[UR8][R24.64+0x3e] ;  /* 0x00003e08180d7980 */ /* 0x000f68000c101100 */
[----:B------:R-:W5:Y:S04]  /*f7d0*/  LD.E.U8 R12, desc[UR4][R24.64+0x3f] ;  /* 0x00003f04180c7980 */ /* 0x000f68000c101100 */
[----:B------:R-:W5:Y:S01]  /*f7e0*/  LD.E.64 R8, desc[UR6][R22.64+0x10] ;  /* 0x0000100616087980 */ /* 0x000f62000c101b00 */
[----:B------:R-:W-:-:S02]  /*f7f0*/  R2UR UR12, R34 ;  /* 0x00000000220c72ca */ /* 0x000fc400000e0000 */
[----:B------:R-:W-:Y:S01]  /*f800*/  R2UR UR13, R35 ;  /* 0x00000000230d72ca */ /* 0x000fe200000e0000 */
[----:B--2---:R-:W-:-:S04]  /*f810*/  IMAD.WIDE.U32 R4, R4, 0x10000, RZ ;  /* 0x0001000004047825 */ /* 0x004fc800078e00ff */
[----:B---3--:R-:W-:-:S05]  /*f820*/  IMAD.WIDE.U32 R6, R6, 0x100, RZ ;  /* 0x0000010006067825 */ /* 0x008fca00078e00ff */
[----:B------:R-:W-:Y:S02]  /*f830*/  LOP3.LUT R14, R5, R7, RZ, 0xfc, !PT ;  /* 0x00000007050e7212 */ /* 0x000fe400078efcff */
[----:B----4-:R-:W-:Y:S01]  /*f840*/  LOP3.LUT R3, R3, R4, R6, 0xfe, !PT ;  /* 0x0000000403037212 */ /* 0x010fe200078efe06 */
[----:B-----5:R-:W-:-:S03]  /*f850*/  IMAD.WIDE.U32 R4, R0, 0x100, RZ ;  /* 0x0000010000047825 */ /* 0x020fc600078e00ff */
[C---:B------:R-:W-:Y:S01]  /*f860*/  SHF.L.U64.HI R7, R3.reuse, 0x10, R14 ;  /* 0x0000001003077819 */ /* 0x040fe2000001020e */
[----:B------:R-:W-:-:S03]  /*f870*/  IMAD.U32 R3, R3, 0x10000, RZ ;  /* 0x0001000003037824 */ /* 0x000fc600078e00ff */
[----:B------:R-:W-:Y:S02]  /*f880*/  LOP3.LUT R0, R7, R5, RZ, 0xfc, !PT ;  /* 0x0000000507007212 */ /* 0x000fe400078efcff */
[----:B------:R-:W-:Y:S01]  /*f890*/  LOP3.LUT R11, R11, R3, R4, 0xfe, !PT ;  /* 0x000000030b0b7212 */ /* 0x000fe200078efe04 */
[----:B------:R-:W-:-:S03]  /*f8a0*/  IMAD.WIDE.U32 R4, R10, 0x100, RZ ;  /* 0x000001000a047825 */ /* 0x000fc600078e00ff */
[C---:B------:R-:W-:Y:S01]  /*f8b0*/  SHF.L.U64.HI R7, R11.reuse, 0x10, R0 ;  /* 0x000000100b077819 */ /* 0x040fe20000010200 */
[----:B------:R-:W-:-:S03]  /*f8c0*/  IMAD.U32 R3, R11, 0x10000, RZ ;  /* 0x000100000b037824 */ /* 0x000fc600078e00ff */
[----:B------:R-:W-:Y:S02]  /*f8d0*/  LOP3.LUT R0, R7, R5, RZ, 0xfc, !PT ;  /* 0x0000000507007212 */ /* 0x000fe400078efcff */
[----:B------:R-:W-:-:S04]  /*f8e0*/  LOP3.LUT R13, R13, R3, R4, 0xfe, !PT ;  /* 0x000000030d0d7212 */ /* 0x000fc800078efe04 */
[----:B------:R-:W-:Y:S02]  /*f8f0*/  SHF.L.U64.HI R5, R13, 0x8, R0 ;  /* 0x000000080d057819 */ /* 0x000fe40000010200 */
[----:B------:R-:W-:-:S05]  /*f900*/  PRMT R4, R12, 0x6540, R13 ;  /* 0x000065400c047816 */ /* 0x000fca000000000d */
[----:B------:R0:W-:Y:S04]  /*f910*/  ST.E.64 desc[UR4][R8.64], R4 ;  /* 0x0000000408007985 */ /* 0x0001e8000c101b04 */
        /* <DEDUP_REMOVED lines=8> */
[----:B0-----:R-:W5:Y:S01]  /*f9a0*/  LD.E.64 R8, desc[UR6][R22.64+0x10] ;  /* 0x0000100616087980 */ /* 0x001f62000c101b00 */
        /* <DEDUP_REMOVED lines=156> */
[----:B------:R-:W-:Y:S01]  /*10370*/  BSSY B2, `(.L_x_210) ;  /* 0x0000017000027945 */ /* 0x000fe20003800000 */
[----:B--2---:R-:W-:-:S04]  /*10380*/  IMAD.WIDE.U32 R4, R0, 0x10000, RZ ;  /* 0x0001000000047825 */ /* 0x004fc800078e00ff */
[----:B---3--:R-:W-:-:S05]  /*10390*/  IMAD.WIDE.U32 R6, R6, 0x100, RZ ;  /* 0x0000010006067825 */ /* 0x008fca00078e00ff */
[----:B------:R-:W-:Y:S02]  /*103a0*/  LOP3.LUT R0, R5, R7, RZ, 0xfc, !PT ;  /* 0x0000000705007212 */ /* 0x000fe400078efcff */
[----:B----4-:R-:W-:Y:S01]  /*103b0*/  LOP3.LUT R3, R3, R4, R6, 0xfe, !PT ;  /* 0x0000000403037212 */ /* 0x010fe200078efe06 */
[----:B-----5:R-:W-:-:S03]  /*103c0*/  IMAD.WIDE.U32 R4, R10, 0x100, RZ ;  /* 0x000001000a047825 */ /* 0x020fc600078e00ff */
[C---:B------:R-:W-:Y:S01]  /*103d0*/  SHF.L.U64.HI R7, R3.reuse, 0x10, R0 ;  /* 0x0000001003077819 */ /* 0x040fe20000010200 */
[----:B------:R-:W-:Y:S02]  /*103e0*/  IMAD.U32 R3, R3, 0x10000, RZ ;  /* 0x0001000003037824 */ /* 0x000fe400078e00ff */
[----:B------:R-:W-:Y:S01]  /*103f0*/  IMAD.MOV.U32 R6, RZ, RZ, R22 ;  /* 0x000000ffff067224 */ /* 0x000fe200078e0016 */
[----:B------:R-:W-:Y:S02]  /*10400*/  LOP3.LUT R0, R7, R5, RZ, 0xfc, !PT ;  /* 0x0000000507007212 */ /* 0x000fe400078efcff */
[----:B------:R-:W-:Y:S01]  /*10410*/  LOP3.LUT R11, R11, R3, R4, 0xfe, !PT ;  /* 0x000000030b0b7212 */ /* 0x000fe200078efe04 */
[----:B------:R-:W-:-:S03]  /*10420*/  IMAD.WIDE.U32 R4, R12, 0x100, RZ ;  /* 0x000001000c047825 */ /* 0x000fc600078e00ff */
[C---:B------:R-:W-:Y:S01]  /*10430*/  SHF.L.U64.HI R7, R11.reuse, 0x10, R0 ;  /* 0x000000100b077819 */ /* 0x040fe20000010200 */
[----:B------:R-:W-:-:S03]  /*10440*/  IMAD.U32 R3, R11, 0x10000, RZ ;  /* 0x000100000b037824 */ /* 0x000fc600078e00ff */
[----:B------:R-:W-:Y:S01]  /*10450*/  LOP3.LUT R0, R7, R5, RZ, 0xfc, !PT ;  /* 0x0000000507007212 */ /* 0x000fe200078efcff */
[----:B------:R-:W-:Y:S01]  /*10460*/  IMAD.MOV.U32 R7, RZ, RZ, R23 ;  /* 0x000000ffff077224 */ /* 0x000fe200078e0017 */
[----:B------:R-:W-:-:S04]  /*10470*/  LOP3.LUT R13, R13, R3, R4, 0xfe, !PT ;  /* 0x000000030d0d7212 */ /* 0x000fc800078efe04 */
[----:B------:R-:W-:Y:S02]  /*10480*/  SHF.L.U64.HI R5, R13, 0x8, R0 ;  /* 0x000000080d057819 */ /* 0x000fe40000010200 */
[----:B------:R-:W-:Y:S02]  /*10490*/  PRMT R4, R14, 0x6540, R13 ;  /* 0x000065400e047816 */ /* 0x000fe4000000000d */
[----:B------:R-:W-:-:S03]  /*104a0*/  MOV R0, 0x104e0 ;  /* 0x000104e000007802 */ /* 0x000fc60000000f00 */
[----:B------:R0:W-:Y:S04]  /*104b0*/  ST.E.64 desc[UR4][R8.64+0x38], R4 ;  /* 0x0000380408007985 */ /* 0x0001e8000c101b04 */
[----:B------:R0:W-:Y:S02]  /*104c0*/  ST.E desc[UR6][R22.64+0x8], RZ ;  /* 0x000008ff16007985 */ /* 0x0001e4000c101906 */
[----:B0-----:R-:W-:Y:S05]  /*104d0*/  CALL.REL.NOINC `($_Z5saxpyPhPm$_Z7bn_trimP5bn_st) ;  /* 0x00000298005c7944 */ /* 0x001fea0003c00000 */
[----:B------:R-:W-:Y:S05]  /*104e0*/  BSYNC B2 ;  /* 0x0000000000027941 */ /* 0x000fea0003800000 */
.L_x_210:
[----:B------:R-:W-:Y:S02]  /*104f0*/  IMAD.MOV.U32 R4, RZ, RZ, R27 ;  /* 0x000000ffff047224 */ /* 0x000fe400078e001b */
[----:B------:R-:W-:-:S04]  /*10500*/  IMAD.MOV.U32 R5, RZ, RZ, 0x0 ;  /* 0x00000000ff057424 */ /* 0x000fc800078e00ff */
[----:B------:R-:W-:Y:S05]  /*10510*/  RET.REL.NODEC R4 `(_Z5saxpyPhPm) ;  /* 0xfffffef804b87950 */ /* 0x000fea0003c3ffff */
        .type           $_Z5saxpyPhPm$_Z11bn_read_rawP5bn_stPKmi,@function
        .size           $_Z5saxpyPhPm$_Z11bn_read_rawP5bn_stPKmi,($_Z5saxpyPhPm$_Z11bn_read_strP5bn_stPKcii - $_Z5saxpyPhPm$_Z11bn_read_rawP5bn_stPKmi)
$_Z5saxpyPhPm$_Z11bn_read_rawP5bn_stPKmi:
[----:B------:R-:W0:Y:S01]  /*10520*/  LDC.64 R30, c[0x0][0x358] ;  /* 0x0000d600ff1e7b82 */ /* 0x000e220000000a00 */
[----:B------:R-:W-:Y:S01]  /*10530*/  BSSY B6, `(.L_x_211) ;  /* 0x0000008000067945 */ /* 0x000fe20003800000 */
[--C-:B------:R-:W-:Y:S01]  /*10540*/  IMAD.MOV.U32 R22, RZ, RZ, R18.reuse ;  /* 0x000000ffff167224 */ /* 0x100fe200078e0012 */
[----:B------:R-:W-:Y:S01]  /*10550*/  MOV R68, 0x105b0 ;  /* 0x000105b000447802 */ /* 0x000fe20000000f00 */
[--C-:B------:R-:W-:Y:S02]  /*10560*/  IMAD.MOV.U32 R23, RZ, RZ, R19.reuse ;  /* 0x000000ffff177224 */ /* 0x100fe400078e0013 */
[----:B------:R-:W-:Y:S02]  /*10570*/  IMAD.MOV.U32 R66, RZ, RZ, R18 ;  /* 0x000000ffff427224 */ /* 0x000fe400078e0012 */
[----:B------:R-:W-:Y:S02]  /*10580*/  IMAD.MOV.U32 R67, RZ, RZ, R19 ;  /* 0x000000ffff437224 */ /* 0x000fe400078e0013 */
[----:B------:R-:W-:-:S07]  /*10590*/  IMAD.MOV.U32 R0, RZ, RZ, 0x6 ;  /* 0x00000006ff007424 */ /* 0x000fce00078e00ff */
[----:B0-----:R-:W-:Y:S05]  /*105a0*/  CALL.REL.NOINC `($_Z5saxpyPhPm$_Z7bn_growP5bn_sti) ;  /* 0x0000029000e07944 */ /* 0x001fea0003c00000 */
[----:B------:R-:W-:Y:S05]  /*105b0*/  BSYNC B6 ;  /* 0x0000000000067941 */ /* 0x000fea0003800000 */
.L_x_211:
[----:B------:R-:W-:Y:S02]  /*105c0*/  R2UR UR4, R30 ;  /* 0x000000001e0472ca */ /* 0x000fe400000e0000 */
[----:B------:R-:W-:-:S13]  /*105d0*/  R2UR UR5, R31 ;  /* 0x000000001f0572ca */ /* 0x000fda00000e0000 */
[----:B------:R0:W5:Y:S01]  /*105e0*/  LD.E.64 R4, desc[UR4][R22.64+0x10] ;  /* 0x0000100416047980 */ /* 0x000162000c101b00 */
[----:B------:R-:W-:Y:S01]  /*105f0*/  R2UR UR6, R30 ;  /* 0x000000001e0672ca */ /* 0x000fe200000e0000 */
[----:B------:R-:W-:Y:S01]  /*10600*/  IMAD.MOV.U32 R3, RZ, RZ, 0x6 ;  /* 0x00000006ff037424 */ /* 0x000fe200078e00ff */
[----:B------:R-:W-:Y:S01]  /*10610*/  R2UR UR7, R31 ;  /* 0x000000001f0772ca */ /* 0x000fe200000e0000 */
[----:B------:R-:W-:Y:S01]  /*10620*/  BSSY B0, `(.L_x_212) ;  /* 0x0000008000007945 */ /* 0x000fe20003800000 */
[----:B------:R-:W-:Y:S01]  /*10630*/  IMAD.MOV.U32 R12, RZ, RZ, 0x6 ;  /* 0x00000006ff0c7424 */ /* 0x000fe200078e00ff */
[----:B------:R-:W-:Y:S01]  /*10640*/  MOV R0, 0x106a0 ;  /* 0x000106a000007802 */ /* 0x000fe20000000f00 */
[----:B------:R0:W-:Y:S01]  /*10650*/  ST.E desc[UR4][R22.64+0x4], R3 ;  /* 0x0000040316007985 */ /* 0x0001e2000c101904 */
[----:B------:R-:W-:Y:S02]  /*10660*/  IMAD.MOV.U32 R6, RZ, RZ, R34 ;  /* 0x000000ffff067224 */ /* 0x000fe400078e0022 */
[----:B------:R-:W-:-:S06]  /*10670*/  IMAD.MOV.U32 R7, RZ, RZ, R29 ;  /* 0x000000ffff077224 */ /* 0x000fcc00078e001d */
[----:B------:R0:W-:Y:S02]  /*10680*/  ST.E desc[UR6][R22.64+0x8], RZ ;  /* 0x000008ff16007985 */ /* 0x0001e4000c101906 */
[----:B0----5:R-:W-:Y:S05]  /*10690*/  CALL.REL.NOINC `($_Z5saxpyPhPm$_Z7dv_copyPmPKmi) ;  /* 0x0000029c00007944 */ /* 0x021fea0003c00000 */
[----:B------:R-:W-:Y:S05]  /*106a0*/  BSYNC B0 ;  /* 0x0000000000007941 */ /* 0x000fea0003800000 */
.L_x_212:
[----:B------:R-:W-:Y:S01]  /*106b0*/  BSSY B2, `(.L_x_213) ;  /* 0x0000005000027945 */ /* 0x000fe20003800000 */
[----:B------:R-:W-:Y:S01]  /*106c0*/  IMAD.MOV.U32 R6, RZ, RZ, R22 ;  /* 0x000000ffff067224 */ /* 0x000fe200078e0016 */
[----:B------:R-:W-:Y:S01]  /*106d0*/  MOV R0, 0x10700 ;  /* 0x0001070000007802 */ /* 0x000fe20000000f00 */
[----:B------:R-:W-:-:S07]  /*106e0*/  IMAD.MOV.U32 R7, RZ, RZ, R23 ;  /* 0x000000ffff077224 */ /* 0x000fce00078e0017 */
[----:B------:R-:W-:Y:S05]  /*106f0*/  CALL.REL.NOINC `($_Z5saxpyPhPm$_Z7bn_trimP5bn_st) ;  /* 0x0000029400d47944 */ /* 0x000fea0003c00000 */
[----:B------:R-:W-:Y:S05]  /*10700*/  BSYNC B2 ;  /* 0x0000000000027941 */ /* 0x000fea0003800000 */
.L_x_213:
[----:B------:R-:W-:Y:S02]  /*10710*/  IMAD.MOV.U32 R4, RZ, RZ, R35 ;  /* 0x000000ffff047224 */ /* 0x000fe400078e0023 */
[----:B------:R-:W-:-:S04]  /*10720*/  IMAD.MOV.U32 R5, RZ, RZ, 0x0 ;  /* 0x00000000ff057424 */ /* 0x000fc800078e00ff */
[----:B------:R-:W-:Y:S05]  /*10730*/  RET.REL.NODEC R4 `(_Z5saxpyPhPm) ;  /* 0xfffffef804307950 */ /* 0x000fea0003c3ffff */
        .type           $_Z5saxpyPhPm$_Z11bn_read_strP5bn_stPKcii,@function
        .size           $_Z5saxpyPhPm$_Z11bn_read_strP5bn_stPKcii,($_Z5saxpyPhPm$_Z11bn_rshb_lowPmPKmii - $_Z5saxpyPhPm$_Z11bn_read_strP5bn_stPKcii)
$_Z5saxpyPhPm$_Z11bn_read_strP5bn_stPKcii:
[----:B------:R-:W0:Y:S01]  /*10740*/  LDC.64 R36, c[0x0][0x358] ;  /* 0x0000d600ff247b82 */ /* 0x000e220000000a00 */
[--C-:B------:R-:W-:Y:S01]  /*10750*/  IMAD.MOV.U32 R24, RZ, RZ, R30.reuse ;  /* 0x000000ffff187224 */ /* 0x100fe200078e001e */
[----:B------:R-:W-:Y:S01]  /*10760*/  MOV R21, 0x107b0 ;  /* 0x000107b000157802 */ /* 0x000fe20000000f00 */
[--C-:B------:R-:W-:Y:S02]  /*10770*/  IMAD.MOV.U32 R25, RZ, RZ, R31.reuse ;  /* 0x000000ffff197224 */ /* 0x100fe400078e001f */
[----:B------:R-:W-:Y:S02]  /*10780*/  IMAD.MOV.U32 R4, RZ, RZ, R30 ;  /* 0x000000ffff047224 */ /* 0x000fe400078e001e */
[----:B------:R-:W-:-:S07]  /*10790*/  IMAD.MOV.U32 R0, RZ, RZ, R31 ;  /* 0x000000ffff007224 */ /* 0x000fce00078e001f */
[----:B0-----:R-:W-:Y:S05]  /*107a0*/  CALL.REL.NOINC `($_Z5saxpyPhPm$_Z7bn_zeroP5bn_st) ;  /* 0x0000029800807944 */ /* 0x001fea0003c00000 */
[----:B------:R-:W-:Y:S02]  /*107b0*/  R2UR UR4, R36 ;  /* 0x00000000240472ca */ /* 0x000fe400000e0000 */
[----:B------:R-:W-:-:S13]  /*107c0*/  R2UR UR5, R37 ;  /* 0x00000000250572ca */ /* 0x000fda00000e0000 */
[----:B------:R-:W2:Y:S01]  /*107d0*/  LD.E.U8 R0, desc[UR4][R32.64] ;  /* 0x0000000420007980 */ /* 0x000ea2000c101100 */
[----:B------:R-:W-:Y:S02]  /*107e0*/  IMAD.MOV.U32 R2, RZ, RZ, 0x10 ;  /* 0x00000010ff027424 */ /* 0x000fe400078e00ff */
[----:B------:R-:W-:Y:S01]  /*107f0*/  IMAD.MOV.U32 R3, RZ, RZ, RZ ;  /* 0x000000ffff037224 */ /* 0x000fe200078e00ff */
[----:B--2---:R-:W-:Y:S02]  /*10800*/  ISETP.NE.AND P0, PT, R0, 0x2d, PT ;  /* 0x0000002d0000780c */ /* 0x004fe40003f05270 */
[----:B------:R-:W-:Y:S02]  /*10810*/  MOV R0, 0x10840 ;  /* 0x0001084000007802 */ /* 0x000fe40000000f00 */
[----:B------:R-:W-:-:S09]  /*10820*/  SEL R19, RZ, 0x1, P0 ;  /* 0x00000001ff137807 */ /* 0x000fd20000000000 */
[----:B------:R-:W-:Y:S05]  /*10830*/  CALL.REL.NOINC `($_Z5saxpyPhPm$_Z13util_bits_digm) ;  /* 0x000001e000407944 */ /* 0x000fea0003c00000 */
[----:B------:R-:W-:Y:S01]  /*10840*/  IMAD R4, R18, R4, -0x1 ;  /* 0xffffffff12047424 */ /* 0x000fe200078e0204 */
[----:B------:R-:W-:Y:S01]  /*10850*/  BSSY B7, `(.L_x_214) ;  /* 0x0000008000077945 */ /* 0x000fe20003800000 */
[----:B------:R-:W-:Y:S01]  /*10860*/  IMAD.MOV.U32 R66, RZ, RZ, R24 ;  /* 0x000000ffff427224 */ /* 0x000fe200078e0018 */
[----:B------:R-:W-:Y:S01]  /*10870*/  MOV R68, 0x108d0 ;  /* 0x000108d000447802 */ /* 0x000fe20000000f00 */
[----:B------:R-:W-:Y:S01]  /*10880*/  IMAD.MOV.U32 R67, RZ, RZ, R25 ;  /* 0x000000ffff437224 */ /* 0x000fe200078e0019 */
[----:B------:R-:W-:-:S04]  /*10890*/  SHF.R.S32.HI R3, RZ, 0x1f, R4 ;  /* 0x0000001fff037819 */ /* 0x000fc80000011404 */
[----:B------:R-:W-:-:S04]  /*108a0*/  LEA.HI R3, R3, R4, RZ, 0x6 ;  /* 0x0000000403037211 */ /* 0x000fc800078f30ff */
[----:B------:R-:W-:-:S07]  /*108b0*/  LEA.HI.SX32 R0, R3, 0x1, 0x1a ;  /* 0x0000000103007811 */ /* 0x000fce00078fd2ff */
[----:B------:R-:W-:Y:S05]  /*108c0*/  CALL.REL.NOINC `($_Z5saxpyPhPm$_Z7bn_growP5bn_sti) ;  /* 0x0000029000187944 */ /* 0x000fea0003c00000 */
[----:B------:R-:W-:Y:S05]  /*108d0*/  BSYNC B7 ;  /* 0x0000000000077941 */ /* 0x000fea0003800000 */
.L_x_214:
[----:B------:R-:W-:Y:S01]  /*108e0*/  ISETP.GT.AND P0, PT, R18, R19, PT ;  /* 0x000000131200720c */ /* 0x000fe20003f04270 */
[----:B------:R-:W-:-:S12]  /*108f0*/  BSSY B8, `(.L_x_215) ;  /* 0x00001e3000087945 */ /* 0x000fd80003800000 */
[----:B------:R-:W-:Y:S05]  /*10900*/  @!P0 BRA `(.L_x_216) ;  /* 0x0000001c00848947 */ /* 0x000fea0003800000 */
[----:B------:R-:W-:-:S07]  /*10910*/  IMAD.MOV.U32 R22, RZ, RZ, R19 ;  /* 0x000000ffff167224 */ /* 0x000fce00078e0013 */
.L_x_219:
[----:B------:R-:W-:Y:S02]  /*10920*/  R2UR UR4, R36 ;  /* 0x00000000240472ca */ /* 0x000fe400000e0000 */
[----:B------:R-:W-:Y:S02]  /*10930*/  R2UR UR5, R37 ;  /* 0x00000000250572ca */ /* 0x000fe400000e0000 */
[----:B------:R-:W-:-:S05]  /*10940*/  IADD3 R2, P0, PT, R32, R22, RZ ;  /* 0x0000001620027210 */ /* 0x000fca0007f1e0ff */
[----:B------:R-:W-:-:S06]  /*10950*/  IMAD.X R3, RZ, RZ, R33, P0 ;  /* 0x000000ffff037224 */ /* 0x000fcc00000e0621 */
[----:B------:R-:W2:Y:S02]  /*10960*/  LD.E.U8 R2, desc[UR4][R2.64] ;  /* 0x0000000402027980 */ /* 0x000ea4000c101100 */
[----:B--2---:R-:W-:-:S13]  /*10970*/  ISETP.NE.AND P0, PT, R2, RZ, PT ;  /* 0x000000ff0200720c */ /* 0x004fda0003f05270 */
[----:B------:R-:W-:Y:S05]  /*10980*/  @!P0 BRA `(.L_x_216) ;  /* 0x0000001c00648947 */ /* 0x000fea0003800000 */
[----:B------:R-:W-:Y:S01]  /*10990*/  VIADD R0, R2, 0xffffff9f ;  /* 0xffffff9f02007836 */ /* 0x000fe20000000000 */
[----:B------:R-:W-:Y:S01]  /*109a0*/  MOV R4, 0x10a30 ;  /* 0x00010a3000047802 */ /* 0x000fe20000000f00 */
[----:B------:R-:W-:-:S03]  /*109b0*/  IMAD.MOV.U32 R6, RZ, RZ, RZ ;  /* 0x000000ffff067224 */ /* 0x000fc600078e00ff */
[----:B------:R-:W-:-:S04]  /*109c0*/  LOP3.LUT R0, R0, 0xff, RZ, 0xc0, !PT ;  /* 0x000000ff00007812 */ /* 0x000fc800078ec0ff */
[----:B------:R-:W-:Y:S01]  /*109d0*/  ISETP.GE.U32.AND P0, PT, R0, 0x1a, PT ;  /* 0x0000001a0000780c */ /* 0x000fe20003f06070 */
[----:B------:R-:W-:-:S12]  /*109e0*/  VIADD R0, R2, 0xffe0 ;  /* 0x0000ffe002007836 */ /* 0x000fd80000000000 */
[----:B------:R-:W-:Y:S02]  /*109f0*/  @P0 IMAD.MOV R0, RZ, RZ, R2 ;  /* 0x000000ffff000224 */ /* 0x000fe400078e0202 */
[----:B------:R-:W-:-:S03]  /*10a00*/  IMAD.MOV.U32 R2, RZ, RZ, RZ ;  /* 0x000000ffff027224 */ /* 0x000fc600078e00ff */
[----:B------:R-:W-:-:S07]  /*10a10*/  LOP3.LUT R7, R0, 0xff, RZ, 0xc0, !PT ;  /* 0x000000ff00077812 */ /* 0x000fce00078ec0ff */
[----:B------:R-:W-:Y:S05]  /*10a20*/  CALL.REL.NOINC `($_Z5saxpyPhPm$_Z14util_conv_charm) ;  /* 0x000001dc00e47944 */ /* 0x000fea0003c00000 */
[----:B------:R-:W-:Y:S01]  /*10a30*/  LOP3.LUT R0, R0, 0xff, RZ, 0xc0, !PT ;  /* 0x000000ff00007812 */ /* 0x000fe200078ec0ff */
[----:B------:R-:W-:Y:S01]  /*10a40*/  BSSY B0, `(.L_x_217) ;  /* 0x00001c3000007945 */ /* 0x000fe20003800000 */
[----:B------:R-:W-:Y:S01]  /*10a50*/  PLOP3.LUT P0, PT, PT, PT, PT, 0x80, 0x8 ;  /* 0x000000000008781c */ /* 0x000fe20003f0f070 */
[----:B------:R-:W-:Y:S01]  /*10a60*/  IMAD.MOV.U32 R23, RZ, RZ, RZ ;  /* 0x000000ffff177224 */ /* 0x000fe200078e00ff */
[----:B------:R-:W-:Y:S01]  /*10a70*/  ISETP.NE.AND P1, PT, R7, R0, PT ;  /* 0x000000000700720c */ /* 0x000fe20003f25270 */
[----:B------:R-:W-:-:S12]  /*10a80*/  IMAD.MOV.U32 R35, RZ, RZ, RZ ;  /* 0x000000ffff237224 */ /* 0x000fd800078e00ff */
[----:B------:R-:W-:Y:S05]  /*10a90*/  @!P1 BRA `(.L_x_218) ;  /* 0x0000001800ec9947 */ /* 0x000fea0003800000 */
[----:B------:R-:W-:Y:S01]  /*10aa0*/  IMAD.MOV.U32 R2, RZ, RZ, 0x1 ;  /* 0x00000001ff027424 */ /* 0x000fe200078e00ff */
[----:B------:R-:W-:-:S07]  /*10ab0*/  MOV R4, 0x10ad0 ;  /* 0x00010ad000047802 */ /* 0x000fce0000000f00 */
[----:B------:R-:W-:Y:S05]  /*10ac0*/  CALL.REL.NOINC `($_Z5saxpyPhPm$_Z14util_conv_charm) ;  /* 0x000001dc00bc7944 */ /* 0x000fea0003c00000 */
[----:B------:R-:W-:Y:S01]  /*10ad0*/  LOP3.LUT R0, R0, 0xff, RZ, 0xc0, !PT ;  /* 0x000000ff00007812 */ /* 0x000fe200078ec0ff */
[----:B------:R-:W-:-:S03]  /*10ae0*/  IMAD.MOV.U32 R23, RZ, RZ, 0x1 ;  /* 0x00000001ff177424 */ /* 0x000fc600078e00ff */
[----:B------:R-:W-:-:S13]  /*10af0*/  ISETP.NE.AND P1, PT, R7, R0, PT ;  /* 0x000000000700720c */ /* 0x000fda0003f25270 */
        /* <DEDUP_REMOVED lines=103> */
[----:B------:R-:W-:Y:S01]  /*11170*/  IMAD.MOV.U32 R23, RZ, RZ, 0x10 ;  /* 0x00000010ff177424 */ /* 0x000fe200078e00ff */
[----:B------:R-:W-:Y:S02]  /*11180*/  PLOP3.LUT P0, PT, PT, PT, PT, 0x8, 0x80 ;  /* 0x000000000080781c */ /* 0x000fe40003f0e170 */
        /* <DEDUP_REMOVED lines=327> */
[----:B------:R-:W-:-:S04]  /*12600*/  LOP3.LUT R0, R0, 0xff, RZ, 0xc0, !PT ;  /* 0x000000ff00007812 */ /* 0x000fc800078ec0ff */
[----:B------:R-:W-:-:S13]  /*12610*/  ISETP.NE.AND P1, PT, R7, R0, PT ;  /* 0x000000000700720c */ /* 0x000fda0003f25270 */
[----:B------:R-:W-:Y:S05]  /*12620*/  @P1 BREAK B0 ;  /* 0x0000000000001942 */ /* 0x000fea0003800000 */
[----:B------:R-:W-:Y:S05]  /*12630*/  @P1 BRA `(.L_x_216) ;  /* 0x0000000000381947 */ /* 0x000fea0003800000 */
[----:B------:R-:W-:-:S07]  /*12640*/  IMAD.MOV.U32 R23, RZ, RZ, 0x3f ;  /* 0x0000003fff177424 */ /* 0x000fce00078e00ff */
.L_x_218:
[----:B------:R-:W-:Y:S05]  /*12650*/  @!P0 BREAK B0 ;  /* 0x0000000000008942 */ /* 0x000fea0003800000 */
[----:B------:R-:W-:Y:S05]  /*12660*/  @!P0 BRA `(.L_x_216) ;  /* 0x00000000002c8947 */ /* 0x000fea0003800000 */
[----:B------:R-:W-:Y:S05]  /*12670*/  BSYNC B0 ;  /* 0x0000000000007941 */ /* 0x000fea0003800000 */
.L_x_217:
[----:B------:R-:W-:-:S07]  /*12680*/  MOV R38, 0x126a0 ;  /* 0x000126a000267802 */ /* 0x000fce0000000f00 */
[----:B------:R-:W-:Y:S05]  /*12690*/  CALL.REL.NOINC `($_Z5saxpyPhPm$_Z10bn_mul_digP5bn_stS0_m) ;  /* 0xffffff4000c47944 */ /* 0x000fea0003c3ffff */
[--C-:B------:R-:W-:Y:S01]  /*126a0*/  IMAD.MOV.U32 R27, RZ, RZ, R25.reuse ;  /* 0x000000ffff1b7224 */ /* 0x100fe200078e0019 */
[----:B------:R-:W-:Y:S01]  /*126b0*/  MOV R2, 0x126f0 ;  /* 0x000126f000027802 */ /* 0x000fe20000000f00 */
[----:B------:R-:W-:Y:S02]  /*126c0*/  IMAD.MOV.U32 R28, RZ, RZ, R24 ;  /* 0x000000ffff1c7224 */ /* 0x000fe400078e0018 */
[----:B------:R-:W-:-:S07]  /*126d0*/  IMAD.MOV.U32 R29, RZ, RZ, R25 ;  /* 0x000000ffff1d7224 */ /* 0x000fce00078e0019 */
[----:B------:R-:W-:Y:S05]  /*126e0*/  CALL.REL.NOINC `($_Z5saxpyPhPm$_Z10bn_add_digP5bn_stS0_m) ;  /* 0xffffff1000b87944 */ /* 0x000fea0003c3ffff */
[----:B------:R-:W-:-:S05]  /*126f0*/  VIADD R22, R22, 0x1 ;  /* 0x0000000116167836 */ /* 0x000fca0000000000 */
[----:B------:R-:W-:-:S13]  /*12700*/  ISETP.NE.AND P0, PT, R22, R18, PT ;  /* 0x000000121600720c */ /* 0x000fda0003f05270 */
[----:B------:R-:W-:Y:S05]  /*12710*/  @P0 BRA `(.L_x_219) ;  /* 0xffffffe000800947 */ /* 0x000fea000383ffff */
.L_x_216:
[----:B------:R-:W-:Y:S05]  /*12720*/  BSYNC B8 ;  /* 0x0000000000087941 */ /* 0x000fea0003800000 */
.L_x_215:
[----:B------:R-:W-:Y:S01]  /*12730*/  R2UR UR4, R36 ;  /* 0x00000000240472ca */ /* 0x000fe200000e0000 */
[----:B------:R-:W-:Y:S01]  /*12740*/  IMAD.MOV.U32 R51, RZ, RZ, 0x0 ;  /* 0x00000000ff337424 */ /* 0x000fe200078e00ff */
[----:B------:R-:W-:-:S13]  /*12750*/  R2UR UR5, R37 ;  /* 0x00000000250572ca */ /* 0x000fda00000e0000 */
[----:B------:R0:W-:Y:S02]  /*12760*/  ST.E desc[UR4][R24.64+0x8], R19 ;  /* 0x0000081318007985 */ /* 0x0001e4000c101904 */
[----:B0-----:R-:W-:Y:S05]  /*12770*/  RET.REL.NODEC R50 `(_Z5saxpyPhPm) ;  /* 0xfffffed832207950 */ /* 0x001fea0003c3ffff */
        .type           $_Z5saxpyPhPm$_Z11bn_rshb_lowPmPKmii,@function
        .size           $_Z5saxpyPhPm$_Z11bn_rshb_lowPmPKmii,($_Z5saxpyPhPm$_Z11bn_sqra_lowPmPKmi - $_Z5saxpyPhPm$_Z11bn_rshb_lowPmPKmii)
$_Z5saxpyPhPm$_Z11bn_rshb_lowPmPKmii:
[----:B------:R-:W-:Y:S01]  /*12780*/  ISETP.GE.AND P0, PT, R7, 0x1, PT ;  /* 0x000000010700780c */ /* 0x000fe20003f06270 */
[----:B------:R-:W-:Y:S01]  /*12790*/  IMAD.MOV.U32 R4, RZ, RZ, R0 ;  /* 0x000000ffff047224 */ /* 0x000fe200078e0000 */
[----:B------:R-:W-:Y:S01]  /*127a0*/  LOP3.LUT R14, R11, 0x3f, RZ, 0xc0, !PT ;  /* 0x0000003f0b0e7812 */ /* 0x000fe200078ec0ff */
[----:B------:R-:W-:Y:S02]  /*127b0*/  IMAD.MOV.U32 R5, RZ, RZ, 0x0 ;  /* 0x00000000ff057424 */ /* 0x000fe400078e00ff */
[----:B------:R-:W-:-:S08]  /*127c0*/  IMAD.MOV.U32 R10, RZ, RZ, -0x1 ;  /* 0xffffffffff0a7424 */ /* 0x000fd000078e00ff */
[----:B------:R-:W-:Y:S05]  /*127d0*/  @!P0 RET.REL.NODEC R4 `(_Z5saxpyPhPm) ;  /* 0xfffffed804088950 */ /* 0x000fea0003c3ffff */
[----:B------:R-:W0:Y:S01]  /*127e0*/  LDC.64 R8, c[0x0][0x358] ;  /* 0x0000d600ff087b82 */ /* 0x000e220000000a00 */
[----:B------:R-:W-:Y:S01]  /*127f0*/  IADD3 R4, PT, PT, -R11, 0x40, RZ ;  /* 0x000000400b047810 */ /* 0x000fe20007ffe1ff */
[C---:B------:R-:W-:Y:S01]  /*12800*/  VIADD R12, R7.reuse, 0xffffffff ;  /* 0xffffffff070c7836 */ /* 0x040fe20000000000 */
[----:B------:R-:W-:Y:S01]  /*12810*/  ISETP.GE.U32.AND P1, PT, R7, 0x4, PT ;  /* 0x000000040700780c */ /* 0x000fe20003f26070 */
[----:B------:R-:W-:Y:S01]  /*12820*/  IMAD.MOV.U32 R15, RZ, RZ, R3 ;  /* 0x000000ffff0f7224 */ /* 0x000fe200078e0003 */
[----:B------:R-:W-:Y:S01]  /*12830*/  SHF.R.S32.HI R13, RZ, 0x1f, R4 ;  /* 0x0000001fff0d7819 */ /* 0x000fe20000011404 */
[----:B------:R-:W-:Y:S01]  /*12840*/  BSSY B1, `(.L_x_220) ;  /* 0x0000161000017945 */ /* 0x000fe20003800000 */
[CC--:B------:R-:W-:Y:S01]  /*12850*/  SHF.L.U64.HI R5, R10.reuse, R14.reuse, 0xffffffff ;  /* 0xffffffff0a057419 */ /* 0x0c0fe2000001020e */
[----:B------:R-:W-:Y:S01]  /*12860*/  IMAD.MOV.U32 R20, RZ, RZ, RZ ;  /* 0x000000ffff147224 */ /* 0x000fe200078e00ff */
[----:B------:R-:W-:Y:S01]  /*12870*/  SHF.L.U32 R10, R10, R14, RZ ;  /* 0x0000000e0a0a7219 */ /* 0x000fe200000006ff */
[----:B------:R-:W-:Y:S01]  /*12880*/  IMAD.MOV.U32 R14, RZ, RZ, R2 ;  /* 0x000000ffff0e7224 */ /* 0x000fe200078e0002 */
[----:B------:R-:W-:-:S02]  /*12890*/  LEA.HI R2, R13, R4, RZ, 0x6 ;  /* 0x000000040d027211 */ /* 0x000fc400078f30ff */
[----:B------:R-:W-:Y:S01]  /*128a0*/  ISETP.GT.U32.AND P0, PT, R11, 0x3f, PT ;  /* 0x0000003f0b00780c */ /* 0x000fe20003f04070 */
[----:B------:R-:W-:Y:S01]  /*128b0*/  IMAD.WIDE R14, R12, 0x8, R14 ;  /* 0x000000080c0e7825 */ /* 0x000fe200078e020e */
[----:B------:R-:W-:Y:S02]  /*128c0*/  LOP3.LUT R2, R2, 0xffffffc0, RZ, 0xc0, !PT ;  /* 0xffffffc002027812 */ /* 0x000fe400078ec0ff */
[----:B------:R-:W-:Y:S01]  /*128d0*/  LOP3.LUT R5, RZ, R5, RZ, 0x33, !PT ;  /* 0x00000005ff057212 */ /* 0x000fe200078e33ff */
[----:B------:R-:W-:Y:S01]  /*128e0*/  IMAD.WIDE R12, R12, 0x8, R58 ;  /* 0x000000080c0c7825 */ /* 0x000fe200078e023a */
[----:B------:R-:W-:-:S03]  /*128f0*/  LOP3.LUT R3, RZ, R10, RZ, 0x33, !PT ;  /* 0x0000000aff037212 */ /* 0x000fc600078e33ff */
[----:B------:R-:W-:Y:S01]  /*12900*/  IMAD.IADD R2, R4, 0x1, -R2 ;  /* 0x0000000104027824 */ /* 0x000fe200078e0a02 */
[----:B------:R-:W-:Y:S01]  /*12910*/  SEL R4, R5, 0xffffffff, !P0 ;  /* 0xffffffff05047807 */ /* 0x000fe20004000000 */
[----:B------:R-:W-:Y:S01]  /*12920*/  IMAD.MOV.U32 R10, RZ, RZ, RZ ;  /* 0x000000ffff0a7224 */ /* 0x000fe200078e00ff */
[----:B------:R-:W-:Y:S02]  /*12930*/  SEL R3, R3, 0xffffffff, !P0 ;  /* 0xffffffff03037807 */ /* 0x000fe40004000000 */
[----:B------:R-:W-:Y:S01]  /*12940*/  LOP3.LUT R5, R7, 0x3, RZ, 0xc0, !PT ;  /* 0x0000000307057812 */ /* 0x000fe200078ec0ff */
[----:B------:R-:W-:Y:S06]  /*12950*/  @!P1 BRA `(.L_x_221) ;  /* 0x00000014003c9947 */ /* 0x000fec0003800000 */
        /* <DEDUP_REMOVED lines=13> */
.L_x_226:
[----:B0-----:R-:W-:Y:S02]  /*12a30*/  R2UR UR4, R8 ;  /* 0x00000000080472ca */ /* 0x001fe400000e0000 */
[----:B------:R-:W-:-:S13]  /*12a40*/  R2UR UR5, R9 ;  /* 0x00000000090572ca */ /* 0x000fda00000e0000 */
[----:B------:R-:W2:Y:S01]  /*12a50*/  LD.E.64 R58, desc[UR4][R12.64] ;  /* 0x000000040c3a7980 */ /* 0x000ea2000c101b00 */
[----:B------:R-:W-:Y:S02]  /*12a60*/  R2UR UR6, R8 ;  /* 0x00000000080672ca */ /* 0x000fe400000e0000 */
[----:B------:R-:W-:Y:S02]  /*12a70*/  R2UR UR7, R9 ;  /* 0x00000000090772ca */ /* 0x000fe400000e0000 */
[CC--:B------:R-:W-:Y:S02]  /*12a80*/  SHF.L.U64.HI R20, R10.reuse, R2.reuse, R20 ;  /* 0x000000020a147219 */ /* 0x0c0fe40000010214 */
[----:B------:R-:W-:Y:S02]  /*12a90*/  SHF.L.U32 R56, R10, R2, RZ ;  /* 0x000000020a387219 */ /* 0x000fe400000006ff */
[-CC-:B--2---:R-:W-:Y:S02]  /*12aa0*/  SHF.R.U64 R57, R58, R11.reuse, R59.reuse ;  /* 0x0000000b3a397219 */ /* 0x184fe4000000123b */
[----:B------:R-:W-:-:S02]  /*12ab0*/  SHF.R.U32.HI R10, RZ, R11, R59 ;  /* 0x0000000bff0a7219 */ /* 0x000fc4000001163b */
[----:B------:R-:W-:Y:S02]  /*12ac0*/  LOP3.LUT R56, R57, R56, RZ, 0xfc, !PT ;  /* 0x0000003839387212 */ /* 0x000fe400078efcff */
[----:B------:R-:W-:-:S05]  /*12ad0*/  LOP3.LUT R57, R10, R20, RZ, 0xfc, !PT ;  /* 0x000000140a397212 */ /* 0x000fca00078efcff */
[----:B------:R0:W-:Y:S04]  /*12ae0*/  ST.E.64 desc[UR4][R14.64], R56 ;  /* 0x000000380e007985 */ /* 0x0001e8000c101b04 */
[----:B0-----:R-:W2:Y:S01]  /*12af0*/  LD.E.64 R56, desc[UR6][R12.64+-0x8] ;  /* 0xfffff8060c387980 */ /* 0x001ea2000c101b00 */
[----:B------:R-:W-:Y:S02]  /*12b00*/  LOP3.LUT R20, R58, R3, RZ, 0xc0, !PT ;  /* 0x000000033a147212 */ /* 0x000fe400078ec0ff */
[----:B------:R-:W-:Y:S02]  /*12b10*/  LOP3.LUT R10, R59, R4, RZ, 0xc0, !PT ;  /* 0x000000043b0a7212 */ /* 0x000fe400078ec0ff */
[CC--:B------:R-:W-:Y:S02]  /*12b20*/  SHF.L.U32 R58, R20.reuse, R2.reuse, RZ ;  /* 0x00000002143a7219 */ /* 0x0c0fe400000006ff */
[----:B------:R-:W-:-:S02]  /*12b30*/  SHF.L.U64.HI R10, R20, R2, R10 ;  /* 0x00000002140a7219 */ /* 0x000fc4000001020a */
[-CC-:B--2---:R-:W-:Y:S02]  /*12b40*/  SHF.R.U64 R59, R56, R11.reuse, R57.reuse ;  /* 0x0000000b383b7219 */ /* 0x184fe40000001239 */
[----:B------:R-:W-:Y:S02]  /*12b50*/  SHF.R.U32.HI R20, RZ, R11, R57 ;  /* 0x0000000bff147219 */ /* 0x000fe40000011639 */
        /* <DEDUP_REMOVED lines=133> */
[----:B0-----:R0:W2:Y:S01]  /*133b0*/  LD.E.64 R56, desc[UR6][R12.64+-0x78] ;  /* 0xffff88060c387980 */ /* 0x0010a2000c101b00 */
[----:B------:R-:W-:Y:S01]  /*133c0*/  VIADD R7, R7, 0x10 ;  /* 0x0000001007077836 */ /* 0x000fe20000000000 */
[----:B------:R-:W-:Y:S02]  /*133d0*/  LOP3.LUT R20, R58, R3, RZ, 0xc0, !PT ;  /* 0x000000033a147212 */ /* 0x000fe400078ec0ff */
[----:B------:R-:W-:Y:S02]  /*133e0*/  LOP3.LUT R10, R59, R4, RZ, 0xc0, !PT ;  /* 0x000000043b0a7212 */ /* 0x000fe400078ec0ff */
[----:B------:R-:W-:-:S02]  /*133f0*/  SHF.L.U32 R58, R20, R2, RZ ;  /* 0x00000002143a7219 */ /* 0x000fc400000006ff */
[----:B------:R-:W-:Y:S02]  /*13400*/  SHF.L.U64.HI R10, R20, R2, R10 ;  /* 0x00000002140a7219 */ /* 0x000fe4000001020a */
[----:B------:R-:W-:Y:S02]  /*13410*/  ISETP.GE.AND P3, PT, R7, -0xc, PT ;  /* 0xfffffff40700780c */ /* 0x000fe40003f66270 */
[----:B0-----:R-:W-:-:S04]  /*13420*/  IADD3 R12, P1, PT, R12, -0x80, RZ ;  /* 0xffffff800c0c7810 */ /* 0x001fc80007f3e0ff */
[----:B------:R-:W-:Y:S02]  /*13430*/  IADD3.X R13, PT, PT, R13, -0x1, RZ, P1, !PT ;  /* 0xffffffff0d0d7810 */ /* 0x000fe40000ffe4ff */
[-CC-:B--2---:R-:W-:Y:S02]  /*13440*/  SHF.R.U64 R59, R56, R11.reuse, R57.reuse ;  /* 0x0000000b383b7219 */ /* 0x184fe40000001239 */
[----:B------:R-:W-:Y:S02]  /*13450*/  SHF.R.U32.HI R20, RZ, R11, R57 ;  /* 0x0000000bff147219 */ /* 0x000fe40000011639 */
[----:B------:R-:W-:Y:S02]  /*13460*/  LOP3.LUT R58, R59, R58, RZ, 0xfc, !PT ;  /* 0x0000003a3b3a7212 */ /* 0x000fe400078efcff */
[----:B------:R-:W-:Y:S02]  /*13470*/  LOP3.LUT R59, R20, R10, RZ, 0xfc, !PT ;  /* 0x0000000a143b7212 */ /* 0x000fe400078efcff */
[----:B------:R-:W-:-:S02]  /*13480*/  LOP3.LUT R10, R56, R3, RZ, 0xc0, !PT ;  /* 0x00000003380a7212 */ /* 0x000fc400078ec0ff */
[----:B------:R-:W-:Y:S01]  /*13490*/  LOP3.LUT R20, R57, R4, RZ, 0xc0, !PT ;  /* 0x0000000439147212 */ /* 0x000fe200078ec0ff */
[----:B------:R0:W-:Y:S02]  /*134a0*/  ST.E.64 desc[UR4][R14.64+-0x78], R58 ;  /* 0xffff883a0e007985 */ /* 0x0001e4000c101b04 */
[----:B0-----:R-:W-:-:S04]  /*134b0*/  IADD3 R14, P2, PT, R14, -0x80, RZ ;  /* 0xffffff800e0e7810 */ /* 0x001fc80007f5e0ff */
[----:B------:R-:W-:Y:S01]  /*134c0*/  IADD3.X R15, PT, PT, R15, -0x1, RZ, P2, !PT ;  /* 0xffffffff0f0f7810 */ /* 0x000fe200017fe4ff */
[----:B------:R-:W-:Y:S08]  /*134d0*/  @!P3 BRA `(.L_x_226) ;  /* 0xfffffff40054b947 */ /* 0x000ff0000383ffff */
.L_x_225:
[----:B------:R-:W-:Y:S05]  /*134e0*/  BSYNC B3 ;  /* 0x0000000000037941 */ /* 0x000fea0003800000 */
.L_x_224:
        /* <DEDUP_REMOVED lines=77> */
[----:B------:R-:W-:Y:S01]  /*139c0*/  LOP3.LUT R20, R58, R3, RZ, 0xc0, !PT ;  /* 0x000000033a147212 */ /* 0x000fe200078ec0ff */
[----:B------:R-:W-:Y:S01]  /*139d0*/  VIADD R7, R7, 0x8 ;  /* 0x0000000807077836 */ /* 0x000fe20000000000 */
[----:B------:R-:W-:Y:S02]  /*139e0*/  LOP3.LUT R10, R59, R4, RZ, 0xc0, !PT ;  /* 0x000000043b0a7212 */ /* 0x000fe400078ec0ff */
[CC--:B------:R-:W-:Y:S02]  /*139f0*/  SHF.L.U32 R58, R20.reuse, R2.reuse, RZ ;  /* 0x00000002143a7219 */ /* 0x0c0fe400000006ff */
[----:B------:R-:W-:-:S02]  /*13a00*/  SHF.L.U64.HI R10, R20, R2, R10 ;  /* 0x00000002140a7219 */ /* 0x000fc4000001020a */
[----:B------:R-:W-:Y:S02]  /*13a10*/  PLOP3.LUT P0, PT, PT, PT, PT, 0x8, 0x80 ;  /* 0x000000000080781c */ /* 0x000fe40003f0e170 */
        /* <DEDUP_REMOVED lines=10> */
[----:B------:R-:W-:-:S09]  /*13ac0*/  IADD3.X R15, PT, PT, R15, -0x1, RZ, P2, !PT ;  /* 0xffffffff0f0f7810 */ /* 0x000fd200017fe4ff */
.L_x_228:
[----:B------:R-:W-:Y:S05]  /*13ad0*/  BSYNC B3 ;  /* 0x0000000000037941 */ /* 0x000fea0003800000 */
.L_x_227:
[----:B------:R-:W-:-:S13]  /*13ae0*/  ISETP.NE.OR P0, PT, R7, RZ, P0 ;  /* 0x000000ff0700720c */ /* 0x000fda0000705670 */
[----:B------:R-:W-:Y:S05]  /*13af0*/  @!P0 BREAK B0 ;  /* 0x0000000000008942 */ /* 0x000fea0003800000 */
[----:B------:R-:W-:Y:S05]  /*13b00*/  @!P0 BRA `(.L_x_221) ;  /* 0x0000000000d08947 */ /* 0x000fea0003800000 */
.L_x_223:
[----:B------:R-:W-:Y:S05]  /*13b10*/  BSYNC B0 ;  /* 0x0000000000007941 */ /* 0x000fea0003800000 */
.L_x_222:
        /* <DEDUP_REMOVED lines=38> */
[----:B------:R-:W-:Y:S02]  /*13d80*/  ISETP.NE.AND P2, PT, R7, RZ, PT ;  /* 0x000000ff0700720c */ /* 0x000fe40003f45270 */
        /* <DEDUP_REMOVED lines=11> */
[----:B------:R-:W-:Y:S08]  /*13e40*/  @P2 BRA `(.L_x_222) ;  /* 0xfffffffc00342947 */ /* 0x000ff0000383ffff */
.L_x_221:
[----:B------:R-:W-:Y:S05]  /*13e50*/  BSYNC B1 ;  /* 0x0000000000017941 */ /* 0x000fea0003800000 */
.L_x_220:
[----:B------:R-:W-:Y:S01]  /*13e60*/  ISETP.NE.AND P0, PT, R5, RZ, PT ;  /* 0x000000ff0500720c */ /* 0x000fe20003f05270 */
[----:B------:R-:W-:Y:S02]  /*13e70*/  IMAD.MOV.U32 R56, RZ, RZ, R0 ;  /* 0x000000ffff387224 */ /* 0x000fe400078e0000 */
[----:B------:R-:W-:-:S10]  /*13e80*/  IMAD.MOV.U32 R57, RZ, RZ, 0x0 ;  /* 0x00000000ff397424 */ /* 0x000fd400078e00ff */
[----:B0-----:R-:W-:Y:S05]  /*13e90*/  @!P0 RET.REL.NODEC R56 `(_Z5saxpyPhPm) ;  /* 0xfffffec038588950 */ /* 0x001fea0003c3ffff */
[----:B------:R-:W-:-:S07]  /*13ea0*/  IMAD.MOV R5, RZ, RZ, -R5 ;  /* 0x000000ffff057224 */ /* 0x000fce00078e0a05 */
.L_x_229:
[----:B------:R-:W-:Y:S01]  /*13eb0*/  R2UR UR4, R8 ;  /* 0x00000000080472ca */ /* 0x000fe200000e0000 */
[----:B------:R-:W-:Y:S01]  /*13ec0*/  IMAD.MOV.U32 R56, RZ, RZ, R12 ;  /* 0x000000ffff387224 */ /* 0x000fe200078e000c */
[----:B------:R-:W-:Y:S01]  /*13ed0*/  R2UR UR5, R9 ;  /* 0x00000000090572ca */ /* 0x000fe200000e0000 */
[----:B------:R-:W-:-:S12]  /*13ee0*/  IMAD.MOV.U32 R57, RZ, RZ, R13 ;  /* 0x000000ffff397224 */ /* 0x000fd800078e000d */
[----:B------:R-:W2:Y:S01]  /*13ef0*/  LD.E.64 R56, desc[UR4][R56.64] ;  /* 0x0000000438387980 */ /* 0x000ea2000c101b00 */
[----:B------:R-:W-:Y:S01]  /*13f00*/  VIADD R5, R5, 0x1 ;  /* 0x0000000105057836 */ /* 0x000fe20000000000 */
[CC--:B------:R-:W-:Y:S02]  /*13f10*/  SHF.L.U64.HI R20, R10.reuse, R2.reuse, R20 ;  /* 0x000000020a147219 */ /* 0x0c0fe40000010214 */
[----:B------:R-:W-:Y:S02]  /*13f20*/  SHF.L.U32 R10, R10, R2, RZ ;  /* 0x000000020a0a7219 */ /* 0x000fe400000006ff */
[----:B------:R-:W-:Y:S02]  /*13f30*/  ISETP.NE.AND P1, PT, R5, RZ, PT ;  /* 0x000000ff0500720c */ /* 0x000fe40003f25270 */
[----:B------:R-:W-:-:S04]  /*13f40*/  IADD3 R12, P0, PT, R12, -0x8, RZ ;  /* 0xfffffff80c0c7810 */ /* 0x000fc80007f1e0ff */
        /* <DEDUP_REMOVED lines=11> */
[----:B------:R-:W-:Y:S02]  /*14000*/  IMAD.MOV.U32 R2, RZ, RZ, R0 ;  /* 0x000000ffff027224 */ /* 0x000fe400078e0000 */
[----:B------:R-:W-:-:S04]  /*14010*/  IMAD.MOV.U32 R3, RZ, RZ, 0x0 ;  /* 0x00000000ff037424 */ /* 0x000fc800078e00ff */
[----:B------:R-:W-:Y:S05]  /*14020*/  RET.REL.NODEC R2 `(_Z5saxpyPhPm) ;  /* 0xfffffebc02f47950 */ /* 0x000fea0003c3ffff */
        .type           $_Z5saxpyPhPm$_Z11bn_sqra_lowPmPKmi,@function
        .size           $_Z5saxpyPhPm$_Z11bn_sqra_lowPmPKmi,($_Z5saxpyPhPm$_Z11bn_sub1_lowPmPKmmi - $_Z5saxpyPhPm$_Z11bn_sqra_lowPmPKmi)
$_Z5saxpyPhPm$_Z11bn_sqra_lowPmPKmi:
[----:B------:R-:W0:Y:S02]  /*14030*/  LDC.64 R6, c[0x0][0x358] ;  /* 0x0000d600ff067b82 */ /* 0x000e240000000a00 */
[C---:B0-----:R-:W-:Y:S02]  /*14040*/  R2UR UR4, R6.reuse ;  /* 0x00000000060472ca */ /* 0x041fe400000e0000 */
[C---:B------:R-:W-:Y:S02]  /*14050*/  R2UR UR5, R7.reuse ;  /* 0x00000000070572ca */ /* 0x040fe400000e0000 */
[----:B------:R-:W-:Y:S02]  /*14060*/  R2UR UR6, R6 ;  /* 0x00000000060672ca */ /* 0x000fe400000e0000 */
[----:B------:R-:W-:-:S09]  /*14070*/  R2UR UR7, R7 ;  /* 0x00000000070772ca */ /* 0x000fd200000e0000 */
[----:B------:R-:W2:Y:S04]  /*14080*/  LD.E.64 R8, desc[UR4][R12.64] ;  /* 0x000000040c087980 */ /* 0x000ea8000c101b00 */
[----:B------:R-:W3:Y:S01]  /*14090*/  LD.E.64 R20, desc[UR6][R10.64] ;  /* 0x000000060a147980 */ /* 0x000ee2000c101b00 */
[----:B------:R-:W-:Y:S01]  /*140a0*/  BSSY B1, `(.L_x_230) ;  /* 0x0000176000017945 */ /* 0x000fe20003800000 */
[----:B------:R-:W-:Y:S02]  /*140b0*/  IMAD.MOV.U32 R56, RZ, RZ, RZ ;  /* 0x000000ffff387224 */ /* 0x000fe400078e00ff */
[----:B--2---:R-:W-:-:S04]  /*140c0*/  IMAD.WIDE.U32 R4, R9, R8, RZ ;  /* 0x0000000809047225 */ /* 0x004fc800078e00ff */
[----:B------:R-:W-:-:S04]  /*140d0*/  IMAD.WIDE.U32 R14, R8, R8, RZ ;  /* 0x00000008080e7225 */ /* 0x000fc800078e00ff */
[----:B------:R-:W-:Y:S01]  /*140e0*/  IMAD.WIDE.U32 R4, P1, R8, R9, R4 ;  /* 0x0000000908047225 */ /* 0x000fe20007820004 */
[----:B---3--:R-:W-:Y:S02]  /*140f0*/  IADD3 R20, P2, PT, R20, R14, RZ ;  /* 0x0000000e14147210 */ /* 0x008fe40007f5e0ff */
[----:B------:R-:W-:Y:S01]  /*14100*/  IADD3 R29, P0, PT, R15, R4, RZ ;  /* 0x000000040f1d7210 */ /* 0x000fe20007f1e0ff */
[----:B------:R-:W-:-:S04]  /*14110*/  IMAD.X R15, RZ, RZ, RZ, P1 ;  /* 0x000000ffff0f7224 */ /* 0x000fc800008e06ff */
[----:B------:R-:W-:Y:S01]  /*14120*/  IMAD.X R21, R21, 0x1, R29, P2 ;  /* 0x0000000115157824 */ /* 0x000fe200010e061d */
[----:B------:R-:W-:Y:S01]  /*14130*/  ISETP.GE.U32.AND P2, PT, R20, R14, PT ;  /* 0x0000000e1400720c */ /* 0x000fe20003f46070 */
[----:B------:R-:W-:-:S03]  /*14140*/  IMAD.MOV.U32 R14, RZ, RZ, R5 ;  /* 0x000000ffff0e7224 */ /* 0x000fc600078e0005 */
[----:B------:R-:W-:Y:S01]  /*14150*/  ISETP.GE.U32.AND.EX P2, PT, R21, R29, PT, P2 ;  /* 0x0000001d1500720c */ /* 0x000fe20003f46120 */
[----:B------:R-:W-:Y:S01]  /*14160*/  IMAD.WIDE.U32.X R14, R9, R9, R14, P0 ;  /* 0x00000009090e7225 */ /* 0x000fe200000e040e */
[----:B------:R-:W-:Y:S01]  /*14170*/  ISETP.GE.U32.AND P0, PT, R3, 0x2, PT ;  /* 0x000000020300780c */ /* 0x000fe20003f06070 */
[----:B------:R0:W-:Y:S01]  /*14180*/  ST.E.64 desc[UR4][R10.64], R20 ;  /* 0x000000140a007985 */ /* 0x0001e2000c101b04 */
[----:B------:R-:W-:-:S04]  /*14190*/  SEL R5, RZ, 0x1, P2 ;  /* 0x00000001ff057807 */ /* 0x000fc80001000000 */
[----:B------:R-:W-:Y:S01]  /*141a0*/  IADD3 R52, P1, PT, R5, R14, RZ ;  /* 0x0000000e05347210 */ /* 0x000fe20007f3e0ff */
[----:B------:R-:W-:-:S04]  /*141b0*/  IMAD.MOV.U32 R5, RZ, RZ, RZ ;  /* 0x000000ffff057224 */ /* 0x000fc800078e00ff */
[----:B------:R-:W-:Y:S02]  /*141c0*/  IMAD.X R53, RZ, RZ, R15, P1 ;  /* 0x000000ffff357224 */ /* 0x000fe400008e060f */
[----:B------:R-:W-:Y:S06]  /*141d0*/  @!P0 BRA `(.L_x_231) ;  /* 0x0000001400888947 */ /* 0x000fec0003800000 */
[----:B------:R-:W-:Y:S01]  /*141e0*/  IMAD.MOV R4, RZ, RZ, -R3 ;  /* 0x000000ffff047224 */ /* 0x000fe200078e0a03 */
[----:B------:R-:W-:Y:S01]  /*141f0*/  IADD3 R54, P0, PT, R12, 0x8, RZ ;  /* 0x000000080c367810 */ /* 0x000fe20007f1e0ff */
[----:B------:R-:W-:Y:S01]  /*14200*/  BSSY B0, `(.L_x_232) ;  /* 0x0000129000007945 */ /* 0x000fe20003800000 */
[----:B------:R-:W-:Y:S01]  /*14210*/  IADD3 R57, P1, PT, R10, 0x8, RZ ;  /* 0x000000080a397810 */ /* 0x000fe20007f3e0ff */
[----:B------:R-:W-:Y:S01]  /*14220*/  IMAD.MOV.U32 R56, RZ, RZ, RZ ;  /* 0x000000ffff387224 */ /* 0x000fe200078e00ff */
[----:B------:R-:W-:Y:S01]  /*14230*/  ISETP.GE.AND P2, PT, R4, -0x1, PT ;  /* 0xffffffff0400780c */ /* 0x000fe20003f46270 */
[----:B------:R-:W-:Y:S02]  /*14240*/  IMAD.X R55, RZ, RZ, R13, P0 ;  /* 0x000000ffff377224 */ /* 0x000fe400000e060d */
[----:B------:R-:W-:-:S10]  /*14250*/  IMAD.X R58, RZ, RZ, R11, P1 ;  /* 0x000000ffff3a7224 */ /* 0x000fd400008e060b */
[----:B------:R-:W-:Y:S05]  /*14260*/  @P2 BRA `(.L_x_233) ;  /* 0x0000001000882947 */ /* 0x000fea0003800000 */
[----:B------:R-:W-:Y:S01]  /*14270*/  IADD3 R12, PT, PT, -R4, -0x1, RZ ;  /* 0xffffffff040c7810 */ /* 0x000fe20007ffe1ff */
[----:B------:R-:W-:Y:S01]  /*14280*/  BSSY B2, `(.L_x_234) ;  /* 0x00000b8000027945 */ /* 0x000fe20003800000 */
[----:B------:R-:W-:Y:S02]  /*14290*/  PLOP3.LUT P0, PT, PT, PT, PT, 0x80, 0x8 ;  /* 0x000000000008781c */ /* 0x000fe40003f0f070 */
[----:B------:R-:W-:-:S13]  /*142a0*/  ISETP.GT.AND P1, PT, R12, 0x3, PT ;  /* 0x000000030c00780c */ /* 0x000fda0003f24270 */
[----:B------:R-:W-:Y:S05]  /*142b0*/  @!P1 BRA `(.L_x_235) ;  /* 0x0000000800d09947 */ /* 0x000fea0003800000 */
[----:B------:R-:W-:-:S13]  /*142c0*/  PLOP3.LUT P0, PT, PT, PT, PT, 0x8, 0x80 ;  /* 0x000000000080781c */ /* 0x000fda0003f0e170 */
.L_x_236:
[----:B------:R-:W-:Y:S01]  /*142d0*/  R2UR UR4, R6 ;  /* 0x00000000060472ca */ /* 0x000fe200000e0000 */
[----:B------:R-:W-:Y:S01]  /*142e0*/  IMAD.MOV.U32 R28, RZ, RZ, R54 ;  /* 0x000000ffff1c7224 */ /* 0x000fe200078e0036 */
[----:B------:R-:W-:Y:S01]  /*142f0*/  R2UR UR5, R7 ;  /* 0x00000000070572ca */ /* 0x000fe200000e0000 */
[----:B------:R-:W-:-:S12]  /*14300*/  IMAD.MOV.U32 R29, RZ, RZ, R55 ;  /* 0x000000ffff1d7224 */ /* 0x000fd800078e0037 */
[----:B------:R-:W2:Y:S01]  /*14310*/  LD.E.64 R50, desc[UR4][R28.64] ;  /* 0x000000041c327980 */ /* 0x000ea2000c101b00 */
[----:B01----:R-:W-:Y:S02]  /*14320*/  IMAD.MOV.U32 R20, RZ, RZ, R57 ;  /* 0x000000ffff147224 */ /* 0x003fe400078e0039 */
[----:B------:R-:W-:-:S05]  /*14330*/  IMAD.MOV.U32 R21, RZ, RZ, R58 ;  /* 0x000000ffff157224 */ /* 0x000fca00078e003a */
[----:B------:R-:W3:Y:S01]  /*14340*/  LD.E.64 R12, desc[UR4][R20.64] ;  /* 0x00000004140c7980 */ /* 0x000ee2000c101b00 */
[----:B------:R-:W-:Y:S02]  /*14350*/  R2UR UR6, R6 ;  /* 0x00000000060672ca */ /* 0x000fe400000e0000 */
[----:B------:R-:W-:Y:S01]  /*14360*/  R2UR UR7, R7 ;  /* 0x00000000070772ca */ /* 0x000fe200000e0000 */
[----:B--2---:R-:W-:-:S04]  /*14370*/  IMAD.WIDE.U32 R38, R51, R8, RZ ;  /* 0x0000000833267225 */ /* 0x004fc800078e00ff */
[----:B------:R-:W-:-:S04]  /*14380*/  IMAD.WIDE.U32 R14, R50, R8, RZ ;  /* 0x00000008320e7225 */ /* 0x000fc800078e00ff */
[----:B------:R-:W-:-:S04]  /*14390*/  IMAD.WIDE.U32 R38, P1, R9, R50, R38 ;  /* 0x0000003209267225 */ /* 0x000fc80007820026 */
[----:B------:R-:W-:Y:S01]  /*143a0*/  IMAD.SHL.U32 R58, R14, 0x2, RZ ;  /* 0x000000020e3a7824 */ /* 0x000fe200078e00ff */
[----:B------:R-:W-:-:S04]  /*143b0*/  IADD3 R61, P2, PT, R15, R38, RZ ;  /* 0x000000260f3d7210 */ /* 0x000fc80007f5e0ff */
[----:B------:R-:W-:Y:S02]  /*143c0*/  IADD3 R57, P3, PT, R52, R58, RZ ;  /* 0x0000003a34397210 */ /* 0x000fe40007f7e0ff */
[----:B------:R-:W-:Y:S02]  /*143d0*/  SHF.L.U64.HI R38, R14, 0x1, R61 ;  /* 0x000000010e267819 */ /* 0x000fe4000001023d */
[----:B---3--:R-:W-:-:S03]  /*143e0*/  IADD3 R14, P4, PT, R12, R57, RZ ;  /* 0x000000390c0e7210 */ /* 0x008fc60007f9e0ff */
[----:B------:R-:W-:-:S04]  /*143f0*/  IMAD.X R59, R53, 0x1, R38, P3 ;  /* 0x00000001353b7824 */ /* 0x000fc800018e0626 */
[----:B------:R-:W-:Y:S02]  /*14400*/  IMAD.X R15, R13, 0x1, R59, P4 ;  /* 0x000000010d0f7824 */ /* 0x000fe400020e063b */
[----:B------:R-:W2:Y:S04]  /*14410*/  LD.E.64 R12, desc[UR4][R20.64+0x8] ;  /* 0x00000804140c7980 */ /* 0x000ea8000c101b00 */
[----:B------:R0:W-:Y:S04]  /*14420*/  ST.E.64 desc[UR4][R20.64], R14 ;  /* 0x0000000e14007985 */ /* 0x0001e8000c101b04 */
[----:B------:R-:W3:Y:S01]  /*14430*/  LD.E.64 R52, desc[UR6][R28.64+0x8] ;  /* 0x000008061c347980 */ /* 0x000ee2000c101b00 */
[----:B------:R-:W-:-:S02]  /*14440*/  IMAD.X R55, RZ, RZ, RZ, P1 ;  /* 0x000000ffff377224 */ /* 0x000fc400008e06ff */
[----:B------:R-:W-:Y:S01]  /*14450*/  IMAD.MOV.U32 R54, RZ, RZ, R39 ;  /* 0x000000ffff367224 */ /* 0x000fe200078e0027 */
[----:B------:R-:W-:-:S03]  /*14460*/  ISETP.GE.U32.AND P1, PT, R57, R58, PT ;  /* 0x0000003a3900720c */ /* 0x000fc60003f26070 */
[----:B------:R-:W-:Y:S01]  /*14470*/  IMAD.WIDE.U32.X R50, R9, R51, R54, P2 ;  /* 0x0000003309327225 */ /* 0x000fe200010e0436 */
[----:B------:R-:W-:Y:S02]  /*14480*/  ISETP.GE.U32.AND.EX P1, PT, R59, R38, PT, P1 ;  /* 0x000000263b00720c */ /* 0x000fe40003f26110 */
[----:B------:R-:W-:Y:S01]  /*14490*/  SHF.R.U32.HI R64, RZ, 0x1f, R61 ;  /* 0x0000001fff407819 */ /* 0x000fe2000001163d */
[----:B------:R-:W-:Y:S01]  /*144a0*/  IMAD.SHL.U32 R39, R50, 0x2, RZ ;  /* 0x0000000232277824 */ /* 0x000fe200078e00ff */
[----:B------:R-:W-:Y:S02]  /*144b0*/  ISETP.GE.U32.AND P2, PT, R14, R57, PT ;  /* 0x000000390e00720c */ /* 0x000fe40003f46070 */
[----:B------:R-:W-:Y:S02]  /*144c0*/  SEL R57, RZ, 0x1, P1 ;  /* 0x00000001ff397807 */ /* 0x000fe40000800000 */
[----:B------:R-:W-:Y:S02]  /*144d0*/  LOP3.LUT R64, R39, R64, RZ, 0xfc, !PT ;  /* 0x0000004027407212 */ /* 0x000fe400078efcff */
[----:B------:R-:W-:-:S02]  /*144e0*/  ISETP.GE.U32.AND.EX P1, PT, R15, R59, PT, P2 ;  /* 0x0000003b0f00720c */ /* 0x000fc40003f26120 */
[----:B------:R-:W-:Y:S02]  /*144f0*/  IADD3 R57, P2, PT, R57, R64, RZ ;  /* 0x0000004039397210 */ /* 0x000fe40007f5e0ff */
[----:B------:R-:W-:Y:S02]  /*14500*/  SEL R60, RZ, 0x1, P1 ;  /* 0x00000001ff3c7807 */ /* 0x000fe40000800000 */
[----:B------:R-:W-:Y:S02]  /*14510*/  SHF.L.U64.HI R66, R50, 0x1, R51 ;  /* 0x0000000132427819 */ /* 0x000fe40000010233 */
[----:B------:R-:W-:-:S03]  /*14520*/  IADD3 R60, P4, PT, R60, R57, RZ ;  /* 0x000000393c3c7210 */ /* 0x000fc60007f9e0ff */
[----:B------:R-:W-:Y:S01]  /*14530*/  IMAD.X R67, RZ, RZ, R66, P2 ;  /* 0x000000ffff437224 */ /* 0x000fe200010e0642 */
[----:B------:R-:W-:-:S03]  /*14540*/  IADD3 R63, P2, PT, R56, R60, RZ ;  /* 0x0000003c383f7210 */ /* 0x000fc60007f5e0ff */
[----:B------:R-:W-:-:S04]  /*14550*/  IMAD.X R62, RZ, RZ, R67, P4 ;  /* 0x000000ffff3e7224 */ /* 0x000fc800020e0643 */
[----:B------:R-:W-:Y:S02]  /*14560*/  IMAD.X R65, R5, 0x1, R62, P2 ;  /* 0x0000000105417824 */ /* 0x000fe400010e063e */
[----:B---3--:R-:W-:-:S04]  /*14570*/  IMAD.WIDE.U32 R54, R53, R8, RZ ;  /* 0x0000000835367225 */ /* 0x008fc800078e00ff */
[----:B0-----:R-:W-:-:S04]  /*14580*/  IMAD.WIDE.U32 R14, R52, R8, RZ ;  /* 0x00000008340e7225 */ /* 0x001fc800078e00ff */
[----:B------:R-:W-:-:S03]  /*14590*/  IMAD.WIDE.U32 R54, P1, R9, R52, R54 ;  /* 0x0000003409367225 */ /* 0x000fc60007820036 */
[----:B------:R-:W-:Y:S01]  /*145a0*/  IADD3 R69, P3, PT, R15, R54, RZ ;  /* 0x000000360f457210 */ /* 0x000fe20007f7e0ff */
[----:B------:R-:W-:-:S03]  /*145b0*/  IMAD.SHL.U32 R54, R14, 0x2, RZ ;  /* 0x000000020e367824 */ /* 0x000fc600078e00ff */
[----:B------:R-:W-:Y:S02]  /*145c0*/  SHF.L.U64.HI R58, R14, 0x1, R69 ;  /* 0x000000010e3a7819 */ /* 0x000fe40000010245 */
[----:B------:R-:W-:-:S04]  /*145d0*/  IADD3 R59, P4, PT, R54, R63, RZ ;  /* 0x0000003f363b7210 */ /* 0x000fc80007f9e0ff */
[----:B--2---:R-:W-:Y:S01]  /*145e0*/  IADD3 R14, P2, PT, R12, R59, RZ ;  /* 0x0000003b0c0e7210 */ /* 0x004fe20007f5e0ff */
[----:B------:R-:W-:-:S04]  /*145f0*/  IMAD.X R61, R58, 0x1, R65, P4 ;  /* 0x000000013a3d7824 */ /* 0x000fc800020e0641 */
[----:B------:R-:W-:Y:S02]  /*14600*/  IMAD.X R15, R13, 0x1, R61, P2 ;  /* 0x000000010d0f7824 */ /* 0x000fe400010e063d */
[----:B------:R-:W2:Y:S04]  /*14610*/  LD.E.64 R12, desc[UR4][R20.64+0x10] ;  /* 0x00001004140c7980 */ /* 0x000ea8000c101b00 */
[----:B------:R0:W-:Y:S04]  /*14620*/  ST.E.64 desc[UR4][R20.64+0x8], R14 ;  /* 0x0000080e14007985 */ /* 0x0001e8000c101b04 */
[----:B------:R-:W0:Y:S01]  /*14630*/  LD.E.64 R38, desc[UR6][R28.64+0x10] ;  /* 0x000010061c267980 */ /* 0x000e22000c101b00 */
[----:B------:R-:W-:Y:S01]  /*14640*/  ISETP.GE.U32.AND P4, PT, R60, R57, PT ;  /* 0x000000393c00720c */ /* 0x000fe20003f86070 */
[----:B------:R-:W-:Y:S01]  /*14650*/  IMAD.MOV.U32 R56, RZ, RZ, R55 ;  /* 0x000000ffff387224 */ /* 0x000fe200078e0037 */
[----:B------:R-:W-:Y:S01]  /*14660*/  ISETP.LT.U32.AND P2, PT, R57, R64, PT ;  /* 0x000000403900720c */ /* 0x000fe20003f41070 */
[----:B------:R-:W-:Y:S01]  /*14670*/  IMAD.X R57, RZ, RZ, RZ, P1 ;  /* 0x000000ffff397224 */ /* 0x000fe200008e06ff */
[----:B------:R-:W-:-:S02]  /*14680*/  ISETP.GE.U32.AND.EX P4, PT, R62, R67, PT, P4 ;  /* 0x000000433e00720c */ /* 0x000fc40003f86140 */
[----:B------:R-:W-:Y:S01]  /*14690*/  ISETP.LT.U32.AND P1, PT, R64, R50, PT ;  /* 0x000000324000720c */ /* 0x000fe20003f21070 */
[----:B------:R-:W-:Y:S01]  /*146a0*/  IMAD.WIDE.U32.X R52, R9, R53, R56, P3 ;  /* 0x0000003509347225 */ /* 0x000fe200018e0438 */
[----:B------:R-:W-:Y:S02]  /*146b0*/  ISETP.LT.U32.OR.EX P2, PT, R67, R66, !P4, P2 ;  /* 0x000000424300720c */ /* 0x000fe40006741520 */
[----:B------:R-:W-:Y:S02]  /*146c0*/  ISETP.GE.U32.AND P3, PT, R59, R54, PT ;  /* 0x000000363b00720c */ /* 0x000fe40003f66070 */
[----:B------:R-:W-:Y:S01]  /*146d0*/  ISETP.LT.U32.OR.EX P1, PT, R66, R51, P2, P1 ;  /* 0x000000334200720c */ /* 0x000fe20001721510 */
[----:B------:R-:W-:Y:S01]  /*146e0*/  IMAD.SHL.U32 R51, R52, 0x2, RZ ;  /* 0x0000000234337824 */ /* 0x000fe200078e00ff */
[----:B------:R-:W-:Y:S01]  /*146f0*/  ISETP.GE.U32.AND P4, PT, R14, R59, PT ;  /* 0x0000003b0e00720c */ /* 0x000fe20003f86070 */
[----:B------:R-:W3:Y:S01]  /*14700*/  LD.E.64 R54, desc[UR4][R20.64+0x18] ;  /* 0x0000180414367980 */ /* 0x000ee2000c101b00 */
[----:B------:R-:W-:-:S02]  /*14710*/  SHF.R.U32.HI R56, RZ, 0x1f, R69 ;  /* 0x0000001fff387819 */ /* 0x000fc40000011645 */
[----:B------:R-:W-:Y:S02]  /*14720*/  ISETP.GE.U32.AND.EX P3, PT, R61, R58, PT, P3 ;  /* 0x0000003a3d00720c */ /* 0x000fe40003f66130 */
[----:B------:R-:W-:Y:S02]  /*14730*/  ISETP.LT.U32.AND P2, PT, R63, R60, PT ;  /* 0x0000003c3f00720c */ /* 0x000fe40003f41070 */
[----:B------:R-:W-:Y:S02]  /*14740*/  ISETP.GE.U32.AND.EX P4, PT, R15, R61, PT, P4 ;  /* 0x0000003d0f00720c */ /* 0x000fe40003f86140 */
[----:B------:R-:W-:Y:S02]  /*14750*/  LOP3.LUT R56, R51, R56, RZ, 0xfc, !PT ;  /* 0x0000003833387212 */ /* 0x000fe400078efcff */
[----:B------:R-:W-:Y:S02]  /*14760*/  SEL R57, RZ, 0x1, P3 ;  /* 0x00000001ff397807 */ /* 0x000fe40001800000 */
[----:B------:R-:W-:-:S02]  /*14770*/  ISETP.LT.U32.OR.EX P2, PT, R65, R62, P1, P2 ;  /* 0x0000003e4100720c */ /* 0x000fc40000f41520 */
[----:B------:R-:W-:Y:S02]  /*14780*/  IADD3 R57, P1, PT, R57, R56, RZ ;  /* 0x0000003839397210 */ /* 0x000fe40007f3e0ff */
[----:B------:R-:W-:Y:S02]  /*14790*/  SEL R62, RZ, 0x1, P4 ;  /* 0x00000001ff3e7807 */ /* 0x000fe40002000000 */
[----:B------:R-:W-:Y:S02]  /*147a0*/  SEL R63, RZ, 0x1, !P2 ;  /* 0x00000001ff3f7807 */ /* 0x000fe40005000000 */
[----:B------:R-:W-:Y:S02]  /*147b0*/  SHF.L.U64.HI R60, R52, 0x1, R53 ;  /* 0x00000001343c7819 */ /* 0x000fe40000010235 */
[----:B------:R-:W-:-:S03]  /*147c0*/  IADD3 R62, P4, PT, R62, R57, RZ ;  /* 0x000000393e3e7210 */ /* 0x000fc60007f9e0ff */
[----:B------:R-:W-:Y:S01]  /*147d0*/  IMAD.X R67, RZ, RZ, R60, P1 ;  /* 0x000000ffff437224 */ /* 0x000fe200008e063c */
[----:B------:R-:W-:-:S03]  /*147e0*/  IADD3 R63, P3, PT, R62, R63, RZ ;  /* 0x0000003f3e3f7210 */ /* 0x000fc60007f7e0ff */
[----:B------:R-:W-:-:S04]  /*147f0*/  IMAD.X R64, RZ, RZ, R67, P4 ;  /* 0x000000ffff407224 */ /* 0x000fc800020e0643 */
[----:B------:R-:W-:Y:S02]  /*14800*/  IMAD.X R65, RZ, RZ, R64, P3 ;  /* 0x000000ffff417224 */ /* 0x000fe400018e0640 */
[----:B0-----:R-:W-:-:S04]  /*14810*/  IMAD.WIDE.U32 R14, R39, R8, RZ ;  /* 0x00000008270e7225 */ /* 0x001fc800078e00ff */
[----:B------:R-:W-:-:S04]  /*14820*/  IMAD.WIDE.U32 R50, R38, R8, RZ ;  /* 0x0000000826327225 */ /* 0x000fc800078e00ff */
[----:B------:R-:W-:-:S03]  /*14830*/  IMAD.WIDE.U32 R14, P2, R9, R38, R14 ;  /* 0x00000026090e7225 */ /* 0x000fc6000784000e */
[----:B------:R-:W-:Y:S01]  /*14840*/  IADD3 R69, P1, PT, R51, R14, RZ ;  /* 0x0000000e33457210 */ /* 0x000fe20007f3e0ff */
[----:B------:R-:W-:-:S03]  /*14850*/  IMAD.SHL.U32 R14, R50, 0x2, RZ ;  /* 0x00000002320e7824 */ /* 0x000fc600078e00ff */
[----:B------:R-:W-:Y:S02]  /*14860*/  SHF.L.U64.HI R58, R50, 0x1, R69 ;  /* 0x00000001323a7819 */ /* 0x000fe40000010245 */
[----:B------:R-:W-:-:S04]  /*14870*/  IADD3 R59, P4, PT, R14, R63, RZ ;  /* 0x0000003f0e3b7210 */ /* 0x000fc80007f9e0ff */
[----:B--2---:R-:W-:Y:S01]  /*14880*/  IADD3 R12, P3, PT, R12, R59, RZ ;  /* 0x0000003b0c0c7210 */ /* 0x004fe20007f7e0ff */
[----:B------:R-:W-:-:S04]  /*14890*/  IMAD.X R61, R58, 0x1, R65, P4 ;  /* 0x000000013a3d7824 */ /* 0x000fc800020e0641 */
[----:B------:R-:W-:-:S05]  /*148a0*/  IMAD.X R13, R13, 0x1, R61, P3 ;  /* 0x000000010d0d7824 */ /* 0x000fca00018e063d */
[----:B------:R0:W-:Y:S04]  /*148b0*/  ST.E.64 desc[UR4][R20.64+0x10], R12 ;  /* 0x0000100c14007985 */ /* 0x0001e8000c101b04 */
[----:B------:R-:W2:Y:S01]  /*148c0*/  LD.E.64 R50, desc[UR6][R28.64+0x18] ;  /* 0x000018061c327980 */ /* 0x000ea2000c101b00 */
[----:B------:R-:W-:Y:S02]  /*148d0*/  ISETP.GE.U32.AND P4, PT, R62, R57, PT ;  /* 0x000000393e00720c */ /* 0x000fe40003f86070 */
[----:B------:R-:W-:Y:S01]  /*148e0*/  ISETP.LT.U32.AND P3, PT, R57, R56, PT ;  /* 0x000000383900720c */ /* 0x000fe20003f61070 */
[----:B------:R-:W-:Y:S01]  /*148f0*/  IMAD.X R57, RZ, RZ, RZ, P2 ;  /* 0x000000ffff397224 */ /* 0x000fe200010e06ff */
[----:B------:R-:W-:Y:S01]  /*14900*/  ISETP.LT.U32.AND P2, PT, R56, R52, PT ;  /* 0x000000343800720c */ /* 0x000fe20003f41070 */
[----:B------:R-:W-:Y:S01]  /*14910*/  IMAD.MOV.U32 R56, RZ, RZ, R15 ;  /* 0x000000ffff387224 */ /* 0x000fe200078e000f */
[----:B------:R-:W-:-:S03]  /*14920*/  ISETP.GE.U32.AND.EX P4, PT, R64, R67, PT, P4 ;  /* 0x000000434000720c */ /* 0x000fc60003f86140 */
[----:B------:R-:W-:Y:S01]  /*14930*/  IMAD.WIDE.U32.X R38, R9, R39, R56, P1 ;  /* 0x0000002709267225 */ /* 0x000fe200008e0438 */
[----:B------:R-:W-:Y:S02]  /*14940*/  ISETP.LT.U32.OR.EX P3, PT, R67, R60, !P4, P3 ;  /* 0x0000003c4300720c */ /* 0x000fe40006761530 */
[----:B------:R-:W-:Y:S01]  /*14950*/  ISETP.GE.U32.AND P1, PT, R59, R14, PT ;  /* 0x0000000e3b00720c */ /* 0x000fe20003f26070 */
[----:B------:R-:W-:Y:S01]  /*14960*/  IMAD.SHL.U32 R15, R38, 0x2, RZ ;  /* 0x00000002260f7824 */ /* 0x000fe200078e00ff */
[----:B------:R-:W-:Y:S02]  /*14970*/  ISETP.LT.U32.OR.EX P2, PT, R60, R53, P3, P2 ;  /* 0x000000353c00720c */ /* 0x000fe40001f41520 */
[----:B------:R-:W-:Y:S02]  /*14980*/  SHF.R.U32.HI R60, RZ, 0x1f, R69 ;  /* 0x0000001fff3c7819 */ /* 0x000fe40000011645 */
[----:B------:R-:W-:Y:S02]  /*14990*/  ISETP.GE.U32.AND.EX P3, PT, R61, R58, PT, P1 ;  /* 0x0000003a3d00720c */ /* 0x000fe40003f66110 */
[----:B------:R-:W-:-:S02]  /*149a0*/  ISETP.GE.U32.AND P4, PT, R12, R59, PT ;  /* 0x0000003b0c00720c */ /* 0x000fc40003f86070 */
[----:B------:R-:W-:Y:S02]  /*149b0*/  ISETP.LT.U32.AND P1, PT, R63, R62, PT ;  /* 0x0000003e3f00720c */ /* 0x000fe40003f21070 */
[----:B------:R-:W-:Y:S02]  /*149c0*/  LOP3.LUT R60, R15, R60, RZ, 0xfc, !PT ;  /* 0x0000003c0f3c7212 */ /* 0x000fe400078efcff */
[----:B------:R-:W-:Y:S02]  /*149d0*/  SEL R63, RZ, 0x1, P3 ;  /* 0x00000001ff3f7807 */ /* 0x000fe40001800000 */
[----:B------:R-:W-:Y:S02]  /*149e0*/  ISETP.GE.U32.AND.EX P4, PT, R13, R61, PT, P4 ;  /* 0x0000003d0d00720c */ /* 0x000fe40003f86140 */
[----:B------:R-:W-:Y:S02]  /*149f0*/  ISETP.LT.U32.OR.EX P1, PT, R65, R64, P2, P1 ;  /* 0x000000404100720c */ /* 0x000fe40001721510 */
[----:B------:R-:W-:-:S02]  /*14a00*/  IADD3 R63, P2, PT, R63, R60, RZ ;  /* 0x0000003c3f3f7210 */ /* 0x000fc40007f5e0ff */
        /* <DEDUP_REMOVED lines=8> */
[----:B------:R-:W-:Y:S02]  /*14a90*/  VIADD R4, R4, 0x4 ;  /* 0x0000000404047836 */ /* 0x000fe40000000000 */
[----:B--2---:R-:W-:-:S04]  /*14aa0*/  IMAD.WIDE.U32 R14, R51, R8, RZ ;  /* 0x00000008330e7225 */ /* 0x004fc800078e00ff */
[----:B0-----:R-:W-:-:S04]  /*14ab0*/  IMAD.WIDE.U32 R12, R50, R8, RZ ;  /* 0x00000008320c7225 */ /* 0x001fc800078e00ff */
[----:B------:R-:W-:-:S03]  /*14ac0*/  IMAD.WIDE.U32 R14, P1, R9, R50, R14 ;  /* 0x00000032090e7225 */ /* 0x000fc6000782000e */
[----:B------:R-:W-:Y:S01]  /*14ad0*/  IADD3 R67, P3, PT, R13, R14, RZ ;  /* 0x0000000e0d437210 */ /* 0x000fe20007f7e0ff */
[----:B------:R-:W-:-:S03]  /*14ae0*/  IMAD.SHL.U32 R14, R12, 0x2, RZ ;  /* 0x000000020c0e7824 */ /* 0x000fc600078e00ff */
[----:B------:R-:W-:Y:S02]  /*14af0*/  SHF.L.U64.HI R50, R12, 0x1, R67 ;  /* 0x000000010c327819 */ /* 0x000fe40000010243 */
[----:B------:R-:W-:Y:S01]  /*14b00*/  IADD3 R53, P4, PT, R14, R59, RZ ;  /* 0x0000003b0e357210 */ /* 0x000fe20007f9e0ff */
[----:B------:R-:W-:Y:S02]  /*14b10*/  IMAD.X R13, RZ, RZ, RZ, P1 ;  /* 0x000000ffff0d7224 */ /* 0x000fe400008e06ff */
[----:B------:R-:W-:Y:S01]  /*14b20*/  IMAD.MOV.U32 R12, RZ, RZ, R15 ;  /* 0x000000ffff0c7224 */ /* 0x000fe200078e000f */
[----:B------:R-:W-:Y:S01]  /*14b30*/  ISETP.GE.U32.AND P2, PT, R53, R14, PT ;  /* 0x0000000e3500720c */ /* 0x000fe20003f46070 */
[----:B------:R-:W-:Y:S01]  /*14b40*/  IMAD.X R57, R50, 0x1, R61, P4 ;  /* 0x0000000132397824 */ /* 0x000fe200020e063d */
[----:B---3--:R-:W-:Y:S01]  /*14b50*/  IADD3 R14, P1, PT, R54, R53, RZ ;  /* 0x00000035360e7210 */ /* 0x008fe20007f3e0ff */
[----:B------:R-:W-:-:S03]  /*14b60*/  IMAD.WIDE.U32.X R12, R9, R51, R12, P3 ;  /* 0x00000033090c7225 */ /* 0x000fc600018e040c */
[----:B------:R-:W-:Y:S01]  /*14b70*/  ISETP.GE.U32.AND.EX P2, PT, R57, R50, PT, P2 ;  /* 0x000000323900720c */ /* 0x000fe20003f46120 */
[----:B------:R-:W-:Y:S01]  /*14b80*/  IMAD.SHL.U32 R52, R12, 0x2, RZ ;  /* 0x000000020c347824 */ /* 0x000fe200078e00ff */
[----:B------:R-:W-:Y:S01]  /*14b90*/  ISETP.GE.U32.AND P4, PT, R56, R63, PT ;  /* 0x0000003f3800720c */ /* 0x000fe20003f86070 */
[----:B------:R-:W-:Y:S01]  /*14ba0*/  IMAD.X R15, R55, 0x1, R57, P1 ;  /* 0x00000001370f7824 */ /* 0x000fe200008e0639 */
[----:B------:R-:W-:Y:S02]  /*14bb0*/  SEL R50, RZ, 0x1, P2 ;  /* 0x00000001ff327807 */ /* 0x000fe40001000000 */
[----:B------:R-:W-:Y:S02]  /*14bc0*/  ISETP.GE.U32.AND P2, PT, R14, R53, PT ;  /* 0x000000350e00720c */ /* 0x000fe40003f46070 */
[----:B------:R-:W-:Y:S02]  /*14bd0*/  SHF.R.U32.HI R53, RZ, 0x1f, R67 ;  /* 0x0000001fff357819 */ /* 0x000fe40000011643 */
[----:B------:R-:W-:-:S02]  /*14be0*/  ISETP.LT.U32.AND P3, PT, R63, R60, PT ;  /* 0x0000003c3f00720c */ /* 0x000fc40003f61070 */
[----:B------:R-:W-:Y:S02]  /*14bf0*/  ISETP.GE.U32.AND.EX P4, PT, R58, R65, PT, P4 ;  /* 0x000000413a00720c */ /* 0x000fe40003f86140 */
[----:B------:R-:W-:Y:S02]  /*14c00*/  LOP3.LUT R53, R52, R53, RZ, 0xfc, !PT ;  /* 0x0000003534357212 */ /* 0x000fe400078efcff */
[----:B------:R-:W-:Y:S02]  /*14c10*/  ISETP.GE.U32.AND.EX P2, PT, R15, R57, PT, P2 ;  /* 0x000000390f00720c */ /* 0x000fe40003f46120 */
[----:B------:R-:W-:Y:S02]  /*14c20*/  ISETP.LT.U32.OR.EX P3, PT, R65, R62, !P4, P3 ;  /* 0x0000003e4100720c */ /* 0x000fe40006761530 */
[----:B------:R-:W-:Y:S02]  /*14c30*/  ISETP.LT.U32.AND P4, PT, R60, R38, PT ;  /* 0x000000263c00720c */ /* 0x000fe40003f81070 */
[----:B------:R-:W-:-:S02]  /*14c40*/  IADD3 R50, P1, PT, R50, R53, RZ ;  /* 0x0000003532327210 */ /* 0x000fc40007f3e0ff */
[----:B------:R-:W-:Y:S02]  /*14c50*/  SEL R38, RZ, 0x1, P2 ;  /* 0x00000001ff267807 */ /* 0x000fe40001000000 */
[----:B------:R-:W-:Y:S02]  /*14c60*/  SHF.L.U64.HI R54, R12, 0x1, R13 ;  /* 0x000000010c367819 */ /* 0x000fe4000001020d */
[----:B------:R-:W-:Y:S02]  /*14c70*/  ISETP.LT.U32.OR.EX P3, PT, R62, R39, P3, P4 ;  /* 0x000000273e00720c */ /* 0x000fe40001f61540 */
[----:B------:R-:W-:Y:S01]  /*14c80*/  IADD3 R39, P2, PT, R38, R50, RZ ;  /* 0x0000003226277210 */ /* 0x000fe20007f5e0ff */
[----:B------:R-:W-:Y:S01]  /*14c90*/  IMAD.X R51, RZ, RZ, R54, P1 ;  /* 0x000000ffff337224 */ /* 0x000fe200008e0636 */
[----:B------:R-:W-:Y:S02]  /*14ca0*/  ISETP.LT.U32.AND P4, PT, R59, R56, PT ;  /* 0x000000383b00720c */ /* 0x000fe40003f81070 */
[----:B------:R-:W-:Y:S01]  /*14cb0*/  ISETP.GE.U32.AND P1, PT, R39, R50, PT ;  /* 0x000000322700720c */ /* 0x000fe20003f26070 */
[----:B------:R-:W-:Y:S01]  /*14cc0*/  IMAD.X R38, RZ, RZ, R51, P2 ;  /* 0x000000ffff267224 */ /* 0x000fe200010e0633 */
[----:B------:R-:W-:-:S02]  /*14cd0*/  ISETP.LT.U32.OR.EX P3, PT, R61, R58, P3, P4 ;  /* 0x0000003a3d00720c */ /* 0x000fc40001f61540 */
[----:B------:R-:W-:Y:S02]  /*14ce0*/  ISETP.LT.U32.AND P2, PT, R50, R53, PT ;  /* 0x000000353200720c */ /* 0x000fe40003f41070 */
[----:B------:R-:W-:Y:S02]  /*14cf0*/  ISETP.GE.U32.AND.EX P1, PT, R38, R51, PT, P1 ;  /* 0x000000332600720c */ /* 0x000fe40003f26110 */
[----:B------:R-:W-:Y:S02]  /*14d00*/  SEL R52, RZ, 0x1, !P3 ;  /* 0x00000001ff347807 */ /* 0x000fe40005800000 */
[----:B------:R-:W-:Y:S02]  /*14d10*/  ISETP.LT.U32.OR.EX P4, PT, R51, R54, !P1, P2 ;  /* 0x000000363300720c */ /* 0x000fe40004f81520 */
[----:B------:R-:W-:Y:S02]  /*14d20*/  IADD3 R52, P2, PT, R39, R52, RZ ;  /* 0x0000003427347210 */ /* 0x000fe40007f5e0ff */
[----:B------:R-:W-:-:S03]  /*14d30*/  ISETP.LT.U32.AND P3, PT, R53, R12, PT ;  /* 0x0000000c3500720c */ /* 0x000fc60003f61070 */
[----:B------:R-:W-:Y:S01]  /*14d40*/  IMAD.X R53, RZ, RZ, R38, P2 ;  /* 0x000000ffff357224 */ /* 0x000fe200010e0626 */
[----:B------:R-:W-:Y:S02]  /*14d50*/  ISETP.GE.AND P2, PT, R4, -0x4, PT ;  /* 0xfffffffc0400780c */ /* 0x000fe40003f46270 */
[----:B------:R-:W-:Y:S02]  /*14d60*/  ISETP.LT.U32.AND P1, PT, R52, R39, PT ;  /* 0x000000273400720c */ /* 0x000fe40003f21070 */
[----:B------:R-:W-:Y:S02]  /*14d70*/  ISETP.LT.U32.OR.EX P3, PT, R54, R13, P4, P3 ;  /* 0x0000000d3600720c */ /* 0x000fe40002761530 */
[----:B------:R-:W-:Y:S02]  /*14d80*/  IADD3 R54, P4, PT, R28, 0x20, RZ ;  /* 0x000000201c367810 */ /* 0x000fe40007f9e0ff */
[----:B------:R-:W-:Y:S02]  /*14d90*/  ISETP.LT.U32.OR.EX P1, PT, R53, R38, P3, P1 ;  /* 0x000000263500720c */ /* 0x000fe40001f21510 */
[----:B------:R-:W-:Y:S01]  /*14da0*/  IADD3 R57, P3, PT, R20, 0x20, RZ ;  /* 0x0000002014397810 */ /* 0x000fe20007f7e0ff */
[----:B------:R1:W-:Y:S01]  /*14db0*/  ST.E.64 desc[UR4][R20.64+0x18], R14 ;  /* 0x0000180e14007985 */ /* 0x0003e2000c101b04 */
[----:B------:R-:W-:Y:S01]  /*14dc0*/  IMAD.X R55, RZ, RZ, R29, P4 ;  /* 0x000000ffff377224 */ /* 0x000fe200020e061d */
[----:B------:R-:W-:-:S02]  /*14dd0*/  SEL R56, RZ, 0x1, !P1 ;  /* 0x00000001ff387807 */ /* 0x000fc40004800000 */
[----:B------:R-:W-:Y:S01]  /*14de0*/  IMAD.X R58, RZ, RZ, R21, P3 ;  /* 0x000000ffff3a7224 */ /* 0x000fe200018e0615 */
[----:B------:R-:W-:Y:S07]  /*14df0*/  @!P2 BRA `(.L_x_236) ;  /* 0xfffffff40034a947 */ /* 0x000fee000383ffff */
.L_x_235:
[----:B------:R-:W-:Y:S05]  /*14e00*/  BSYNC B2 ;  /* 0x0000000000027941 */ /* 0x000fea0003800000 */
.L_x_234:
[----:B------:R-:W-:Y:S01]  /*14e10*/  IADD3 R12, PT, PT, -R4, -0x1, RZ ;  /* 0xffffffff040c7810 */ /* 0x000fe20007ffe1ff */
[----:B------:R-:W-:Y:S03]  /*14e20*/  BSSY B2, `(.L_x_237) ;  /* 0x0000063000027945 */ /* 0x000fe60003800000 */
[----:B------:R-:W-:-:S13]  /*14e30*/  ISETP.GT.AND P1, PT, R12, 0x1, PT ;  /* 0x000000010c00780c */ /* 0x000fda0003f24270 */
[----:B------:R-:W-:Y:S05]  /*14e40*/  @!P1 BRA `(.L_x_238) ;  /* 0x0000000400809947 */ /* 0x000fea0003800000 */
[----:B------:R-:W-:Y:S01]  /*14e50*/  R2UR UR4, R6 ;  /* 0x00000000060472ca */ /* 0x000fe200000e0000 */
[----:B------:R-:W-:Y:S01]  /*14e60*/  IMAD.MOV.U32 R38, RZ, RZ, R54 ;  /* 0x000000ffff267224 */ /* 0x000fe200078e0036 */
[----:B------:R-:W-:Y:S01]  /*14e70*/  R2UR UR5, R7 ;  /* 0x00000000070572ca */ /* 0x000fe200000e0000 */
[----:B------:R-:W-:-:S12]  /*14e80*/  IMAD.MOV.U32 R39, RZ, RZ, R55 ;  /* 0x000000ffff277224 */ /* 0x000fd800078e0037 */
[----:B------:R-:W0:Y:S01]  /*14e90*/  LD.E.64 R12, desc[UR4][R38.64] ;  /* 0x00000004260c7980 */ /* 0x000e22000c101b00 */
[----:B-1----:R-:W-:Y:S02]  /*14ea0*/  IMAD.MOV.U32 R14, RZ, RZ, R57 ;  /* 0x000000ffff0e7224 */ /* 0x002fe400078e0039 */
[----:B------:R-:W-:-:S05]  /*14eb0*/  IMAD.MOV.U32 R15, RZ, RZ, R58 ;  /* 0x000000ffff0f7224 */ /* 0x000fca00078e003a */
[----:B------:R-:W2:Y:S01]  /*14ec0*/  LD.E.64 R28, desc[UR4][R14.64] ;  /* 0x000000040e1c7980 */ /* 0x000ea2000c101b00 */
[----:B------:R-:W-:Y:S02]  /*14ed0*/  R2UR UR6, R6 ;  /* 0x00000000060672ca */ /* 0x000fe400000e0000 */
[----:B------:R-:W-:Y:S01]  /*14ee0*/  R2UR UR7, R7 ;  /* 0x00000000070772ca */ /* 0x000fe200000e0000 */
[----:B0-----:R-:W-:-:S04]  /*14ef0*/  IMAD.WIDE.U32 R20, R13, R8, RZ ;  /* 0x000000080d147225 */ /* 0x001fc800078e00ff */
[----:B------:R-:W-:-:S04]  /*14f00*/  IMAD.WIDE.U32 R50, R12, R8, RZ ;  /* 0x000000080c327225 */ /* 0x000fc800078e00ff */
[----:B------:R-:W-:-:S04]  /*14f10*/  IMAD.WIDE.U32 R20, P0, R9, R12, R20 ;  /* 0x0000000c09147225 */ /* 0x000fc80007800014 */
[----:B------:R-:W-:Y:S01]  /*14f20*/  IMAD.SHL.U32 R60, R50, 0x2, RZ ;  /* 0x00000002323c7824 */ /* 0x000fe200078e00ff */
[----:B------:R-:W-:-:S04]  /*14f30*/  IADD3 R63, P1, PT, R51, R20, RZ ;  /* 0x00000014333f7210 */ /* 0x000fc80007f3e0ff */
[----:B------:R-:W-:Y:S02]  /*14f40*/  IADD3 R59, P2, PT, R60, R52, RZ ;  /* 0x000000343c3b7210 */ /* 0x000fe40007f5e0ff */
[----:B------:R-:W-:Y:S02]  /*14f50*/  SHF.L.U64.HI R20, R50, 0x1, R63 ;  /* 0x0000000132147819 */ /* 0x000fe4000001023f */
[----:B--2---:R-:W-:Y:S01]  /*14f60*/  IADD3 R28, P3, PT, R28, R59, RZ ;  /* 0x0000003b1c1c7210 */ /* 0x004fe20007f7e0ff */
[----:B------:R-:W2:Y:S02]  /*14f70*/  LD.E.64 R50, desc[UR4][R14.64+0x8] ;  /* 0x000008040e327980 */ /* 0x000ea4000c101b00 */
[----:B------:R-:W-:-:S04]  /*14f80*/  IMAD.X R61, R20, 0x1, R53, P2 ;  /* 0x00000001143d7824 */ /* 0x000fc800010e0635 */
[----:B------:R-:W-:-:S05]  /*14f90*/  IMAD.X R29, R29, 0x1, R61, P3 ;  /* 0x000000011d1d7824 */ /* 0x000fca00018e063d */
[----:B------:R0:W-:Y:S04]  /*14fa0*/  ST.E.64 desc[UR4][R14.64], R28 ;  /* 0x0000001c0e007985 */ /* 0x0001e8000c101b04 */
[----:B------:R-:W0:Y:S01]  /*14fb0*/  LD.E.64 R38, desc[UR6][R38.64+0x8] ;  /* 0x0000080626267980 */ /* 0x000e22000c101b00 */
[----:B------:R-:W-:Y:S02]  /*14fc0*/  IMAD.X R53, RZ, RZ, RZ, P0 ;  /* 0x000000ffff357224 */ /* 0x000fe400000e06ff */
[----:B------:R-:W-:Y:S01]  /*14fd0*/  IMAD.MOV.U32 R52, RZ, RZ, R21 ;  /* 0x000000ffff347224 */ /* 0x000fe200078e0015 */
[----:B------:R-:W-:-:S03]  /*14fe0*/  ISETP.GE.U32.AND P0, PT, R59, R60, PT ;  /* 0x0000003c3b00720c */ /* 0x000fc60003f06070 */
[----:B------:R-:W-:Y:S01]  /*14ff0*/  IMAD.WIDE.U32.X R12, R9, R13, R52, P1 ;  /* 0x0000000d090c7225 */ /* 0x000fe200008e0434 */
[----:B------:R-:W-:Y:S02]  /*15000*/  SHF.R.U32.HI R62, RZ, 0x1f, R63 ;  /* 0x0000001fff3e7819 */ /* 0x000fe4000001163f */
[----:B------:R-:W-:Y:S01]  /*15010*/  ISETP.GE.U32.AND.EX P0, PT, R61, R20, PT, P0 ;  /* 0x000000143d00720c */ /* 0x000fe20003f06100 */
[----:B------:R-:W-:Y:S01]  /*15020*/  IMAD.SHL.U32 R21, R12, 0x2, RZ ;  /* 0x000000020c157824 */ /* 0x000fe200078e00ff */
[----:B------:R-:W-:Y:S02]  /*15030*/  ISETP.GE.U32.AND P1, PT, R28, R59, PT ;  /* 0x0000003b1c00720c */ /* 0x000fe40003f26070 */
[----:B------:R-:W-:Y:S02]  /*15040*/  SEL R63, RZ, 0x1, P0 ;  /* 0x00000001ff3f7807 */ /* 0x000fe40000000000 */
[----:B------:R-:W-:Y:S02]  /*15050*/  LOP3.LUT R62, R21, R62, RZ, 0xfc, !PT ;  /* 0x0000003e153e7212 */ /* 0x000fe400078efcff */
[----:B------:R-:W-:-:S02]  /*15060*/  ISETP.GE.U32.AND.EX P1, PT, R29, R61, PT, P1 ;  /* 0x0000003d1d00720c */ /* 0x000fc40003f26110 */
[----:B------:R-:W-:Y:S02]  /*15070*/  SHF.L.U64.HI R64, R12, 0x1, R13 ;  /* 0x000000010c407819 */ /* 0x000fe4000001020d */
[----:B------:R-:W-:Y:S02]  /*15080*/  IADD3 R63, P0, PT, R63, R62, RZ ;  /* 0x0000003e3f3f7210 */ /* 0x000fe40007f1e0ff */
[----:B------:R-:W-:-:S03]  /*15090*/  SEL R60, RZ, 0x1, P1 ;  /* 0x00000001ff3c7807 */ /* 0x000fc60000800000 */
[----:B------:R-:W-:Y:S01]  /*150a0*/  IMAD.X R65, RZ, RZ, R64, P0 ;  /* 0x000000ffff417224 */ /* 0x000fe200000e0640 */
[----:B------:R-:W-:-:S04]  /*150b0*/  IADD3 R60, P0, PT, R60, R63, RZ ;  /* 0x0000003f3c3c7210 */ /* 0x000fc80007f1e0ff */
[----:B------:R-:W-:Y:S01]  /*150c0*/  IADD3 R59, P2, PT, R60, R56, RZ ;  /* 0x000000383c3b7210 */ /* 0x000fe20007f5e0ff */
[----:B------:R-:W-:-:S04]  /*150d0*/  IMAD.X R56, RZ, RZ, R65, P0 ;  /* 0x000000ffff387224 */ /* 0x000fc800000e0641 */
[----:B------:R-:W-:Y:S01]  /*150e0*/  IMAD.X R61, R56, 0x1, R5, P2 ;  /* 0x00000001383d7824 */ /* 0x000fe200010e0605 */
[----:B------:R-:W-:-:S04]  /*150f0*/  ISETP.GE.U32.AND P4, PT, R60, R63, PT ;  /* 0x0000003f3c00720c */ /* 0x000fc80003f86070 */
[----:B------:R-:W-:Y:S01]  /*15100*/  ISETP.GE.U32.AND.EX P4, PT, R56, R65, PT, P4 ;  /* 0x000000413800720c */ /* 0x000fe20003f86140 */
[----:B------:R-:W-:Y:S02]  /*15110*/  VIADD R4, R4, 0x2 ;  /* 0x0000000204047836 */ /* 0x000fe40000000000 */
[----:B0-----:R-:W-:-:S04]  /*15120*/  IMAD.WIDE.U32 R28, R39, R8, RZ ;  /* 0x00000008271c7225 */ /* 0x001fc800078e00ff */
[----:B------:R-:W-:-:S04]  /*15130*/  IMAD.WIDE.U32 R20, R38, R8, RZ ;  /* 0x0000000826147225 */ /* 0x000fc800078e00ff */
[----:B------:R-:W-:-:S04]  /*15140*/  IMAD.WIDE.U32 R28, P1, R9, R38, R28 ;  /* 0x00000026091c7225 */ /* 0x000fc8000782001c */
[----:B------:R-:W-:Y:S01]  /*15150*/  IMAD.SHL.U32 R38, R20, 0x2, RZ ;  /* 0x0000000214267824 */ /* 0x000fe200078e00ff */
[----:B------:R-:W-:Y:S01]  /*15160*/  IADD3 R67, P0, PT, R21, R28, RZ ;  /* 0x0000001c15437210 */ /* 0x000fe20007f1e0ff */
[----:B------:R-:W-:-:S03]  /*15170*/  IMAD.X R21, RZ, RZ, RZ, P1 ;  /* 0x000000ffff157224 */ /* 0x000fc600008e06ff */
[----:B------:R-:W-:Y:S01]  /*15180*/  SHF.L.U64.HI R52, R20, 0x1, R67 ;  /* 0x0000000114347819 */ /* 0x000fe20000010243 */
[----:B------:R-:W-:Y:S01]  /*15190*/  IMAD.MOV.U32 R20, RZ, RZ, R29 ;  /* 0x000000ffff147224 */ /* 0x000fe200078e001d */
[----:B------:R-:W-:-:S03]  /*151a0*/  IADD3 R53, P1, PT, R38, R59, RZ ;  /* 0x0000003b26357210 */ /* 0x000fc60007f3e0ff */
[----:B------:R-:W-:Y:S01]  /*151b0*/  IMAD.WIDE.U32.X R20, R9, R39, R20, P0 ;  /* 0x0000002709147225 */ /* 0x000fe200000e0414 */
[-C--:B--2---:R-:W-:Y:S02]  /*151c0*/  IADD3 R28, P3, PT, R50, R53.reuse, RZ ;  /* 0x00000035321c7210 */ /* 0x084fe40007f7e0ff */
[----:B------:R-:W-:Y:S01]  /*151d0*/  ISETP.GE.U32.AND P2, PT, R53, R38, PT ;  /* 0x000000263500720c */ /* 0x000fe20003f46070 */
[----:B------:R-:W-:Y:S01]  /*151e0*/  IMAD.X R39, R52, 0x1, R61, P1 ;  /* 0x0000000134277824 */ /* 0x000fe200008e063d */
[----:B------:R-:W-:Y:S01]  /*151f0*/  ISETP.GE.U32.AND P1, PT, R28, R53, PT ;  /* 0x000000351c00720c */ /* 0x000fe20003f26070 */
[----:B------:R-:W-:Y:S02]  /*15200*/  IMAD.SHL.U32 R50, R20, 0x2, RZ ;  /* 0x0000000214327824 */ /* 0x000fe400078e00ff */
[----:B------:R-:W-:Y:S01]  /*15210*/  IMAD.X R29, R51, 0x1, R39, P3 ;  /* 0x00000001331d7824 */ /* 0x000fe200018e0627 */
[----:B------:R-:W-:Y:S02]  /*15220*/  ISETP.GE.U32.AND.EX P2, PT, R39, R52, PT, P2 ;  /* 0x000000342700720c */ /* 0x000fe40003f46120 */
[----:B------:R-:W-:-:S02]  /*15230*/  SHF.R.U32.HI R51, RZ, 0x1f, R67 ;  /* 0x0000001fff337819 */ /* 0x000fc40000011643 */
[----:B------:R-:W-:Y:S02]  /*15240*/  ISETP.LT.U32.AND P0, PT, R63, R62, PT ;  /* 0x0000003e3f00720c */ /* 0x000fe40003f01070 */
[----:B------:R-:W-:Y:S02]  /*15250*/  SEL R38, RZ, 0x1, P2 ;  /* 0x00000001ff267807 */ /* 0x000fe40001000000 */
[----:B------:R-:W-:Y:S02]  /*15260*/  LOP3.LUT R51, R50, R51, RZ, 0xfc, !PT ;  /* 0x0000003332337212 */ /* 0x000fe400078efcff */
[----:B------:R-:W-:Y:S02]  /*15270*/  ISETP.GE.U32.AND.EX P1, PT, R29, R39, PT, P1 ;  /* 0x000000271d00720c */ /* 0x000fe40003f26110 */
[----:B------:R-:W-:Y:S02]  /*15280*/  ISETP.LT.U32.AND P2, PT, R62, R12, PT ;  /* 0x0000000c3e00720c */ /* 0x000fe40003f41070 */
[----:B------:R-:W-:-:S02]  /*15290*/  ISETP.LT.U32.OR.EX P0, PT, R65, R64, !P4, P0 ;  /* 0x000000404100720c */ /* 0x000fc40006701500 */
[----:B------:R-:W-:Y:S02]  /*152a0*/  IADD3 R38, P4, PT, R38, R51, RZ ;  /* 0x0000003326267210 */ /* 0x000fe40007f9e0ff */
[----:B------:R-:W-:Y:S02]  /*152b0*/  SEL R12, RZ, 0x1, P1 ;  /* 0x00000001ff0c7807 */ /* 0x000fe40000800000 */
[----:B------:R-:W-:Y:S02]  /*152c0*/  SHF.L.U64.HI R50, R20, 0x1, R21 ;  /* 0x0000000114327819 */ /* 0x000fe40000010215 */
[----:B------:R-:W-:Y:S02]  /*152d0*/  ISETP.LT.U32.OR.EX P2, PT, R64, R13, P0, P2 ;  /* 0x0000000d4000720c */ /* 0x000fe40000741520 */
[----:B------:R-:W-:Y:S01]  /*152e0*/  ISETP.LT.U32.AND P3, PT, R59, R60, PT ;  /* 0x0000003c3b00720c */ /* 0x000fe20003f61070 */
[----:B------:R-:W-:Y:S01]  /*152f0*/  IMAD.X R39, RZ, RZ, R50, P4 ;  /* 0x000000ffff277224 */ /* 0x000fe200020e0632 */
[----:B------:R-:W-:-:S02]  /*15300*/  IADD3 R13, P0, PT, R12, R38, RZ ;  /* 0x000000260c0d7210 */ /* 0x000fc40007f1e0ff */
[----:B------:R-:W-:Y:S02]  /*15310*/  ISETP.LT.U32.OR.EX P3, PT, R61, R56, P2, P3 ;  /* 0x000000383d00720c */ /* 0x000fe40001761530 */
[C---:B------:R-:W-:Y:S01]  /*15320*/  ISETP.GE.U32.AND P1, PT, R13.reuse, R38, PT ;  /* 0x000000260d00720c */ /* 0x040fe20003f26070 */
[----:B------:R-:W-:Y:S01]  /*15330*/  IMAD.X R12, RZ, RZ, R39, P0 ;  /* 0x000000ffff0c7224 */ /* 0x000fe200000e0627 */
[----:B------:R-:W-:Y:S01]  /*15340*/  SEL R52, RZ, 0x1, !P3 ;  /* 0x00000001ff347807 */ /* 0x000fe20005800000 */
[----:B------:R2:W-:Y:S01]  /*15350*/  ST.E.64 desc[UR4][R14.64+0x8], R28 ;  /* 0x0000081c0e007985 */ /* 0x0005e2000c101b04 */
[----:B------:R-:W-:Y:S02]  /*15360*/  ISETP.LT.U32.AND P2, PT, R38, R51, PT ;  /* 0x000000332600720c */ /* 0x000fe40003f41070 */
[----:B------:R-:W-:Y:S02]  /*15370*/  ISETP.GE.U32.AND.EX P3, PT, R12, R39, PT, P1 ;  /* 0x000000270c00720c */ /* 0x000fe40003f66110 */
[----:B------:R-:W-:-:S02]  /*15380*/  IADD3 R52, P1, PT, R13, R52, RZ ;  /* 0x000000340d347210 */ /* 0x000fc40007f3e0ff */
[----:B------:R-:W-:Y:S02]  /*15390*/  ISETP.LT.U32.AND P0, PT, R51, R20, PT ;  /* 0x000000143300720c */ /* 0x000fe40003f01070 */
[----:B------:R-:W-:Y:S01]  /*153a0*/  ISETP.LT.U32.OR.EX P3, PT, R39, R50, !P3, P2 ;  /* 0x000000322700720c */ /* 0x000fe20005f61520 */
[----:B------:R-:W-:Y:S01]  /*153b0*/  IMAD.X R53, RZ, RZ, R12, P1 ;  /* 0x000000ffff357224 */ /* 0x000fe200008e060c */
[----:B------:R-:W-:Y:S02]  /*153c0*/  ISETP.LT.U32.AND P2, PT, R52, R13, PT ;  /* 0x0000000d3400720c */ /* 0x000fe40003f41070 */
[----:B------:R-:W-:Y:S02]  /*153d0*/  ISETP.LT.U32.OR.EX P3, PT, R50, R21, P3, P0 ;  /* 0x000000153200720c */ /* 0x000fe40001f61500 */
[----:B------:R-:W-:Y:S02]  /*153e0*/  IADD3 R57, P1, PT, R57, 0x10, RZ ;  /* 0x0000001039397810 */ /* 0x000fe40007f3e0ff */
[----:B------:R-:W-:-:S02]  /*153f0*/  ISETP.LT.U32.OR.EX P2, PT, R53, R12, P3, P2 ;  /* 0x0000000c3500720c */ /* 0x000fc40001f41520 */
[----:B------:R-:W-:Y:S01]  /*15400*/  IADD3 R54, P3, PT, R54, 0x10, RZ ;  /* 0x0000001036367810 */ /* 0x000fe20007f7e0ff */
[----:B------:R-:W-:Y:S01]  /*15410*/  IMAD.X R58, RZ, RZ, R58, P1 ;  /* 0x000000ffff3a7224 */ /* 0x000fe200008e063a */
[----:B------:R-:W-:Y:S02]  /*15420*/  PLOP3.LUT P0, PT, PT, PT, PT, 0x8, 0x80 ;  /* 0x000000000080781c */ /* 0x000fe40003f0e170 */
[----:B------:R-:W-:Y:S01]  /*15430*/  SEL R56, RZ, 0x1, !P2 ;  /* 0x00000001ff387807 */ /* 0x000fe20005000000 */
[----:B--2---:R-:W-:-:S10]  /*15440*/  IMAD.X R55, RZ, RZ, R55, P3 ;  /* 0x000000ffff377224 */ /* 0x004fd400018e0637 */
.L_x_238:
[----:B------:R-:W-:Y:S05]  /*15450*/  BSYNC B2 ;  /* 0x0000000000027941 */ /* 0x000fea0003800000 */
.L_x_237:
[----:B------:R-:W-:-:S13]  /*15460*/  ISETP.NE.OR P0, PT, R4, -0x1, P0 ;  /* 0xffffffff0400780c */ /* 0x000fda0000705670 */
[----:B------:R-:W-:Y:S05]  /*15470*/  @!P0 BREAK B0 ;  /* 0x0000000000008942 */ /* 0x000fea0003800000 */
[----:B------:R-:W-:Y:S05]  /*15480*/  @!P0 BRA `(.L_x_231) ;  /* 0x0000000000dc8947 */ /* 0x000fea0003800000 */
.L_x_233:
[----:B------:R-:W-:Y:S05]  /*15490*/  BSYNC B0 ;  /* 0x0000000000007941 */ /* 0x000fea0003800000 */
.L_x_232:
[----:B------:R-:W-:Y:S01]  /*154a0*/  R2UR UR4, R6 ;  /* 0x00000000060472ca */ /* 0x000fe200000e0000 */
[----:B------:R-:W-:Y:S01]  /*154b0*/  IMAD.MOV.U32 R12, RZ, RZ, R54 ;  /* 0x000000ffff0c7224 */ /* 0x000fe200078e0036 */
[----:B------:R-:W-:Y:S01]  /*154c0*/  R2UR UR5, R7 ;  /* 0x00000000070572ca */ /* 0x000fe200000e0000 */
[----:B------:R-:W-:-:S12]  /*154d0*/  IMAD.MOV.U32 R13, RZ, RZ, R55 ;  /* 0x000000ffff0d7224 */ /* 0x000fd800078e0037 */
[----:B-1----:R1:W2:Y:S02]  /*154e0*/  LD.E.64 R14, desc[UR4][R12.64] ;  /* 0x000000040c0e7980 */ /* 0x0022a4000c101b00 */
[----:B-1----:R-:W-:Y:S02]  /*154f0*/  IMAD.MOV.U32 R12, RZ, RZ, R57 ;  /* 0x000000ffff0c7224 */ /* 0x002fe400078e0039 */
[----:B------:R-:W-:-:S05]  /*15500*/  IMAD.MOV.U32 R13, RZ, RZ, R58 ;  /* 0x000000ffff0d7224 */ /* 0x000fca00078e003a */
[----:B0-----:R-:W3:Y:S01]  /*15510*/  LD.E.64 R20, desc[UR4][R12.64] ;  /* 0x000000040c147980 */ /* 0x001ee2000c101b00 */
[----:B------:R-:W-:Y:S02]  /*15520*/  VIADD R4, R4, 0x1 ;  /* 0x0000000104047836 */ /* 0x000fe40000000000 */
[----:B--2---:R-:W-:-:S04]  /*15530*/  IMAD.WIDE.U32 R38, R15, R8, RZ ;  /* 0x000000080f267225 */ /* 0x004fc800078e00ff */
[----:B------:R-:W-:-:S04]  /*15540*/  IMAD.WIDE.U32 R28, R14, R8, RZ ;  /* 0x000000080e1c7225 */ /* 0x000fc800078e00ff */
[----:B------:R-:W-:-:S04]  /*15550*/  IMAD.WIDE.U32 R38, P0, R9, R14, R38 ;  /* 0x0000000e09267225 */ /* 0x000fc80007800026 */
[----:B------:R-:W-:Y:S01]  /*15560*/  IMAD.SHL.U32 R14, R28, 0x2, RZ ;  /* 0x000000021c0e7824 */ /* 0x000fe200078e00ff */
[----:B------:R-:W-:Y:S01]  /*15570*/  IADD3 R57, P1, PT, R29, R38, RZ ;  /* 0x000000261d397210 */ /* 0x000fe20007f3e0ff */
[----:B------:R-:W-:-:S03]  /*15580*/  IMAD.X R29, RZ, RZ, RZ, P0 ;  /* 0x000000ffff1d7224 */ /* 0x000fc600000e06ff */
[-C--:B------:R-:W-:Y:S02]  /*15590*/  IADD3 R51, P2, PT, R52, R14.reuse, RZ ;  /* 0x0000000e34337210 */ /* 0x080fe40007f5e0ff */
[----:B------:R-:W-:Y:S01]  /*155a0*/  SHF.L.U64.HI R38, R28, 0x1, R57 ;  /* 0x000000011c267819 */ /* 0x000fe20000010239 */
[----:B------:R-:W-:Y:S01]  /*155b0*/  IMAD.MOV.U32 R28, RZ, RZ, R39 ;  /* 0x000000ffff1c7224 */ /* 0x000fe200078e0027 */
[----:B------:R-:W-:-:S03]  /*155c0*/  ISETP.GE.U32.AND P0, PT, R51, R14, PT ;  /* 0x0000000e3300720c */ /* 0x000fc60003f06070 */
[----:B------:R-:W-:Y:S01]  /*155d0*/  IMAD.WIDE.U32.X R14, R9, R15, R28, P1 ;  /* 0x0000000f090e7225 */ /* 0x000fe200008e041c */
[-C--:B---3--:R-:W-:Y:S02]  /*155e0*/  IADD3 R20, P1, PT, R20, R51.reuse, RZ ;  /* 0x0000003314147210 */ /* 0x088fe40007f3e0ff */
[----:B------:R-:W-:Y:S01]  /*155f0*/  SHF.R.U32.HI R28, RZ, 0x1f, R57 ;  /* 0x0000001fff1c7819 */ /* 0x000fe20000011639 */
[----:B------:R-:W-:Y:S01]  /*15600*/  IMAD.X R53, R53, 0x1, R38, P2 ;  /* 0x0000000135357824 */ /* 0x000fe200010e0626 */
[----:B------:R-:W-:Y:S01]  /*15610*/  ISETP.GE.U32.AND P2, PT, R20, R51, PT ;  /* 0x000000331400720c */ /* 0x000fe20003f46070 */
[C---:B------:R-:W-:Y:S01]  /*15620*/  IMAD.SHL.U32 R29, R14.reuse, 0x2, RZ ;  /* 0x000000020e1d7824 */ /* 0x040fe200078e00ff */
[----:B------:R-:W-:Y:S01]  /*15630*/  SHF.L.U64.HI R50, R14, 0x1, R15 ;  /* 0x000000010e327819 */ /* 0x000fe2000001020f */
[----:B------:R-:W-:Y:S01]  /*15640*/  IMAD.X R21, R21, 0x1, R53, P1 ;  /* 0x0000000115157824 */ /* 0x000fe200008e0635 */
[----:B------:R-:W-:Y:S02]  /*15650*/  ISETP.GE.U32.AND.EX P0, PT, R53, R38, PT, P0 ;  /* 0x000000263500720c */ /* 0x000fe40003f06100 */
[----:B------:R-:W-:-:S02]  /*15660*/  LOP3.LUT R51, R29, R28, RZ, 0xfc, !PT ;  /* 0x0000001c1d337212 */ /* 0x000fc400078efcff */
[----:B------:R-:W-:Y:S01]  /*15670*/  SEL R38, RZ, 0x1, P0 ;  /* 0x00000001ff267807 */ /* 0x000fe20000000000 */
[----:B------:R2:W-:Y:S01]  /*15680*/  ST.E.64 desc[UR4][R12.64], R20 ;  /* 0x000000140c007985 */ /* 0x0005e2000c101b04 */
[----:B------:R-:W-:Y:S02]  /*15690*/  ISETP.GE.U32.AND.EX P2, PT, R21, R53, PT, P2 ;  /* 0x000000351500720c */ /* 0x000fe40003f46120 */
[----:B------:R-:W-:Y:S02]  /*156a0*/  IADD3 R38, P1, PT, R38, R51, RZ ;  /* 0x0000003326267210 */ /* 0x000fe40007f3e0ff */
[----:B------:R-:W-:-:S03]  /*156b0*/  SEL R29, RZ, 0x1, P2 ;  /* 0x00000001ff1d7807 */ /* 0x000fc60001000000 */
[----:B------:R-:W-:Y:S01]  /*156c0*/  IMAD.X R39, RZ, RZ, R50, P1 ;  /* 0x000000ffff277224 */ /* 0x000fe200008e0632 */
[-C--:B------:R-:W-:Y:S02]  /*156d0*/  IADD3 R29, P0, PT, R29, R38.reuse, RZ ;  /* 0x000000261d1d7210 */ /* 0x080fe40007f1e0ff */
[----:B------:R-:W-:Y:S02]  /*156e0*/  ISETP.LT.U32.AND P1, PT, R38, R51, PT ;  /* 0x000000332600720c */ /* 0x000fe40003f21070 */
[----:B------:R-:W-:Y:S01]  /*156f0*/  ISETP.GE.U32.AND P2, PT, R29, R38, PT ;  /* 0x000000261d00720c */ /* 0x000fe20003f46070 */
[----:B------:R-:W-:Y:S01]  /*15700*/  IMAD.X R28, RZ, RZ, R39, P0 ;  /* 0x000000ffff1c7224 */ /* 0x000fe200000e0627 */
[----:B------:R-:W-:-:S04]  /*15710*/  ISETP.LT.U32.AND P0, PT, R51, R14, PT ;  /* 0x0000000e3300720c */ /* 0x000fc80003f01070 */
[----:B------:R-:W-:-:S04]  /*15720*/  ISETP.GE.U32.AND.EX P2, PT, R28, R39, PT, P2 ;  /* 0x000000271c00720c */ /* 0x000fc80003f46120 */
[----:B------:R-:W-:Y:S02]  /*15730*/  ISETP.LT.U32.OR.EX P1, PT, R39, R50, !P2, P1 ;  /* 0x000000322700720c */ /* 0x000fe40005721510 */
[----:B------:R-:W-:Y:S02]  /*15740*/  IADD3 R52, P2, PT, R56, R29, RZ ;  /* 0x0000001d38347210 */ /* 0x000fe40007f5e0ff */
[----:B------:R-:W-:Y:S02]  /*15750*/  ISETP.LT.U32.OR.EX P0, PT, R50, R15, P1, P0 ;  /* 0x0000000f3200720c */ /* 0x000fe40000f01500 */
[----:B------:R-:W-:Y:S01]  /*15760*/  ISETP.NE.AND P1, PT, R4, -0x1, PT ;  /* 0xffffffff0400780c */ /* 0x000fe20003f25270 */
[----:B------:R-:W-:Y:S01]  /*15770*/  IMAD.X R53, R5, 0x1, R28, P2 ;  /* 0x0000000105357824 */ /* 0x000fe200010e061c */
[----:B------:R-:W-:Y:S02]  /*15780*/  ISETP.LT.U32.AND P3, PT, R52, R29, PT ;  /* 0x0000001d3400720c */ /* 0x000fe40003f61070 */
[----:B------:R-:W-:-:S02]  /*15790*/  IADD3 R57, P2, PT, R12, 0x8, RZ ;  /* 0x000000080c397810 */ /* 0x000fc40007f5e0ff */
[----:B------:R-:W-:Y:S02]  /*157a0*/  ISETP.LT.U32.OR.EX P3, PT, R53, R28, P0, P3 ;  /* 0x0000001c3500720c */ /* 0x000fe40000761530 */
[----:B------:R-:W-:Y:S01]  /*157b0*/  IADD3 R54, P0, PT, R54, 0x8, RZ ;  /* 0x0000000836367810 */ /* 0x000fe20007f1e0ff */
[----:B------:R-:W-:Y:S01]  /*157c0*/  IMAD.X R58, RZ, RZ, R13, P2 ;  /* 0x000000ffff3a7224 */ /* 0x000fe200010e060d */
[----:B------:R-:W-:-:S03]  /*157d0*/  SEL R56, RZ, 0x1, !P3 ;  /* 0x00000001ff387807 */ /* 0x000fc60005800000 */
[----:B------:R-:W-:Y:S01]  /*157e0*/  IMAD.X R55, RZ, RZ, R55, P0 ;  /* 0x000000ffff377224 */ /* 0x000fe200000e0637 */
[----:B--2---:R-:W-:Y:S07]  /*157f0*/  @P1 BRA `(.L_x_232) ;  /* 0xfffffffc00281947 */ /* 0x004fee000383ffff */
.L_x_231:
[----:B------:R-:W-:Y:S05]  /*15800*/  BSYNC B1 ;  /* 0x0000000000017941 */ /* 0x000fea0003800000 */
.L_x_230:
[----:B------:R-:W-:Y:S01]  /*15810*/  R2UR UR4, R6 ;  /* 0x00000000060472ca */ /* 0x000fe200000e0000 */
[----:B0-----:R-:W-:Y:S01]  /*15820*/  IMAD.WIDE.U32 R10, R3, 0x8, R10 ;  /* 0x00000008030a7825 */ /* 0x001fe200078e000a */
[----:B------:R-:W-:-:S13]  /*15830*/  R2UR UR5, R7 ;  /* 0x00000000070572ca */ /* 0x000fda00000e0000 */
[----:B------:R-:W2:Y:S01]  /*15840*/  LD.E.64 R8, desc[UR4][R10.64] ;  /* 0x000000040a087980 */ /* 0x000ea2000c101b00 */
[----:B------:R-:W-:Y:S01]  /*15850*/  IMAD.MOV.U32 R4, RZ, RZ, R0 ;  /* 0x000000ffff047224 */ /* 0x000fe200078e0000 */
[----:B--2---:R-:W-:-:S05]  /*15860*/  IADD3 R6, P0, PT, R8, R52, RZ ;  /* 0x0000003408067210 */ /* 0x004fca0007f1e0ff */
[----:B------:R-:W-:Y:S01]  /*15870*/  IMAD.X R7, R9, 0x1, R53, P0 ;  /* 0x0000000109077824 */ /* 0x000fe200000e0635 */
[----:B------:R-:W-:-:S04]  /*15880*/  ISETP.GE.U32.AND P0, PT, R6, R8, PT ;  /* 0x000000080600720c */ /* 0x000fc80003f06070 */
[----:B------:R-:W-:Y:S01]  /*15890*/  ISETP.GE.U32.AND.EX P0, PT, R7, R9, PT, P0 ;  /* 0x000000090700720c */ /* 0x000fe20003f06100 */
[----:B------:R1:W-:Y:S03]  /*158a0*/  ST.E.64 desc[UR4][R10.64], R6 ;  /* 0x000000060a007985 */ /* 0x0003e6000c101b04 */
[----:B------:R-:W-:-:S04]  /*158b0*/  SEL R3, RZ, 0x1, P0 ;  /* 0x00000001ff037807 */ /* 0x000fc80000000000 */
[----:B------:R-:W-:-:S05]  /*158c0*/  IADD3 R3, P0, PT, R56, R3, RZ ;  /* 0x0000000338037210 */ /* 0x000fca0007f1e0ff */
[----:B------:R-:W-:Y:S02]  /*158d0*/  IMAD.X R8, RZ, RZ, R5, P0 ;  /* 0x000000ffff087224 */ /* 0x000fe400000e0605 */
[----:B------:R-:W-:-:S04]  /*158e0*/  IMAD.MOV.U32 R5, RZ, RZ, 0x0 ;  /* 0x00000000ff057424 */ /* 0x000fc800078e00ff */
[----:B-1----:R-:W-:Y:S05]  /*158f0*/  RET.REL.NODEC R4 `(_Z5saxpyPhPm) ;  /* 0xfffffea404c07950 */ /* 0x002fea0003c3ffff */
        .type           $_Z5saxpyPhPm$_Z11bn_sub1_lowPmPKmmi,@function
        .size           $_Z5saxpyPhPm$_Z11bn_sub1_lowPmPKmmi,($_Z5saxpyPhPm$_Z11bn_subn_lowPmPKmS1_i - $_Z5saxpyPhPm$_Z11bn_sub1_lowPmPKmmi)
$_Z5saxpyPhPm$_Z11bn_sub1_lowPmPKmmi:
[----:B------:R-:W-:Y:S01]  /*15900*/  ISETP.NE.U32.AND P0, PT, R14, RZ, PT ;  /* 0x000000ff0e00720c */ /* 0x000fe20003f05070 */
[----:B------:R-:W0:Y:S01]  /*15910*/  LDC.64 R4, c[0x0][0x358] ;  /* 0x0000d600ff047b82 */ /* 0x000e220000000a00 */
[-C--:B------:R-:W-:Y:S01]  /*15920*/  LOP3.LUT R71, R71, R70.reuse, RZ, 0x3c, !PT ;  /* 0x0000004647477212 */ /* 0x080fe200078e3cff */
[----:B------:R-:W-:Y:S01]  /*15930*/  BSSY B0, `(.L_x_239) ;  /* 0x000001b000007945 */ /* 0x000fe20003800000 */
[----:B------:R-:W-:Y:S01]  /*15940*/  ISETP.NE.AND.EX P0, PT, R13, RZ, PT, P0 ;  /* 0x000000ff0d00720c */ /* 0x000fe20003f05300 */
[----:B------:R-:W-:Y:S01]  /*15950*/  IMAD.MOV.U32 R81, RZ, RZ, RZ ;  /* 0x000000ffff517224 */ /* 0x000fe200078e00ff */
[C---:B------:R-:W-:Y:S02]  /*15960*/  LOP3.LUT R70, R71.reuse, R70, RZ, 0x3c, !PT ;  /* 0x0000004647467212 */ /* 0x040fe400078e3cff */
[----:B------:R-:W-:Y:S02]  /*15970*/  ISETP.LT.OR P0, PT, R80, 0x1, !P0 ;  /* 0x000000015000780c */ /* 0x000fe40004701670 */
[----:B------:R-:W-:-:S11]  /*15980*/  LOP3.LUT R71, R71, R70, RZ, 0x3c, !PT ;  /* 0x0000004647477212 */ /* 0x000fd600078e3cff */
[----:B------:R-:W-:Y:S05]  /*15990*/  @P0 BRA `(.L_x_240) ;  /* 0x0000000000500947 */ /* 0x000fea0003800000 */
[----:B------:R-:W-:-:S07]  /*159a0*/  IMAD.MOV.U32 R81, RZ, RZ, RZ ;  /* 0x000000ffff517224 */ /* 0x000fce00078e00ff */
.L_x_241:
        /* <DEDUP_REMOVED lines=9> */
[----:B--2---:R-:W-:-:S05]  /*15a40*/  IADD3 R76, P0, PT, R74, -R14, RZ ;  /* 0x8000000e4a4c7210 */ /* 0x004fca0007f1e0ff */
[----:B------:R-:W-:Y:S01]  /*15a50*/  IMAD.X R77, R75, 0x1, ~R13, P0 ;  /* 0x000000014b4d7824 */ /* 0x000fe200000e0e0d */
[----:B------:R-:W-:-:S04]  /*15a60*/  ISETP.GE.U32.AND P0, PT, R74, R14, PT ;  /* 0x0000000e4a00720c */ /* 0x000fc80003f06070 */
[----:B------:R-:W-:Y:S01]  /*15a70*/  ISETP.GE.U32.AND.EX P0, PT, R75, R13, PT, P0 ;  /* 0x0000000d4b00720c */ /* 0x000fe20003f06100 */
[----:B------:R0:W-:Y:S01]  /*15a80*/  ST.E.64 desc[UR4][R78.64], R76 ;  /* 0x0000004c4e007985 */ /* 0x0001e2000c101b04 */
[----:B------:R-:W-:Y:S02]  /*15a90*/  IMAD.MOV.U32 R13, RZ, RZ, RZ ;  /* 0x000000ffff0d7224 */ /* 0x000fe400078e00ff */
[----:B------:R-:W-:Y:S02]  /*15aa0*/  SEL R14, RZ, 0x1, P0 ;  /* 0x00000001ff0e7807 */ /* 0x000fe40000000000 */
[----:B0-----:R-:W-:-:S05]  /*15ab0*/  IADD3 R78, P2, PT, R78, 0x8, RZ ;  /* 0x000000084e4e7810 */ /* 0x001fca0007f5e0ff */
[----:B------:R-:W-:Y:S02]  /*15ac0*/  IMAD.X R79, RZ, RZ, R79, P2 ;  /* 0x000000ffff4f7224 */ /* 0x000fe400010e064f */
[----:B------:R-:W-:Y:S06]  /*15ad0*/  @!P0 BRA P4, `(.L_x_241) ;  /* 0xfffffffc00b48947 */ /* 0x000fec000203ffff */
.L_x_240:
[----:B------:R-:W-:Y:S05]  /*15ae0*/  BSYNC B0 ;  /* 0x0000000000007941 */ /* 0x000fea0003800000 */
.L_x_239:
        /* <DEDUP_REMOVED lines=12> */
.L_x_246:
[----:B0-----:R-:W-:Y:S01]  /*15bb0*/  R2UR UR4, R4 ;  /* 0x00000000040472ca */ /* 0x001fe200000e0000 */
[----:B-1----:R-:W-:Y:S01]  /*15bc0*/  IMAD.MOV.U32 R74, RZ, RZ, R70 ;  /* 0x000000ffff4a7224 */ /* 0x002fe200078e0046 */
[----:B------:R-:W-:Y:S01]  /*15bd0*/  R2UR UR5, R5 ;  /* 0x00000000050572ca */ /* 0x000fe200000e0000 */
[----:B------:R-:W-:-:S12]  /*15be0*/  IMAD.MOV.U32 R75, RZ, RZ, R71 ;  /* 0x000000ffff4b7224 */ /* 0x000fd800078e0047 */
[----:B------:R-:W2:Y:S01]  /*15bf0*/  LD.E.64 R74, desc[UR4][R74.64] ;  /* 0x000000044a4a7980 */ /* 0x000ea2000c101b00 */
[----:B------:R-:W-:Y:S01]  /*15c00*/  VIADD R81, R81, 0x1 ;  /* 0x0000000151517836 */ /* 0x000fe20000000000 */
[----:B------:R-:W-:Y:S01]  /*15c10*/  IADD3 R70, P2, PT, R70, 0x8, RZ ;  /* 0x0000000846467810 */ /* 0x000fe20007f5e0ff */
[----:B------:R-:W-:Y:S02]  /*15c20*/  IMAD.MOV.U32 R76, RZ, RZ, R78 ;  /* 0x000000ffff4c7224 */ /* 0x000fe400078e004e */
[----:B------:R-:W-:Y:S01]  /*15c30*/  IMAD.MOV.U32 R77, RZ, RZ, R79 ;  /* 0x000000ffff4d7224 */ /* 0x000fe200078e004f */
[----:B------:R-:W-:Y:S01]  /*15c40*/  ISETP.NE.AND P3, PT, R81, RZ, PT ;  /* 0x000000ff5100720c */ /* 0x000fe20003f65270 */
[----:B------:R-:W-:Y:S01]  /*15c50*/  IMAD.X R71, RZ, RZ, R71, P2 ;  /* 0x000000ffff477224 */ /* 0x000fe200010e0647 */
[----:B------:R-:W-:-:S05]  /*15c60*/  IADD3 R78, P2, PT, R78, 0x8, RZ ;  /* 0x000000084e4e7810 */ /* 0x000fca0007f5e0ff */
[----:B------:R-:W-:Y:S01]  /*15c70*/  IMAD.X R79, RZ, RZ, R79, P2 ;  /* 0x000000ffff4f7224 */ /* 0x000fe200010e064f */
[----:B--2---:R1:W-:Y:S05]  /*15c80*/  ST.E.64 desc[UR4][R76.64], R74 ;  /* 0x0000004a4c007985 */ /* 0x0043ea000c101b04 */
[----:B------:R-:W-:Y:S05]  /*15c90*/  @P3 BRA `(.L_x_246) ;  /* 0xfffffffc00c43947 */ /* 0x000fea000383ffff */
.L_x_245:
[----:B------:R-:W-:Y:S05]  /*15ca0*/  BSYNC B0 ;  /* 0x0000000000007941 */ /* 0x000fea0003800000 */
.L_x_244:
[----:B------:R-:W-:Y:S05]  /*15cb0*/  @P0 BRA `(.L_x_243) ;  /* 0x0000000400b00947 */ /* 0x000fea0003800000 */
[----:B-1----:R-:W-:Y:S01]  /*15cc0*/  IMAD.IADD R76, R82, 0x1, -R80 ;  /* 0x00000001524c7824 */ /* 0x002fe200078e0a50 */
        /* <DEDUP_REMOVED lines=9> */
.L_x_251:
        /* <DEDUP_REMOVED lines=43> */
.L_x_250:
[----:B------:R-:W-:Y:S05]  /*16010*/  BSYNC B4 ;  /* 0x0000000000047941 */ /* 0x000fea0003800000 */
.L_x_249:
        /* <DEDUP_REMOVED lines=30> */
.L_x_253:
[----:B------:R-:W-:Y:S05]  /*16200*/  BSYNC B4 ;  /* 0x0000000000047941 */ /* 0x000fea0003800000 */
.L_x_252:
[----:B------:R-:W-:-:S13]  /*16210*/  ISETP.NE.OR P0, PT, R76, RZ, P0 ;  /* 0x000000ff4c00720c */ /* 0x000fda0000705670 */
[----:B------:R-:W-:Y:S05]  /*16220*/  @!P0 BREAK B0 ;  /* 0x0000000000008942 */ /* 0x000fea0003800000 */
[----:B------:R-:W-:Y:S05]  /*16230*/  @!P0 BRA `(.L_x_243) ;  /* 0x0000000000508947 */ /* 0x000fea0003800000 */
.L_x_248:
[----:B------:R-:W-:Y:S05]  /*16240*/  BSYNC B0 ;  /* 0x0000000000007941 */ /* 0x000fea0003800000 */
.L_x_247:
        /* <DEDUP_REMOVED lines=19> */
.L_x_243:
[----:B------:R-:W-:Y:S05]  /*16380*/  BSYNC B1 ;  /* 0x0000000000017941 */ /* 0x000fea0003800000 */
.L_x_242:
[----:B0-----:R-:W-:Y:S02]  /*16390*/  IMAD.MOV.U32 R4, RZ, RZ, R0 ;  /* 0x000000ffff047224 */ /* 0x001fe400078e0000 */
[----:B------:R-:W-:-:S04]  /*163a0*/  IMAD.MOV.U32 R5, RZ, RZ, 0x0 ;  /* 0x00000000ff057424 */ /* 0x000fc800078e00ff */
[----:B-1----:R-:W-:Y:S05]  /*163b0*/  RET.REL.NODEC R4 `(_Z5saxpyPhPm) ;  /* 0xfffffe9c04107950 */ /* 0x002fea0003c3ffff */
        .type           $_Z5saxpyPhPm$_Z11bn_subn_lowPmPKmS1_i,@function
        .size           $_Z5saxpyPhPm$_Z11bn_subn_lowPmPKmS1_i,($_Z5saxpyPhPm$_Z11fp2_add_digPPmPKS_m - $_Z5saxpyPhPm$_Z11bn_subn_lowPmPKmS1_i)
$_Z5saxpyPhPm$_Z11bn_subn_lowPmPKmS1_i:
        /* <DEDUP_REMOVED lines=20> */
.L_x_257:
        /* <DEDUP_REMOVED lines=10> */
[----:B------:R-:W-:Y:S02]  /*165a0*/  ISETP.NE.U32.AND P2, PT, R78, RZ, PT ;  /* 0x000000ff4e00720c */ /* 0x000fe40003f45070 */
[----:B------:R-:W-:Y:S02]  /*165b0*/  R2UR UR8, R4 ;  /* 0x00000000040872ca */ /* 0x000fe400000e0000 */
[----:B------:R-:W-:Y:S02]  /*165c0*/  R2UR UR9, R5 ;  /* 0x00000000050972ca */ /* 0x000fe400000e0000 */
[----:B--2---:R-:W-:-:S04]  /*165d0*/  IADD3 R79, P4, PT, R76, -R80, RZ ;  /* 0x800000504c4f7210 */ /* 0x004fc80007f9e0ff */
[----:B------:R-:W-:Y:S01]  /*165e0*/  IADD3 R78, P3, PT, -R78, R79, RZ ;  /* 0x0000004f4e4e7210 */ /* 0x000fe20007f7e1ff */
[----:B------:R-:W-:Y:S01]  /*165f0*/  IMAD.X R89, R77, 0x1, ~R81, P4 ;  /* 0x000000014d597824 */ /* 0x000fe200020e0e51 */
[----:B------:R-:W-:-:S03]  /*16600*/  ISETP.NE.U32.AND P4, PT, R79, RZ, PT ;  /* 0x000000ff4f00720c */ /* 0x000fc60003f85070 */
[C---:B------:R-:W-:Y:S01]  /*16610*/  IMAD.X R79, R89.reuse, 0x1, ~R13, P3 ;  /* 0x00000001594f7824 */ /* 0x040fe200018e0e0d */
[----:B------:R-:W-:Y:S02]  /*16620*/  ISETP.NE.AND.EX P4, PT, R89, RZ, PT, P4 ;  /* 0x000000ff5900720c */ /* 0x000fe40003f85340 */
[----:B------:R-:W-:Y:S01]  /*16630*/  ISETP.LT.U32.AND P3, PT, R76, R80, PT ;  /* 0x000000504c00720c */ /* 0x000fe20003f61070 */
[----:B------:R-:W-:Y:S01]  /*16640*/  IMAD.MOV.U32 R76, RZ, RZ, R82 ;  /* 0x000000ffff4c7224 */ /* 0x000fe200078e0052 */
[----:B------:R-:W-:-:S04]  /*16650*/  ISETP.NE.AND.EX P2, PT, R13, RZ, !P4, P2 ;  /* 0x000000ff0d00720c */ /* 0x000fc80006745320 */
[----:B------:R-:W-:Y:S01]  /*16660*/  ISETP.LT.U32.OR.EX P3, PT, R77, R81, P2, P3 ;  /* 0x000000514d00720c */ /* 0x000fe20001761530 */
[----:B------:R-:W-:-:S05]  /*16670*/  IMAD.MOV.U32 R77, RZ, RZ, R83 ;  /* 0x000000ffff4d7224 */ /* 0x000fca00078e0053 */
[----:B------:R0:W-:Y:S04]  /*16680*/  ST.E.64 desc[UR4][R76.64], R78 ;  /* 0x0000004e4c007985 */ /* 0x0001e8000c101b04 */
[----:B------:R-:W2:Y:S04]  /*16690*/  LD.E.64 R80, desc[UR8][R74.64+0x8] ;  /* 0x000008084a507980 */ /* 0x000ea8000c101b00 */
[----:B0-----:R-:W2:Y:S01]  /*166a0*/  LD.E.64 R78, desc[UR6][R70.64+0x8] ;  /* 0x00000806464e7980 */ /* 0x001ea2000c101b00 */
[----:B------:R-:W-:Y:S02]  /*166b0*/  SEL R89, RZ, 0xffffffff, !P3 ;  /* 0xffffffffff597807 */ /* 0x000fe40005800000 */
[----:B--2---:R-:W-:-:S05]  /*166c0*/  IADD3 R83, P2, PT, R78, -R80, RZ ;  /* 0x800000504e537210 */ /* 0x004fca0007f5e0ff */
[----:B------:R-:W-:Y:S01]  /*166d0*/  IMAD.X R90, R79, 0x1, ~R81, P2 ;  /* 0x000000014f5a7824 */ /* 0x000fe200010e0e51 */
[C---:B------:R-:W-:Y:S02]  /*166e0*/  IADD3 R82, P2, PT, R83.reuse, R89, RZ ;  /* 0x0000005953527210 */ /* 0x040fe40007f5e0ff */
[----:B------:R-:W-:-:S03]  /*166f0*/  ISETP.EQ.U32.AND P4, PT, R83, RZ, PT ;  /* 0x000000ff5300720c */ /* 0x000fc60003f82070 */
[C---:B------:R-:W-:Y:S01]  /*16700*/  IMAD.X R83, R90.reuse, 0x1, R89, P2 ;  /* 0x000000015a537824 */ /* 0x040fe200010e0659 */
[----:B------:R-:W-:Y:S02]  /*16710*/  ISETP.EQ.AND.EX P2, PT, R90, RZ, P3, P4 ;  /* 0x000000ff5a00720c */ /* 0x000fe40001f42340 */
[----:B------:R-:W-:Y:S02]  /*16720*/  ISETP.LT.U32.AND P3, PT, R78, R80, PT ;  /* 0x000000504e00720c */ /* 0x000fe40003f61070 */
[----:B------:R0:W-:Y:S02]  /*16730*/  ST.E.64 desc[UR4][R76.64+0x8], R82 ;  /* 0x000008524c007985 */ /* 0x0001e4000c101b04 */
[----:B------:R-:W-:Y:S02]  /*16740*/  ISETP.LT.U32.OR.EX P2, PT, R79, R81, P2, P3 ;  /* 0x000000514f00720c */ /* 0x000fe40001741530 */
[----:B------:R-:W0:Y:S04]  /*16750*/  LD.E.64 R78, desc[UR6][R70.64+0x10] ;  /* 0x00001006464e7980 */ /* 0x000e28000c101b00 */
[----:B------:R-:W0:Y:S01]  /*16760*/  LD.E.64 R80, desc[UR8][R74.64+0x10] ;  /* 0x000010084a507980 */ /* 0x000e22000c101b00 */
[----:B------:R-:W-:-:S02]  /*16770*/  SEL R89, RZ, 0xffffffff, !P2 ;  /* 0xffffffffff597807 */ /* 0x000fc40005000000 */
[----:B0-----:R-:W-:-:S05]  /*16780*/  IADD3 R83, P3, PT, R78, -R80, RZ ;  /* 0x800000504e537210 */ /* 0x001fca0007f7e0ff */
        /* <DEDUP_REMOVED lines=10> */
[----:B------:R-:W-:Y:S01]  /*16830*/  SEL R89, RZ, 0xffffffff, !P2 ;  /* 0xffffffffff597807 */ /* 0x000fe20005000000 */
[----:B------:R-:W-:Y:S01]  /*16840*/  VIADD R88, R88, 0x4 ;  /* 0x0000000458587836 */ /* 0x000fe20000000000 */
[----:B0-----:R-:W-:-:S04]  /*16850*/  IADD3 R83, P3, PT, R78, -R80, RZ ;  /* 0x800000504e537210 */ /* 0x001fc80007f7e0ff */
[----:B------:R-:W-:Y:S01]  /*16860*/  ISETP.EQ.U32.AND P4, PT, R83, RZ, PT ;  /* 0x000000ff5300720c */ /* 0x000fe20003f82070 */
[----:B------:R-:W-:Y:S01]  /*16870*/  IMAD.X R90, R79, 0x1, ~R81, P3 ;  /* 0x000000014f5a7824 */ /* 0x000fe200018e0e51 */
[----:B------:R-:W-:-:S04]  /*16880*/  IADD3 R82, P3, PT, R83, R89, RZ ;  /* 0x0000005953527210 */ /* 0x000fc80007f7e0ff */
[C---:B------:R-:W-:Y:S01]  /*16890*/  ISETP.EQ.AND.EX P4, PT, R90.reuse, RZ, P2, P4 ;  /* 0x000000ff5a00720c */ /* 0x040fe20001782340 */
[----:B------:R-:W-:Y:S01]  /*168a0*/  IMAD.X R83, R90, 0x1, R89, P3 ;  /* 0x000000015a537824 */ /* 0x000fe200018e0659 */
[----:B------:R-:W-:Y:S02]  /*168b0*/  ISETP.LT.U32.AND P2, PT, R78, R80, PT ;  /* 0x000000504e00720c */ /* 0x000fe40003f41070 */
[----:B------:R-:W-:Y:S02]  /*168c0*/  IADD3 R80, P3, PT, R70, 0x20, RZ ;  /* 0x0000002046507810 */ /* 0x000fe40007f7e0ff */
[----:B------:R-:W-:-:S03]  /*168d0*/  ISETP.LT.U32.OR.EX P2, PT, R79, R81, P4, P2 ;  /* 0x000000514f00720c */ /* 0x000fc60002741520 */
        /* <DEDUP_REMOVED lines=9> */
.L_x_256:
[----:B------:R-:W-:Y:S05]  /*16970*/  BSYNC B0 ;  /* 0x0000000000007941 */ /* 0x000fea0003800000 */
.L_x_255:
[----:B------:R-:W-:Y:S05]  /*16980*/  @!P0 BRA `(.L_x_254) ;  /* 0x0000000000888947 */ /* 0x000fea0003800000 */
[----:B------:R-:W-:-:S07]  /*16990*/  IMAD.MOV R87, RZ, RZ, -R87 ;  /* 0x000000ffff577224 */ /* 0x000fce00078e0a57 */
.L_x_258:
        /* <DEDUP_REMOVED lines=12> */
[----:B------:R-:W-:-:S03]  /*16a60*/  ISETP.NE.U32.AND P2, PT, R78, RZ, PT ;  /* 0x000000ff4e00720c */ /* 0x000fc60003f45070 */
[----:B------:R-:W-:Y:S01]  /*16a70*/  IMAD.X R89, RZ, RZ, R89, P4 ;  /* 0x000000ffff597224 */ /* 0x000fe200020e0659 */
[----:B------:R-:W-:Y:S02]  /*16a80*/  ISETP.NE.AND P4, PT, R87, RZ, PT ;  /* 0x000000ff5700720c */ /* 0x000fe40003f85270 */
[----:B--2---:R-:W-:-:S04]  /*16a90*/  IADD3 R77, P0, PT, R70, -R74, RZ ;  /* 0x8000004a464d7210 */ /* 0x004fc80007f1e0ff */
[----:B------:R-:W-:Y:S01]  /*16aa0*/  ISETP.NE.U32.AND P3, PT, R77, RZ, PT ;  /* 0x000000ff4d00720c */ /* 0x000fe20003f65070 */
[----:B------:R-:W-:Y:S01]  /*16ab0*/  IMAD.X R79, R71, 0x1, ~R75, P0 ;  /* 0x00000001474f7824 */ /* 0x000fe200000e0e4b */
[----:B------:R-:W-:Y:S01]  /*16ac0*/  IADD3 R76, P0, PT, -R78, R77, RZ ;  /* 0x0000004d4e4c7210 */ /* 0x000fe20007f1e1ff */
[----:B------:R-:W-:-:S03]  /*16ad0*/  IMAD.MOV.U32 R78, RZ, RZ, R82 ;  /* 0x000000ffff4e7224 */ /* 0x000fc600078e0052 */
[C---:B------:R-:W-:Y:S01]  /*16ae0*/  ISETP.NE.AND.EX P3, PT, R79.reuse, RZ, PT, P3 ;  /* 0x000000ff4f00720c */ /* 0x040fe20003f65330 */
[----:B------:R-:W-:Y:S01]  /*16af0*/  IMAD.X R77, R79, 0x1, ~R13, P0 ;  /* 0x000000014f4d7824 */ /* 0x000fe200000e0e0d */
[----:B------:R-:W-:Y:S01]  /*16b00*/  ISETP.LT.U32.AND P0, PT, R70, R74, PT ;  /* 0x0000004a4600720c */ /* 0x000fe20003f01070 */
[----:B------:R-:W-:Y:S01]  /*16b10*/  IMAD.MOV.U32 R79, RZ, RZ, R83 ;  /* 0x000000ffff4f7224 */ /* 0x000fe200078e0053 */
[----:B------:R-:W-:Y:S02]  /*16b20*/  ISETP.NE.AND.EX P2, PT, R13, RZ, !P3, P2 ;  /* 0x000000ff0d00720c */ /* 0x000fe40005f45320 */
[----:B------:R-:W-:Y:S02]  /*16b30*/  IADD3 R81, P3, PT, R81, 0x8, RZ ;  /* 0x0000000851517810 */ /* 0x000fe40007f7e0ff */
[----:B------:R-:W-:Y:S01]  /*16b40*/  ISETP.LT.U32.OR.EX P0, PT, R71, R75, P2, P0 ;  /* 0x0000004b4700720c */ /* 0x000fe20001701500 */
[----:B------:R0:W-:Y:S01]  /*16b50*/  ST.E.64 desc[UR4][R78.64], R76 ;  /* 0x0000004c4e007985 */ /* 0x0001e2000c101b04 */
[----:B------:R-:W-:Y:S01]  /*16b60*/  IADD3 R82, P2, PT, R82, 0x8, RZ ;  /* 0x0000000852527810 */ /* 0x000fe20007f5e0ff */
[----:B------:R-:W-:-:S04]  /*16b70*/  IMAD.X R90, RZ, RZ, R90, P3 ;  /* 0x000000ffff5a7224 */ /* 0x000fc800018e065a */
[----:B------:R-:W-:Y:S01]  /*16b80*/  IMAD.X R83, RZ, RZ, R83, P2 ;  /* 0x000000ffff537224 */ /* 0x000fe200010e0653 */
[----:B0-----:R-:W-:Y:S01]  /*16b90*/  SEL R78, RZ, 0x1, !P0 ;  /* 0x00000001ff4e7807 */ /* 0x001fe20004000000 */
[----:B------:R-:W-:Y:S06]  /*16ba0*/  @P4 BRA `(.L_x_258) ;  /* 0xfffffffc007c4947 */ /* 0x000fec000383ffff */
.L_x_254:
[----:B0-----:R-:W-:Y:S02]  /*16bb0*/  IMAD.MOV.U32 R4, RZ, RZ, R86 ;  /* 0x000000ffff047224 */ /* 0x001fe400078e0056 */
[----:B------:R-:W-:Y:S02]  /*16bc0*/  IMAD.MOV.U32 R5, RZ, RZ, 0x0 ;  /* 0x00000000ff057424 */ /* 0x000fe400078e00ff */
[--C-:B------:R-:W-:Y:S02]  /*16bd0*/  IMAD.MOV.U32 R74, RZ, RZ, R78.reuse ;  /* 0x000000ffff4a7224 */ /* 0x100fe400078e004e */
[----:B------:R-:W-:Y:S01]  /*16be0*/  IMAD.MOV.U32 R70, RZ, RZ, R78 ;  /* 0x000000ffff467224 */ /* 0x000fe200078e004e */
[----:B------:R-:W-:Y:S06]  /*16bf0*/  RET.REL.NODEC R4 `(_Z5saxpyPhPm) ;  /* 0xfffffe9404007950 */ /* 0x000fec0003c3ffff */
        .type           $_Z5saxpyPhPm$_Z11fp2_add_digPPmPKS_m,@function
        .size           $_Z5saxpyPhPm$_Z11fp2_add_digPPmPKS_m,($_Z5saxpyPhPm$_Z11fp2_is_zeroPPm - $_Z5saxpyPhPm$_Z11fp2_add_digPPmPKS_m)
$_Z5saxpyPhPm$_Z11fp2_add_digPPmPKS_m:
[----:B------:R-:W-:Y:S01]  /*16c00*/  BSSY B1, `(.L_x_259) ;  /* 0x0000005000017945 */ /* 0x000fe20003800000 */
[----:B------:R-:W-:Y:S01]  /*16c10*/  IMAD.MOV.U32 R6, RZ, RZ, R175 ;  /* 0x000000ffff067224 */ /* 0x000fe200078e00af */
[----:B------:R-:W-:Y:S01]  /*16c20*/  MOV R0, 0x16c50 ;  /* 0x00016c5000007802 */ /* 0x000fe20000000f00 */
[----:B------:R-:W-:-:S07]  /*16c30*/  IMAD.MOV.U32 R7, RZ, RZ, R174 ;  /* 0x000000ffff077224 */ /* 0x000fce00078e00ae */
[----:B------:R-:W-:Y:S05]  /*16c40*/  CALL.REL.NOINC `($_Z5saxpyPhPm$_Z10fp_add_digPmS_m) ;  /* 0xffffff0800947944 */ /* 0x000fea0003c3ffff */
[----:B------:R-:W-:Y:S05]  /*16c50*/  BSYNC B1 ;  /* 0x0000000000017941 */ /* 0x000fea0003800000 */
.L_x_259:
[----:B------:R-:W-:Y:S01]  /*16c60*/  IMAD.MOV.U32 R4, RZ, RZ, R179 ;  /* 0x000000ffff047224 */ /* 0x000fe200078e00b3 */
[----:B------:R-:W-:Y:S01]  /*16c70*/  MOV R2, 0x16ca0 ;  /* 0x00016ca000027802 */ /* 0x000fe20000000f00 */
[----:B------:R-:W-:-:S07]  /*16c80*/  IMAD.MOV.U32 R5, RZ, RZ, R178 ;  /* 0x000000ffff057224 */ /* 0x000fce00078e00b2 */
[----:B------:R-:W-:Y:S05]  /*16c90*/  CALL.REL.NOINC `($_Z5saxpyPhPm$_Z7fp_copyPmS_) ;  /* 0x0000027c00b87944 */ /* 0x000fea0003c00000 */
[----:B------:R-:W-:-:S04]  /*16ca0*/  IMAD.MOV.U32 R19, RZ, RZ, 0x0 ;  /* 0x00000000ff137424 */ /* 0x000fc800078e00ff */
[----:B------:R-:W-:Y:S05]  /*16cb0*/  RET.REL.NODEC R18 `(_Z5saxpyPhPm) ;  /* 0xfffffe9012d07950 */ /* 0x000fea0003c3ffff */
        .type           $_Z5saxpyPhPm$_Z11fp2_is_zeroPPm,@function
        .size           $_Z5saxpyPhPm$_Z11fp2_is_zeroPPm,($_Z5saxpyPhPm$_Z11fp2_set_digPPmm - $_Z5saxpyPhPm$_Z11fp2_is_zeroPPm)
$_Z5saxpyPhPm$_Z11fp2_is_zeroPPm:
[----:B------:R-:W0:Y:S02]  /*16cc0*/  LDC.64 R22, c[0x0][0x358] ;  /* 0x0000d600ff167b82 */ /* 0x000e240000000a00 */
[----:B0-----:R-:W-:Y:S02]  /*16cd0*/  R2UR UR4, R22 ;  /* 0x00000000160472ca */ /* 0x001fe400000e0000 */
[----:B------:R-:W-:-:S13]  /*16ce0*/  R2UR UR5, R23 ;  /* 0x00000000170572ca */ /* 0x000fda00000e0000 */
[----:B------:R0:W5:Y:S01]  /*16cf0*/  LD.E.64 R2, desc[UR4][R18.64] ;  /* 0x0000000412027980 */ /* 0x000162000c101b00 */
[----:B------:R-:W-:-:S07]  /*16d00*/  MOV R0, 0x16d20 ;  /* 0x00016d2000007802 */ /* 0x000fce0000000f00 */
[----:B0----5:R-:W-:Y:S05]  /*16d10*/  CALL.REL.NOINC `($_Z5saxpyPhPm$_Z10fp_is_zeroPm) ;  /* 0xffffff0c00287944 */ /* 0x021fea0003c3ffff */
[----:B------:R-:W-:Y:S01]  /*16d20*/  ISETP.NE.AND P0, PT, R24, RZ, PT ;  /* 0x000000ff1800720c */ /* 0x000fe20003f05270 */
[----:B------:R-:W-:-:S12]  /*16d30*/  IMAD.MOV.U32 R168, RZ, RZ, RZ ;  /* 0x000000ffffa87224 */ /* 0x000fd800078e00ff */
[----:B------:R-:W-:Y:S05]  /*16d40*/  @!P0 BRA `(.L_x_260) ;  /* 0x0000000000188947 */ /* 0x000fea0003800000 */
[----:B------:R-:W-:Y:S02]  /*16d50*/  R2UR UR4, R22 ;  /* 0x00000000160472ca */ /* 0x000fe400000e0000 */
[----:B------:R-:W-:-:S13]  /*16d60*/  R2UR UR5, R23 ;  /* 0x00000000170572ca */ /* 0x000fda00000e0000 */
[----:B------:R0:W5:Y:S01]  /*16d70*/  LD.E.64 R2, desc[UR4][R18.64+0x8] ;  /* 0x0000080412027980 */ /* 0x000162000c101b00 */
[----:B------:R-:W-:-:S07]  /*16d80*/  MOV R0, 0x16da0 ;  /* 0x00016da000007802 */ /* 0x000fce0000000f00 */
[----:B0----5:R-:W-:Y:S05]  /*16d90*/  CALL.REL.NOINC `($_Z5saxpyPhPm$_Z10fp_is_zeroPm) ;  /* 0xffffff0c00087944 */ /* 0x021fea0003c3ffff */
[----:B------:R-:W-:-:S07]  /*16da0*/  IMAD.MOV.U32 R168, RZ, RZ, R24 ;  /* 0x000000ffffa87224 */ /* 0x000fce00078e0018 */
.L_x_260:
[----:B------:R-:W-:Y:S02]  /*16db0*/  IMAD.MOV.U32 R2, RZ, RZ, R14 ;  /* 0x000000ffff027224 */ /* 0x000fe400078e000e */
[----:B------:R-:W-:-:S04]  /*16dc0*/  IMAD.MOV.U32 R3, RZ, RZ, 0x0 ;  /* 0x00000000ff037424 */ /* 0x000fc800078e00ff */
[----:B------:R-:W-:Y:S05]  /*16dd0*/  RET.REL.NODEC R2 `(_Z5saxpyPhPm) ;  /* 0xfffffe9002887950 */ /* 0x000fea0003c3ffff */
        .type           $_Z5saxpyPhPm$_Z11fp2_set_digPPmm,@function
        .size           $_Z5saxpyPhPm$_Z11fp2_set_digPPmm,($_Z5saxpyPhPm$_Z11fp_add1_lowPmPKmm - $_Z5saxpyPhPm$_Z11fp2_set_digPPmm)
$_Z5saxpyPhPm$_Z11fp2_set_digPPmm:
[----:B------:R-:W0:Y:S02]  /*16de0*/  LDC.64 R24, c[0x0][0x358] ;  /* 0x0000d600ff187b82 */ /* 0x000e240000000a00 */
[----:B0-----:R-:W-:Y:S02]  /*16df0*/  R2UR UR4, R24 ;  /* 0x00000000180472ca */ /* 0x001fe400000e0000 */
[----:B------:R-:W-:-:S13]  /*16e00*/  R2UR UR5, R25 ;  /* 0x00000000190572ca */ /* 0x000fda00000e0000 */
[----:B------:R0:W5:Y:S01]  /*16e10*/  LD.E.64 R2, desc[UR4][R18.64] ;  /* 0x0000000412027980 */ /* 0x000162000c101b00 */
[----:B------:R-:W-:-:S07]  /*16e20*/  MOV R21, 0x16e40 ;  /* 0x00016e4000157802 */ /* 0x000fce0000000f00 */
[----:B0----5:R-:W-:Y:S05]  /*16e30*/  CALL.REL.NOINC `($_Z5saxpyPhPm$_Z10fp_set_digPmm) ;  /* 0xffffff0c002c7944 */ /* 0x021fea0003c3ffff */
[----:B------:R-:W-:Y:S02]  /*16e40*/  R2UR UR4, R24 ;  /* 0x00000000180472ca */ /* 0x000fe400000e0000 */
[----:B------:R-:W-:-:S13]  /*16e50*/  R2UR UR5, R25 ;  /* 0x00000000190572ca */ /* 0x000fda00000e0000 */
[----:B------:R0:W5:Y:S01]  /*16e60*/  LD.E.64 R4, desc[UR4][R18.64+0x8] ;  /* 0x0000080412047980 */ /* 0x000162000c101b00 */
[----:B------:R-:W-:-:S07]  /*16e70*/  MOV R12, 0x16e90 ;  /* 0x00016e90000c7802 */ /* 0x000fce0000000f00 */
[----:B0----5:R-:W-:Y:S05]  /*16e80*/  CALL.REL.NOINC `($_Z5saxpyPhPm$_Z7fp_zeroPm) ;  /* 0x0000027c00587944 */ /* 0x021fea0003c00000 */
[----:B------:R-:W-:Y:S02]  /*16e90*/  IMAD.MOV.U32 R2, RZ, RZ, R22 ;  /* 0x000000ffff027224 */ /* 0x000fe400078e0016 */
[----:B------:R-:W-:-:S04]  /*16ea0*/  IMAD.MOV.U32 R3, RZ, RZ, 0x0 ;  /* 0x00000000ff037424 */ /* 0x000fc800078e00ff */
[----:B------:R-:W-:Y:S05]  /*16eb0*/  RET.REL.NODEC R2 `(_Z5saxpyPhPm) ;  /* 0xfffffe9002507950 */ /* 0x000fea0003c3ffff */
        .type           $_Z5saxpyPhPm$_Z11fp_add1_lowPmPKmm,@function
        .size           $_Z5saxpyPhPm$_Z11fp_add1_lowPmPKmm,($_Z5saxpyPhPm$_Z11fp_addc_lowPmPKmS1_ - $_Z5saxpyPhPm$_Z11fp_add1_lowPmPKmm)
$_Z5saxpyPhPm$_Z11fp_add1_lowPmPKmm:
[----:B------:R-:W0:Y:S01]  /*16ec0*/  LDC.64 R20, c[0x0][0x358] ;  /* 0x0000d600ff147b82 */ /* 0x000e220000000a00 */
[----:B------:R-:W-:Y:S01]  /*16ed0*/  BSSY B2, `(.L_x_261) ;  /* 0x000001a000027945 */ /* 0x000fe20003800000 */
[----:B------:R-:W-:Y:S02]  /*16ee0*/  IMAD.MOV.U32 R15, RZ, RZ, R2 ;  /* 0x000000ffff0f7224 */ /* 0x000fe400078e0002 */
[----:B------:R-:W-:Y:S02]  /*16ef0*/  IMAD.MOV.U32 R14, RZ, RZ, R3 ;  /* 0x000000ffff0e7224 */ /* 0x000fe400078e0003 */
[----:B------:R-:W-:Y:S02]  /*16f00*/  IMAD.MOV.U32 R13, RZ, RZ, R4 ;  /* 0x000000ffff0d7224 */ /* 0x000fe400078e0004 */
[----:B------:R-:W-:Y:S02]  /*16f10*/  IMAD.MOV.U32 R12, RZ, RZ, R5 ;  /* 0x000000ffff0c7224 */ /* 0x000fe400078e0005 */
[----:B------:R-:W-:-:S07]  /*16f20*/  IMAD.MOV.U32 R8, RZ, RZ, RZ ;  /* 0x000000ffff087224 */ /* 0x000fce00078e00ff */
.L_x_262:
[----:B0-----:R-:W-:Y:S01]  /*16f30*/  R2UR UR4, R20 ;  /* 0x00000000140472ca */ /* 0x001fe200000e0000 */
[----:B-1----:R-:W-:Y:S01]  /*16f40*/  IMAD.MOV.U32 R2, RZ, RZ, R13 ;  /* 0x000000ffff027224 */ /* 0x002fe200078e000d */
[----:B------:R-:W-:Y:S01]  /*16f50*/  R2UR UR5, R21 ;  /* 0x00000000150572ca */ /* 0x000fe200000e0000 */
[----:B------:R-:W-:-:S12]  /*16f60*/  IMAD.MOV.U32 R3, RZ, RZ, R12 ;  /* 0x000000ffff037224 */ /* 0x000fd800078e000c */
[----:B------:R-:W2:Y:S01]  /*16f70*/  LD.E.64 R2, desc[UR4][R2.64] ;  /* 0x0000000402027980 */ /* 0x000ea2000c101b00 */
[----:B------:R-:W-:Y:S01]  /*16f80*/  IMAD.MOV.U32 R10, RZ, RZ, R8 ;  /* 0x000000ffff0a7224 */ /* 0x000fe200078e0008 */
[----:B------:R-:W-:Y:S01]  /*16f90*/  IADD3 R13, P1, PT, R13, 0x8, RZ ;  /* 0x000000080d0d7810 */ /* 0x000fe20007f3e0ff */
[----:B------:R-:W-:-:S03]  /*16fa0*/  VIADD R8, R8, 0x1 ;  /* 0x0000000108087836 */ /* 0x000fc60000000000 */
[----:B------:R-:W-:Y:S01]  /*16fb0*/  ISETP.LT.U32.AND P3, PT, R10, 0x5, PT ;  /* 0x000000050a00780c */ /* 0x000fe20003f61070 */
[----:B------:R-:W-:Y:S01]  /*16fc0*/  IMAD.X R12, RZ, RZ, R12, P1 ;  /* 0x000000ffff0c7224 */ /* 0x000fe200008e060c */
[----:B--2---:R-:W-:Y:S01]  /*16fd0*/  IADD3 R4, P0, PT, R2, 0x1, RZ ;  /* 0x0000000102047810 */ /* 0x004fe20007f1e0ff */
[----:B------:R-:W-:Y:S01]  /*16fe0*/  IMAD.MOV.U32 R2, RZ, RZ, R15 ;  /* 0x000000ffff027224 */ /* 0x000fe200078e000f */
[----:B------:R-:W-:-:S03]  /*16ff0*/  IADD3 R15, P2, PT, R15, 0x8, RZ ;  /* 0x000000080f0f7810 */ /* 0x000fc60007f5e0ff */
[----:B------:R-:W-:Y:S01]  /*17000*/  IMAD.X R5, RZ, RZ, R3, P0 ;  /* 0x000000ffff057224 */ /* 0x000fe200000e0603 */
[----:B------:R-:W-:Y:S01]  /*17010*/  ISETP.NE.U32.AND P0, PT, R4, RZ, PT ;  /* 0x000000ff0400720c */ /* 0x000fe20003f05070 */
[--C-:B------:R-:W-:Y:S02]  /*17020*/  IMAD.MOV.U32 R3, RZ, RZ, R14.reuse ;  /* 0x000000ffff037224 */ /* 0x100fe400078e000e */
[----:B------:R-:W-:Y:S01]  /*17030*/  IMAD.X R14, RZ, RZ, R14, P2 ;  /* 0x000000ffff0e7224 */ /* 0x000fe200010e060e */
[----:B------:R-:W-:Y:S02]  /*17040*/  ISETP.NE.AND.EX P0, PT, R5, RZ, PT, P0 ;  /* 0x000000ff0500720c */ /* 0x000fe40003f05300 */
[----:B------:R1:W-:Y:S11]  /*17050*/  ST.E.64 desc[UR4][R2.64], R4 ;  /* 0x0000000402007985 */ /* 0x0003f6000c101b04 */
[----:B------:R-:W-:Y:S05]  /*17060*/  @!P0 BRA P3, `(.L_x_262) ;  /* 0xfffffffc00b08947 */ /* 0x000fea000183ffff */
[----:B------:R-:W-:Y:S05]  /*17070*/  BSYNC B2 ;  /* 0x0000000000027941 */ /* 0x000fea0003800000 */
.L_x_261:
[----:B------:R-:W-:Y:S02]  /*17080*/  ISETP.GT.U32.AND P1, PT, R10, 0x4, PT ;  /* 0x000000040a00780c */ /* 0x000fe40003f24070 */
[----:B------:R-:W-:-:S04]  /*17090*/  ISETP.NE.U32.AND P0, PT, R4, RZ, PT ;  /* 0x000000ff0400720c */ /* 0x000fc80003f05070 */
[----:B------:R-:W-:-:S07]  /*170a0*/  ISETP.NE.AND.EX P0, PT, R5, RZ, PT, P0 ;  /* 0x000000ff0500720c */ /* 0x000fce0003f05300 */
[----:B------:R-:W-:Y:S06]  /*170b0*/  @P1 BRA `(.L_x_263) ;  /* 0x0000000000381947 */ /* 0x000fec0003800000 */
[----:B------:R-:W-:-:S07]  /*170c0*/  CS2R R10, SRZ ;  /* 0x00000000000a7805 */ /* 0x000fce000001ff00 */
.L_x_264:
[----:B------:R-:W-:Y:S02]  /*170d0*/  R2UR UR4, R20 ;  /* 0x00000000140472ca */ /* 0x000fe400000e0000 */
[----:B------:R-:W-:Y:S02]  /*170e0*/  R2UR UR5, R21 ;  /* 0x00000000150572ca */ /* 0x000fe400000e0000 */
[----:B01----:R-:W-:-:S05]  /*170f0*/  IADD3 R2, P1, PT, R10, R13, RZ ;  /* 0x0000000d0a027210 */ /* 0x003fca0007f3e0ff */
[----:B------:R-:W-:-:S06]  /*17100*/  IMAD.X R3, R11, 0x1, R12, P1 ;  /* 0x000000010b037824 */ /* 0x000fcc00008e060c */
[----:B------:R-:W2:Y:S01]  /*17110*/  LD.E.64 R2, desc[UR4][R2.64] ;  /* 0x0000000402027980 */ /* 0x000ea2000c101b00 */
[----:B------:R-:W-:Y:S01]  /*17120*/  IADD3 R4, P1, PT, R10, R15, RZ ;  /* 0x0000000f0a047210 */ /* 0x000fe20007f3e0ff */
[----:B------:R-:W-:Y:S01]  /*17130*/  VIADD R8, R8, 0x1 ;  /* 0x0000000108087836 */ /* 0x000fe20000000000 */
[----:B------:R-:W-:-:S03]  /*17140*/  IADD3 R10, P2, PT, R10, 0x8, RZ ;  /* 0x000000080a0a7810 */ /* 0x000fc60007f5e0ff */
[----:B------:R-:W-:Y:S01]  /*17150*/  IMAD.X R5, R11, 0x1, R14, P1 ;  /* 0x000000010b057824 */ /* 0x000fe200008e060e */
[----:B------:R-:W-:Y:S01]  /*17160*/  ISETP.NE.AND P1, PT, R8, 0x6, PT ;  /* 0x000000060800780c */ /* 0x000fe20003f25270 */
[----:B------:R-:W-:-:S03]  /*17170*/  IMAD.X R11, RZ, RZ, R11, P2 ;  /* 0x000000ffff0b7224 */ /* 0x000fc600010e060b */
[----:B--2---:R0:W-:Y:S09]  /*17180*/  ST.E.64 desc[UR4][R4.64], R2 ;  /* 0x0000000204007985 */ /* 0x0041f2000c101b04 */
[----:B------:R-:W-:Y:S05]  /*17190*/  @P1 BRA `(.L_x_264) ;  /* 0xfffffffc00cc1947 */ /* 0x000fea000383ffff */
.L_x_263:
[----:B01----:R-:W-:Y:S01]  /*171a0*/  IMAD.MOV.U32 R2, RZ, RZ, R9 ;  /* 0x000000ffff027224 */ /* 0x003fe200078e0009 */
[----:B------:R-:W-:Y:S01]  /*171b0*/  SEL R5, RZ, 0x1, P0 ;  /* 0x00000001ff057807 */ /* 0x000fe20000000000 */
[----:B------:R-:W-:Y:S02]  /*171c0*/  IMAD.MOV.U32 R3, RZ, RZ, 0x0 ;  /* 0x00000000ff037424 */ /* 0x000fe400078e00ff */
[----:B------:R-:W-:Y:S02]  /*171d0*/  IMAD.MOV.U32 R4, RZ, RZ, RZ ;  /* 0x000000ffff047224 */ /* 0x000fe400078e00ff */
[----:B------:R-:W-:Y:S05]  /*171e0*/  RET.REL.NODEC R2 `(_Z5saxpyPhPm) ;  /* 0xfffffe8c02847950 */ /* 0x000fea0003c3ffff */
        .type           $_Z5saxpyPhPm$_Z11fp_addc_lowPmPKmS1_,@function
        .size           $_Z5saxpyPhPm$_Z11fp_addc_lowPmPKmS1_,($_Z5saxpyPhPm$_Z11fp_addd_lowPmPKmS1_ - $_Z5saxpyPhPm$_Z11fp_addc_lowPmPKmS1_)
$_Z5saxpyPhPm$_Z11fp_addc_lowPmPKmS1_:
[----:B------:R-:W-:Y:S01]  /*171f0*/  IMAD.MOV.U32 R10, RZ, RZ, R18 ;  /* 0x000000ffff0a7224 */ /* 0x000fe200078e0012 */
[----:B------:R-:W-:Y:S01]  /*17200*/  MOV R22, 0x17270 ;  /* 0x0001727000167802 */ /* 0x000fe20000000f00 */
[----:B------:R-:W-:Y:S02]  /*17210*/  IMAD.MOV.U32 R11, RZ, RZ, R19 ;  /* 0x000000ffff0b7224 */ /* 0x000fe400078e0013 */
[----:B------:R-:W-:Y:S02]  /*17220*/  IMAD.MOV.U32 R6, RZ, RZ, R30 ;  /* 0x000000ffff067224 */ /* 0x000fe400078e001e */
[----:B------:R-:W-:Y:S02]  /*17230*/  IMAD.MOV.U32 R7, RZ, RZ, R31 ;  /* 0x000000ffff077224 */ /* 0x000fe400078e001f */
[----:B------:R-:W-:Y:S02]  /*17240*/  IMAD.MOV.U32 R4, RZ, RZ, R32 ;  /* 0x000000ffff047224 */ /* 0x000fe400078e0020 */
[----:B------:R-:W-:-:S07]  /*17250*/  IMAD.MOV.U32 R5, RZ, RZ, R33 ;  /* 0x000000ffff057224 */ /* 0x000fce00078e0021 */
[----:B------:R-:W-:Y:S05]  /*17260*/  CALL.REL.NOINC `($_Z5saxpyPhPm$_Z11fp_addd_lowPmPKmS1_) ;  /* 0x0000000000b87944 */ /* 0x000fea0003c00000 */
[----:B------:R-:W-:Y:S01]  /*17270*/  ISETP.NE.U32.AND P0, PT, R7, RZ, PT ;  /* 0x000000ff0700720c */ /* 0x000fe20003f05070 */
[----:B------:R-:W-:Y:S03]  /*17280*/  BSSY B2, `(.L_x_265) ;  /* 0x0000018000027945 */ /* 0x000fe60003800000 */
[----:B------:R-:W-:-:S13]  /*17290*/  ISETP.NE.AND.EX P0, PT, R6, RZ, PT, P0 ;  /* 0x000000ff0600720c */ /* 0x000fda0003f05300 */
[----:B------:R-:W-:Y:S05]  /*172a0*/  @P0 BRA `(.L_x_266) ;  /* 0x0000000000540947 */ /* 0x000fea0003800000 */
[----:B------:R-:W0:Y:S01]  /*172b0*/  S2UR UR5, SR_CgaCtaId ;  /* 0x00000000000579c3 */ /* 0x000e220000008800 */
[----:B------:R-:W-:Y:S01]  /*172c0*/  UMOV UR4, 0x400 ;  /* 0x0000040000047882 */ /* 0x000fe20000000000 */
[----:B------:R-:W-:Y:S01]  /*172d0*/  IADD3 R78, P0, PT, R18, 0x30, RZ ;  /* 0x00000030124e7810 */ /* 0x000fe20007f1e0ff */
[----:B------:R-:W-:Y:S01]  /*172e0*/  IMAD.MOV.U32 R141, RZ, RZ, 0x6 ;  /* 0x00000006ff8d7424 */ /* 0x000fe200078e00ff */
[----:B------:R-:W-:-:S03]  /*172f0*/  MOV R129, 0x173b0 ;  /* 0x000173b000817802 */ /* 0x000fc60000000f00 */
[----:B------:R-:W-:Y:S01]  /*17300*/  IMAD.X R79, RZ, RZ, R19, P0 ;  /* 0x000000ffff4f7224 */ /* 0x000fe200000e0613 */
        /* <DEDUP_REMOVED lines=15> */
.L_x_266:
[----:B------:R-:W-:Y:S05]  /*17400*/  BSYNC B2 ;  /* 0x0000000000027941 */ /* 0x000fea0003800000 */
.L_x_265:
[----:B------:R-:W0:Y:S01]  /*17410*/  S2UR UR5, SR_CgaCtaId ;  /* 0x00000000000579c3 */ /* 0x000e220000008800 */
[----:B------:R-:W-:Y:S01]  /*17420*/  UMOV UR4, 0x400 ;  /* 0x0000040000047882 */ /* 0x000fe20000000000 */
[----:B------:R-:W-:Y:S02]  /*17430*/  IADD3 R38, P0, PT, R18, 0x30, RZ ;  /* 0x0000003012267810 */ /* 0x000fe40007f1e0ff */
        /* <DEDUP_REMOVED lines=17> */
        .type           $_Z5saxpyPhPm$_Z11fp_addd_lowPmPKmS1_,@function
        .size           $_Z5saxpyPhPm$_Z11fp_addd_lowPmPKmS1_,($_Z5saxpyPhPm$_Z11fp_addm_lowPmPKmS1_ - $_Z5saxpyPhPm$_Z11fp_addd_lowPmPKmS1_)
$_Z5saxpyPhPm$_Z11fp_addd_lowPmPKmS1_:
[----:B------:R-:W0:Y:S02]  /*17550*/  LDCU.64 UR4, c[0x0][0x358] ;  /* 0x00006b00ff0477ac */ /* 0x000e240008000a00 */
[----:B0-----:R-:W2:Y:S04]  /*17560*/  LD.E.64 R2, desc[UR4][R6.64] ;  /* 0x0000000406027980 */ /* 0x001ea8000c101b00 */
[----:B------:R-:W2:Y:S02]  /*17570*/  LD.E.64 R8, desc[UR4][R4.64] ;  /* 0x0000000404087980 */ /* 0x000ea4000c101b00 */
[----:B--2---:R-:W-:Y:S01]  /*17580*/  IADD3 R14, P0, PT, R2, R8, RZ ;  /* 0x00000008020e7210 */ /* 0x004fe20007f1e0ff */
[----:B------:R-:W-:-:S04]  /*17590*/  IMAD.MOV.U32 R2, RZ, RZ, R10 ;  /* 0x000000ffff027224 */ /* 0x000fc800078e000a */
[----:B------:R-:W-:Y:S02]  /*175a0*/  IMAD.X R15, R3, 0x1, R9, P0 ;  /* 0x00000001030f7824 */ /* 0x000fe400000e0609 */
[----:B------:R-:W-:-:S05]  /*175b0*/  IMAD.MOV.U32 R3, RZ, RZ, R11 ;  /* 0x000000ffff037224 */ /* 0x000fca00078e000b */
[----:B------:R0:W-:Y:S04]  /*175c0*/  ST.E.64 desc[UR4][R2.64], R14 ;  /* 0x0000000e02007985 */ /* 0x0001e8000c101b04 */
[----:B------:R-:W2:Y:S04]  /*175d0*/  LD.E.64 R12, desc[UR4][R6.64+0x8] ;  /* 0x00000804060c7980 */ /* 0x000ea8000c101b00 */
[----:B------:R-:W2:Y:S01]  /*175e0*/  LD.E.64 R10, desc[UR4][R4.64+0x8] ;  /* 0x00000804040a7980 */ /* 0x000ea2000c101b00 */
[----:B------:R-:W-:-:S04]  /*175f0*/  ISETP.GE.U32.AND P0, PT, R14, R8, PT ;  /* 0x000000080e00720c */ /* 0x000fc80003f06070 */
[----:B------:R-:W-:-:S04]  /*17600*/  ISETP.GE.U32.AND.EX P0, PT, R15, R9, PT, P0 ;  /* 0x000000090f00720c */ /* 0x000fc80003f06100 */
[----:B------:R-:W-:Y:S02]  /*17610*/  SEL R20, RZ, 0x1, P0 ;  /* 0x00000001ff147807 */ /* 0x000fe40000000000 */
[----:B--2---:R-:W-:-:S04]  /*17620*/  IADD3 R23, P1, PT, R12, R10, RZ ;  /* 0x0000000a0c177210 */ /* 0x004fc80007f3e0ff */
[----:B------:R-:W-:Y:S01]  /*17630*/  IADD3 R20, P0, PT, R23, R20, RZ ;  /* 0x0000001417147210 */ /* 0x000fe20007f1e0ff */
[----:B------:R-:W-:-:S04]  /*17640*/  IMAD.X R25, R13, 0x1, R11, P1 ;  /* 0x000000010d197824 */ /* 0x000fc800008e060b */
[----:B------:R-:W-:-:S05]  /*17650*/  IMAD.X R21, RZ, RZ, R25, P0 ;  /* 0x000000ffff157224 */ /* 0x000fca00000e0619 */
[----:B------:R1:W-:Y:S04]  /*17660*/  ST.E.64 desc[UR4][R2.64+0x8], R20 ;  /* 0x0000081402007985 */ /* 0x0003e8000c101b04 */
[----:B------:R-:W2:Y:S04]  /*17670*/  LD.E.64 R12, desc[UR4][R6.64+0x10] ;  /* 0x00001004060c7980 */ /* 0x000ea8000c101b00 */
[----:B------:R-:W2:Y:S01]  /*17680*/  LD.E.64 R8, desc[UR4][R4.64+0x10] ;  /* 0x0000100404087980 */ /* 0x000ea2000c101b00 */
[----:B------:R-:W-:Y:S02]  /*17690*/  ISETP.GE.U32.AND P0, PT, R20, R23, PT ;  /* 0x000000171400720c */ /* 0x000fe40003f06070 */
[----:B------:R-:W-:-:S02]  /*176a0*/  ISETP.LT.U32.AND P1, PT, R23, R10, PT ;  /* 0x0000000a1700720c */ /* 0x000fc40003f21070 */
[----:B------:R-:W-:-:S04]  /*176b0*/  ISETP.GE.U32.AND.EX P0, PT, R21, R25, PT, P0 ;  /* 0x000000191500720c */ /* 0x000fc80003f06100 */
[----:B------:R-:W-:-:S04]  /*176c0*/  ISETP.LT.U32.OR.EX P0, PT, R25, R11, !P0, P1 ;  /* 0x0000000b1900720c */ /* 0x000fc80004701510 */
[----:B0-----:R-:W-:Y:S02]  /*176d0*/  SEL R14, RZ, 0x1, !P0 ;  /* 0x00000001ff0e7807 */ /* 0x001fe40004000000 */
        /* <DEDUP_REMOVED lines=11> */
[----:B-1----:R-:W-:Y:S02]  /*17790*/  SEL R20, RZ, 0x1, !P0 ;  /* 0x00000001ff147807 */ /* 0x002fe40004000000 */
        /* <DEDUP_REMOVED lines=76> */
[----:B------:R-:W-:Y:S04]  /*17c60*/  ST.E.64 desc[UR4][R2.64+0x48], R20 ;  /* 0x0000481402007985 */ /* 0x000fe8000c101b04 */
[----:B------:R-:W0:Y:S04]  /*17c70*/  LD.E.64 R12, desc[UR4][R6.64+0x50] ;  /* 0x00005004060c7980 */ /* 0x000e28000c101b00 */
[----:B------:R-:W0:Y:S01]  /*17c80*/  LD.E.64 R8, desc[UR4][R4.64+0x50] ;  /* 0x0000500404087980 */ /* 0x000e22000c101b00 */
[----:B------:R-:W-:Y:S02]  /*17c90*/  ISETP.GE.U32.AND P0, PT, R20, R23, PT ;  /* 0x000000171400720c */ /* 0x000fe40003f06070 */
[----:B------:R-:W-:-:S02]  /*17ca0*/  ISETP.LT.U32.AND P1, PT, R23, R10, PT ;  /* 0x0000000a1700720c */ /* 0x000fc40003f21070 */
[----:B------:R-:W-:-:S04]  /*17cb0*/  ISETP.GE.U32.AND.EX P0, PT, R21, R25, PT, P0 ;  /* 0x000000191500720c */ /* 0x000fc80003f06100 */
[----:B------:R-:W-:-:S04]  /*17cc0*/  ISETP.LT.U32.OR.EX P0, PT, R25, R11, !P0, P1 ;  /* 0x0000000b1900720c */ /* 0x000fc80004701510 */
[----:B------:R-:W-:Y:S02]  /*17cd0*/  SEL R10, RZ, 0x1, !P0 ;  /* 0x00000001ff0a7807 */ /* 0x000fe40004000000 */
[----:B0-----:R-:W-:-:S04]  /*17ce0*/  IADD3 R15, P1, PT, R12, R8, RZ ;  /* 0x000000080c0f7210 */ /* 0x001fc80007f3e0ff */
[----:B------:R-:W-:Y:S01]  /*17cf0*/  IADD3 R10, P0, PT, R15, R10, RZ ;  /* 0x0000000a0f0a7210 */ /* 0x000fe20007f1e0ff */
[----:B------:R-:W-:-:S04]  /*17d00*/  IMAD.X R13, R13, 0x1, R9, P1 ;  /* 0x000000010d0d7824 */ /* 0x000fc800008e0609 */
[----:B------:R-:W-:-:S05]  /*17d10*/  IMAD.X R11, RZ, RZ, R13, P0 ;  /* 0x000000ffff0b7224 */ /* 0x000fca00000e060d */
[----:B------:R-:W-:Y:S04]  /*17d20*/  ST.E.64 desc[UR4][R2.64+0x50], R10 ;  /* 0x0000500a02007985 */ /* 0x000fe8000c101b04 */
[----:B------:R-:W2:Y:S04]  /*17d30*/  LD.E.64 R6, desc[UR4][R6.64+0x58] ;  /* 0x0000580406067980 */ /* 0x000ea8000c101b00 */
[----:B------:R-:W2:Y:S01]  /*17d40*/  LD.E.64 R4, desc[UR4][R4.64+0x58] ;  /* 0x0000580404047980 */ /* 0x000ea2000c101b00 */
[----:B------:R-:W-:Y:S02]  /*17d50*/  ISETP.GE.U32.AND P0, PT, R10, R15, PT ;  /* 0x0000000f0a00720c */ /* 0x000fe40003f06070 */
[----:B------:R-:W-:-:S02]  /*17d60*/  ISETP.LT.U32.AND P1, PT, R15, R8, PT ;  /* 0x000000080f00720c */ /* 0x000fc40003f21070 */
[----:B------:R-:W-:-:S04]  /*17d70*/  ISETP.GE.U32.AND.EX P0, PT, R11, R13, PT, P0 ;  /* 0x0000000d0b00720c */ /* 0x000fc80003f06100 */
[----:B------:R-:W-:-:S04]  /*17d80*/  ISETP.LT.U32.OR.EX P0, PT, R13, R9, !P0, P1 ;  /* 0x000000090d00720c */ /* 0x000fc80004701510 */
[----:B------:R-:W-:Y:S02]  /*17d90*/  SEL R8, RZ, 0x1, !P0 ;  /* 0x00000001ff087807 */ /* 0x000fe40004000000 */
[----:B--2---:R-:W-:Y:S01]  /*17da0*/  IADD3 R13, P1, PT, R6, R4, RZ ;  /* 0x00000004060d7210 */ /* 0x004fe20007f3e0ff */
[----:B------:R-:W-:-:S03]  /*17db0*/  IMAD.MOV.U32 R6, RZ, RZ, RZ ;  /* 0x000000ffff067224 */ /* 0x000fc600078e00ff */
[----:B------:R-:W-:Y:S01]  /*17dc0*/  IADD3 R8, P0, PT, R13, R8, RZ ;  /* 0x000000080d087210 */ /* 0x000fe20007f1e0ff */
[----:B------:R-:W-:Y:S01]  /*17dd0*/  IMAD.X R15, R7, 0x1, R5, P1 ;  /* 0x00000001070f7824 */ /* 0x000fe200008e0605 */
[----:B------:R-:W-:Y:S01]  /*17de0*/  ISETP.LT.U32.AND P1, PT, R13, R4, PT ;  /* 0x000000040d00720c */ /* 0x000fe20003f21070 */
[----:B------:R-:W-:Y:S02]  /*17df0*/  IMAD.MOV.U32 R4, RZ, RZ, R22 ;  /* 0x000000ffff047224 */ /* 0x000fe400078e0016 */
[----:B------:R-:W-:Y:S01]  /*17e00*/  IMAD.X R9, RZ, RZ, R15, P0 ;  /* 0x000000ffff097224 */ /* 0x000fe200000e060f */
[----:B------:R-:W-:-:S04]  /*17e10*/  ISETP.GE.U32.AND P0, PT, R8, R13, PT ;  /* 0x0000000d0800720c */ /* 0x000fc80003f06070 */
[----:B------:R-:W-:Y:S01]  /*17e20*/  ISETP.GE.U32.AND.EX P0, PT, R9, R15, PT, P0 ;  /* 0x0000000f0900720c */ /* 0x000fe20003f06100 */
[----:B------:R0:W-:Y:S03]  /*17e30*/  ST.E.64 desc[UR4][R2.64+0x58], R8 ;  /* 0x0000580802007985 */ /* 0x0001e6000c101b04 */
[----:B------:R-:W-:Y:S01]  /*17e40*/  ISETP.LT.U32.OR.EX P0, PT, R15, R5, !P0, P1 ;  /* 0x000000050f00720c */ /* 0x000fe20004701510 */
[----:B------:R-:W-:-:S03]  /*17e50*/  IMAD.MOV.U32 R5, RZ, RZ, 0x0 ;  /* 0x00000000ff057424 */ /* 0x000fc600078e00ff */
[----:B------:R-:W-:Y:S01]  /*17e60*/  SEL R7, RZ, 0x1, !P0 ;  /* 0x00000001ff077807 */ /* 0x000fe20004000000 */
[----:B0-----:R-:W-:Y:S08]  /*17e70*/  RET.REL.NODEC R4 `(_Z5saxpyPhPm) ;  /* 0xfffffe8004607950 */ /* 0x001ff00003c3ffff */
        .type           $_Z5saxpyPhPm$_Z11fp_addm_lowPmPKmS1_,@function
        .size           $_Z5saxpyPhPm$_Z11fp_addm_lowPmPKmS1_,($_Z5saxpyPhPm$_Z11fp_addn_lowPmPKmS1_ - $_Z5saxpyPhPm$_Z11fp_addm_lowPmPKmS1_)
$_Z5saxpyPhPm$_Z11fp_addm_lowPmPKmS1_:
[----:B------:R-:W0:Y:S01]  /*17e80*/  LDCU.64 UR4, c[0x0][0x358] ;  /* 0x00006b00ff0477ac */ /* 0x000e220008000a00 */
[----:B------:R-:W-:Y:S02]  /*17e90*/  IMAD.MOV.U32 R4, RZ, RZ, R2 ;  /* 0x000000ffff047224 */ /* 0x000fe400078e0002 */
[----:B------:R-:W-:Y:S02]  /*17ea0*/  IMAD.MOV.U32 R5, RZ, RZ, R3 ;  /* 0x000000ffff057224 */ /* 0x000fe400078e0003 */
        /* <DEDUP_REMOVED lines=13> */
[----:B0-----:R-:W-:Y:S01]  /*17f80*/  IADD3 R14, P0, PT, R7, R12, RZ ;  /* 0x0000000c070e7210 */ /* 0x001fe20007f1e0ff */
        /* <DEDUP_REMOVED lines=9> */
[----:B------:R-:W-:Y:S02]  /*18020*/  SEL R10, RZ, 0x1, !P0 ;  /* 0x00000001ff0a7807 */ /* 0x000fe40004000000 */
        /* <DEDUP_REMOVED lines=13> */
[----:B------:R-:W-:Y:S01]  /*18100*/  IADD3 R12, P0, PT, R7, R12, RZ ;  /* 0x0000000c070c7210 */ /* 0x000fe20007f1e0ff */
[----:B------:R-:W-:-:S04]  /*18110*/  IMAD.X R27, R21, 0x1, R11, P1 ;  /* 0x00000001151b7824 */ /* 0x000fc800008e060b */
[----:B------:R-:W-:-:S05]  /*18120*/  IMAD.X R13, RZ, RZ, R27, P0 ;  /* 0x000000ffff0d7224 */ /* 0x000fca00000e061b */
[----:B------:R1:W-:Y:S04]  /*18130*/  ST.E.64 desc[UR4][R2.64+0x18], R12 ;  /* 0x0000180c02007985 */ /* 0x0003e8000c101b04 */
[----:B0-----:R-:W2:Y:S04]  /*18140*/  LD.E.64 R14, desc[UR4][R8.64+0x20] ;  /* 0x00002004080e7980 */ /* 0x001ea8000c101b00 */
        /* <DEDUP_REMOVED lines=11> */
[----:B------:R-:W2:Y:S04]  /*18200*/  LD.E.64 R8, desc[UR4][R8.64+0x28] ;  /* 0x0000280408087980 */ /* 0x000ea8000c101b00 */
[----:B------:R-:W2:Y:S01]  /*18210*/  LD.E.64 R4, desc[UR4][R4.64+0x28] ;  /* 0x0000280404047980 */ /* 0x000ea2000c101b00 */
[----:B------:R-:W-:Y:S01]  /*18220*/  ISETP.GE.U32.AND P0, PT, R10, R7, PT ;  /* 0x000000070a00720c */ /* 0x000fe20003f06070 */
[----:B------:R-:W-:Y:S01]  /*18230*/  BSSY B2, `(.L_x_267) ;  /* 0x0000024000027945 */ /* 0x000fe20003800000 */
[----:B------:R-:W-:-:S02]  /*18240*/  ISETP.LT.U32.AND P1, PT, R7, R20, PT ;  /* 0x000000140700720c */ /* 0x000fc40003f21070 */
[----:B------:R-:W-:-:S04]  /*18250*/  ISETP.GE.U32.AND.EX P0, PT, R11, R15, PT, P0 ;  /* 0x0000000f0b00720c */ /* 0x000fc80003f06100 */
[----:B------:R-:W-:-:S04]  /*18260*/  ISETP.LT.U32.OR.EX P0, PT, R15, R21, !P0, P1 ;  /* 0x000000150f00720c */ /* 0x000fc80004701510 */
[----:B-1----:R-:W-:Y:S02]  /*18270*/  SEL R12, RZ, 0x1, !P0 ;  /* 0x00000001ff0c7807 */ /* 0x002fe40004000000 */
[----:B--2---:R-:W-:-:S04]  /*18280*/  IADD3 R7, P1, PT, R8, R4, RZ ;  /* 0x0000000408077210 */ /* 0x004fc80007f3e0ff */
[----:B------:R-:W-:Y:S01]  /*18290*/  IADD3 R8, P0, PT, R7, R12, RZ ;  /* 0x0000000c07087210 */ /* 0x000fe20007f1e0ff */
[----:B------:R-:W-:Y:S01]  /*182a0*/  IMAD.X R13, R9, 0x1, R5, P1 ;  /* 0x00000001090d7824 */ /* 0x000fe200008e0605 */
[----:B------:R-:W-:-:S03]  /*182b0*/  ISETP.LT.U32.AND P1, PT, R7, R4, PT ;  /* 0x000000040700720c */ /* 0x000fc60003f21070 */
[----:B------:R-:W-:Y:S01]  /*182c0*/  IMAD.X R9, RZ, RZ, R13, P0 ;  /* 0x000000ffff097224 */ /* 0x000fe200000e060d */
[----:B------:R-:W-:-:S04]  /*182d0*/  ISETP.GE.U32.AND P0, PT, R8, R7, PT ;  /* 0x000000070800720c */ /* 0x000fc80003f06070 */
[----:B------:R-:W-:Y:S01]  /*182e0*/  ISETP.GE.U32.AND.EX P0, PT, R9, R13, PT, P0 ;  /* 0x0000000d0900720c */ /* 0x000fe20003f06100 */
[----:B------:R0:W-:Y:S03]  /*182f0*/  ST.E.64 desc[UR4][R2.64+0x28], R8 ;  /* 0x0000280802007985 */ /* 0x0001e6000c101b04 */
[----:B------:R-:W-:-:S13]  /*18300*/  ISETP.LT.U32.OR.EX P0, PT, R13, R5, !P0, P1 ;  /* 0x000000050d00720c */ /* 0x000fda0004701510 */
[----:B0-----:R-:W-:Y:S05]  /*18310*/  @P0 BRA `(.L_x_268) ;  /* 0x0000000000540947 */ /* 0x001fea0003800000 */
        /* <DEDUP_REMOVED lines=9> */
[----:B-1----:R-:W-:Y:S01]  /*183b0*/  UMOV UR5, UR6 ;  /* 0x0000000600057c82 */ /* 0x002fe20008000000 */
        /* <DEDUP_REMOVED lines=11> */
.L_x_268:
[----:B------:R-:W-:Y:S05]  /*18470*/  BSYNC B2 ;  /* 0x0000000000027941 */ /* 0x000fea0003800000 */
.L_x_267:
[----:B------:R-:W0:Y:S01]  /*18480*/  S2UR UR5, SR_CgaCtaId ;  /* 0x00000000000579c3 */ /* 0x000e220000008800 */
[----:B------:R-:W-:Y:S01]  /*18490*/  UMOV UR4, 0x400 ;  /* 0x0000040000047882 */ /* 0x000fe20000000000 */
[----:B------:R-:W-:Y:S01]  /*184a0*/  IMAD.MOV.U32 R38, RZ, RZ, R2 ;  /* 0x000000ffff267224 */ /* 0x000fe200078e0002 */
[----:B------:R-:W-:Y:S01]  /*184b0*/  MOV R42, 0x18580 ;  /* 0x00018580002a7802 */ /* 0x000fe20000000f00 */
[----:B------:R-:W-:-:S04]  /*184c0*/  IMAD.MOV.U32 R39, RZ, RZ, R3 ;  /* 0x000000ffff277224 */ /* 0x000fc800078e0003 */
        /* <DEDUP_REMOVED lines=8> */
[----:B------:R-:W-:-:S02]  /*18550*/  IMAD.MOV.U32 R14, RZ, RZ, R4 ;  /* 0x000000ffff0e7224 */ /* 0x000fc400078e0004 */
[----:B------:R-:W-:-:S07]  /*18560*/  IMAD.MOV.U32 R15, RZ, RZ, R9 ;  /* 0x000000ffff0f7224 */ /* 0x000fce00078e0009 */
[----:B------:R-:W-:Y:S05]  /*18570*/  CALL.REL.NOINC `($_Z5saxpyPhPm$_Z11fp_subn_lowPmPKmS1_) ;  /* 0x0000006800047944 */ /* 0x000fea0003c00000 */
[----:B------:R-:W-:Y:S02]  /*18580*/  IMAD.MOV.U32 R2, RZ, RZ, R0 ;  /* 0x000000ffff027224 */ /* 0x000fe400078e0000 */
[----:B------:R-:W-:-:S04]  /*18590*/  IMAD.MOV.U32 R3, RZ, RZ, 0x0 ;  /* 0x00000000ff037424 */ /* 0x000fc800078e00ff */
[----:B------:R-:W-:Y:S05]  /*185a0*/  RET.REL.NODEC R2 `(_Z5saxpyPhPm) ;  /* 0xfffffe7802947950 */ /* 0x000fea0003c3ffff */
        .type           $_Z5saxpyPhPm$_Z11fp_addn_lowPmPKmS1_,@function
        .size           $_Z5saxpyPhPm$_Z11fp_addn_lowPmPKmS1_,($_Z5saxpyPhPm$_Z11fp_dblm_lowPmPKm - $_Z5saxpyPhPm$_Z11fp_addn_lowPmPKmS1_)
$_Z5saxpyPhPm$_Z11fp_addn_lowPmPKmS1_:
        /* <DEDUP_REMOVED lines=72> */
[----:B0-----:R-:W-:Y:S01]  /*18a30*/  SEL R22, RZ, 0x1, !P0 ;  /* 0x00000001ff167807 */ /* 0x001fe20004000000 */
[----:B-1----:R-:W-:Y:S08]  /*18a40*/  RET.REL.NODEC R4 `(_Z5saxpyPhPm) ;  /* 0xfffffe74046c7950 */ /* 0x002ff00003c3ffff */
        .type           $_Z5saxpyPhPm$_Z11fp_dblm_lowPmPKm,@function
        .size           $_Z5saxpyPhPm$_Z11fp_dblm_lowPmPKm,($_Z5saxpyPhPm$_Z11fp_mula_lowPmPKmm - $_Z5saxpyPhPm$_Z11fp_dblm_lowPmPKm)
$_Z5saxpyPhPm$_Z11fp_dblm_lowPmPKm:
[----:B------:R-:W0:Y:S02]  /*18a50*/  LDCU.64 UR4, c[0x0][0x358] ;  /* 0x00006b00ff0477ac */ /* 0x000e240008000a00 */
[----:B0-----:R-:W2:Y:S02]  /*18a60*/  LD.E.64 R8, desc[UR4][R4.64] ;  /* 0x0000000404087980 */ /* 0x001ea4000c101b00 */
[C---:B--2---:R-:W-:Y:S01]  /*18a70*/  SHF.L.U64.HI R21, R8.reuse, 0x1, R9 ;  /* 0x0000000108157819 */ /* 0x044fe20000010209 */
[----:B------:R-:W-:-:S05]  /*18a80*/  IMAD.SHL.U32 R20, R8, 0x2, RZ ;  /* 0x0000000208147824 */ /* 0x000fca00078e00ff */
[----:B------:R0:W-:Y:S04]  /*18a90*/  ST.E.64 desc[UR4][R2.64], R20 ;  /* 0x0000001402007985 */ /* 0x0001e8000c101b04 */
[----:B------:R-:W2:Y:S02]  /*18aa0*/  LD.E.64 R10, desc[UR4][R4.64+0x8] ;  /* 0x00000804040a7980 */ /* 0x000ea4000c101b00 */
[----:B--2---:R-:W-:Y:S02]  /*18ab0*/  SHF.L.W.U32.HI R8, R9, 0x1, R10 ;  /* 0x0000000109087819 */ /* 0x004fe40000010e0a */
[----:B------:R-:W-:-:S05]  /*18ac0*/  SHF.L.W.U32.HI R9, R10, 0x1, R11 ;  /* 0x000000010a097819 */ /* 0x000fca0000010e0b */
[----:B------:R1:W-:Y:S04]  /*18ad0*/  ST.E.64 desc[UR4][R2.64+0x8], R8 ;  /* 0x0000080802007985 */ /* 0x0003e8000c101b04 */
[----:B------:R-:W2:Y:S02]  /*18ae0*/  LD.E.64 R12, desc[UR4][R4.64+0x10] ;  /* 0x00001004040c7980 */ /* 0x000ea4000c101b00 */
[----:B--2---:R-:W-:Y:S02]  /*18af0*/  SHF.L.W.U32.HI R10, R11, 0x1, R12 ;  /* 0x000000010b0a7819 */ /* 0x004fe40000010e0c */
[----:B------:R-:W-:-:S05]  /*18b00*/  SHF.L.W.U32.HI R11, R12, 0x1, R13 ;  /* 0x000000010c0b7819 */ /* 0x000fca0000010e0d */
[----:B------:R2:W-:Y:S04]  /*18b10*/  ST.E.64 desc[UR4][R2.64+0x10], R10 ;  /* 0x0000100a02007985 */ /* 0x0005e8000c101b04 */
[----:B------:R-:W3:Y:S02]  /*18b20*/  LD.E.64 R14, desc[UR4][R4.64+0x18] ;  /* 0x00001804040e7980 */ /* 0x000ee4000c101b00 */
[----:B---3--:R-:W-:Y:S02]  /*18b30*/  SHF.L.W.U32.HI R12, R13, 0x1, R14 ;  /* 0x000000010d0c7819 */ /* 0x008fe40000010e0e */
[----:B------:R-:W-:-:S05]  /*18b40*/  SHF.L.W.U32.HI R13, R14, 0x1, R15 ;  /* 0x000000010e0d7819 */ /* 0x000fca0000010e0f */
[----:B------:R2:W-:Y:S04]  /*18b50*/  ST.E.64 desc[UR4][R2.64+0x18], R12 ;  /* 0x0000180c02007985 */ /* 0x0005e8000c101b04 */
[----:B0-----:R-:W3:Y:S02]  /*18b60*/  LD.E.64 R20, desc[UR4][R4.64+0x20] ;  /* 0x0000200404147980 */ /* 0x001ee4000c101b00 */
[----:B---3--:R-:W-:Y:S02]  /*18b70*/  SHF.L.W.U32.HI R14, R15, 0x1, R20 ;  /* 0x000000010f0e7819 */ /* 0x008fe40000010e14 */
[----:B------:R-:W-:-:S05]  /*18b80*/  SHF.L.W.U32.HI R15, R20, 0x1, R21 ;  /* 0x00000001140f7819 */ /* 0x000fca0000010e15 */
[----:B------:R2:W-:Y:S04]  /*18b90*/  ST.E.64 desc[UR4][R2.64+0x20], R14 ;  /* 0x0000200e02007985 */ /* 0x0005e8000c101b04 */
[----:B-1----:R-:W3:Y:S01]  /*18ba0*/  LD.E.64 R8, desc[UR4][R4.64+0x28] ;  /* 0x0000280404087980 */ /* 0x002ee2000c101b00 */
[----:B------:R-:W-:Y:S01]  /*18bb0*/  BSSY B2, `(.L_x_269) ;  /* 0x000001a000027945 */ /* 0x000fe20003800000 */
[----:B---3--:R-:W-:Y:S02]  /*18bc0*/  ISETP.GE.AND P0, PT, R9, RZ, PT ;  /* 0x000000ff0900720c */ /* 0x008fe40003f06270 */
[----:B------:R-:W-:Y:S02]  /*18bd0*/  SHF.L.W.U32.HI R20, R21, 0x1, R8 ;  /* 0x0000000115147819 */ /* 0x000fe40000010e08 */
[----:B------:R-:W-:-:S05]  /*18be0*/  SHF.L.W.U32.HI R21, R8, 0x1, R9 ;  /* 0x0000000108157819 */ /* 0x000fca0000010e09 */
[----:B------:R2:W-:Y:S04]  /*18bf0*/  ST.E.64 desc[UR4][R2.64+0x28], R20 ;  /* 0x0000281402007985 */ /* 0x0005e8000c101b04 */
[----:B------:R-:W-:Y:S05]  /*18c00*/  @!P0 BRA `(.L_x_270) ;  /* 0x0000000000508947 */ /* 0x000fea0003800000 */
        /* <DEDUP_REMOVED lines=15> */
[----:B--2---:R-:W-:Y:S05]  /*18d00*/  CALL.REL.NOINC `($_Z5saxpyPhPm$_Z6dv_cmpPKmS0_i) ;  /* 0x000001ec00887944 */ /* 0x004fea0003c00000 */
[----:B------:R-:W-:Y:S01]  /*18d10*/  ISETP.NE.AND P0, PT, R136, -0x1, PT ;  /* 0xffffffff8800780c */ /* 0x000fe20003f05270 */
[----:B------:R-:W-:-:S12]  /*18d20*/  IMAD.MOV.U32 R7, RZ, RZ, 0x0 ;  /* 0x00000000ff077424 */ /* 0x000fd800078e00ff */
[----:B------:R-:W-:Y:S05]  /*18d30*/  @!P0 BREAK B2 ;  /* 0x0000000000028942 */ /* 0x000fea0003800000 */
[----:B------:R-:W-:Y:S05]  /*18d40*/  @!P0 RET.REL.NODEC R6 `(_Z5saxpyPhPm) ;  /* 0xfffffe7006ac8950 */ /* 0x000fea0003c3ffff */
.L_x_270:
[----:B------:R-:W-:Y:S05]  /*18d50*/  BSYNC B2 ;  /* 0x0000000000027941 */ /* 0x000fea0003800000 */
.L_x_269:
        /* <DEDUP_REMOVED lines=8> */
[----:B-1----:R-:W-:Y:S02]  /*18de0*/  UMOV UR5, UR6 ;  /* 0x0000000600057c82 */ /* 0x002fe40008000000 */
[----:B------:R-:W-:Y:S02]  /*18df0*/  IMAD.U32 R5, RZ, RZ, UR5 ;  /* 0x00000005ff057e24 */ /* 0x000fe4000f8e00ff */
[----:B--2---:R-:W-:Y:S02]  /*18e00*/  IMAD.U32 R15, RZ, RZ, UR5 ;  /* 0x00000005ff0f7e24 */ /* 0x004fe4000f8e00ff */
[----:B------:R-:W-:Y:S02]  /*18e10*/  IMAD.U32 R14, RZ, RZ, UR4 ;  /* 0x00000004ff0e7e24 */ /* 0x000fe4000f8e00ff */
[----:B------:R-:W-:Y:S02]  /*18e20*/  IMAD.U32 R4, RZ, RZ, UR4 ;  /* 0x00000004ff047e24 */ /* 0x000fe4000f8e00ff */
[----:B------:R-:W-:-:S07]  /*18e30*/  IMAD.MOV.U32 R15, RZ, RZ, R5 ;  /* 0x000000ffff0f7224 */ /* 0x000fce00078e0005 */
[----:B------:R-:W-:Y:S05]  /*18e40*/  CALL.REL.NOINC `($_Z5saxpyPhPm$_Z11fp_subn_lowPmPKmS1_) ;  /* 0x0000005c00d07944 */ /* 0x000fea0003c00000 */
[----:B------:R-:W-:-:S04]  /*18e50*/  IMAD.MOV.U32 R7, RZ, RZ, 0x0 ;  /* 0x00000000ff077424 */ /* 0x000fc800078e00ff */
[----:B------:R-:W-:Y:S05]  /*18e60*/  RET.REL.NODEC R6 `(_Z5saxpyPhPm) ;  /* 0xfffffe7006647950 */ /* 0x000fea0003c3ffff */
        .type           $_Z5saxpyPhPm$_Z11fp_mula_lowPmPKmm,@function
        .size           $_Z5saxpyPhPm$_Z11fp_mula_lowPmPKmm,($_Z5saxpyPhPm$_Z11fp_muln_lowPmPKmS1_ - $_Z5saxpyPhPm$_Z11fp_mula_lowPmPKmm)
$_Z5saxpyPhPm$_Z11fp_mula_lowPmPKmm:
[----:B------:R-:W0:Y:S01]  /*18e70*/  LDCU.64 UR4, c[0x0][0x358] ;  /* 0x00006b00ff0477ac */ /* 0x000e220008000a00 */
[----:B------:R-:W-:Y:S02]  /*18e80*/  IMAD.MOV.U32 R4, RZ, RZ, R27 ;  /* 0x000000ffff047224 */ /* 0x000fe400078e001b */
[----:B------:R-:W-:Y:S02]  /*18e90*/  IMAD.MOV.U32 R5, RZ, RZ, R28 ;  /* 0x000000ffff057224 */ /* 0x000fe400078e001c */
[----:B------:R-:W-:Y:S02]  /*18ea0*/  IMAD.MOV.U32 R6, RZ, RZ, R3 ;  /* 0x000000ffff067224 */ /* 0x000fe400078e0003 */
[----:B------:R-:W-:Y:S01]  /*18eb0*/  IMAD.MOV.U32 R7, RZ, RZ, R12 ;  /* 0x000000ffff077224 */ /* 0x000fe200078e000c */
[----:B0-----:R-:W2:Y:S04]  /*18ec0*/  LD.E.64 R10, desc[UR4][R4.64] ;  /* 0x00000004040a7980 */ /* 0x001ea8000c101b00 */
[----:B------:R-:W3:Y:S04]  /*18ed0*/  LD.E.64 R14, desc[UR4][R6.64] ;  /* 0x00000004060e7980 */ /* 0x000ee8000c101b00 */
[----:B------:R-:W4:Y:S01]  /*18ee0*/  LD.E.64 R20, desc[UR4][R6.64+0x8] ;  /* 0x0000080406147980 */ /* 0x000f22000c101b00 */
[----:B--2---:R-:W-:-:S04]  /*18ef0*/  IMAD.WIDE.U32 R12, R11, R8, RZ ;  /* 0x000000080b0c7225 */ /* 0x004fc800078e00ff */
[----:B------:R-:W-:-:S04]  /*18f00*/  IMAD.WIDE.U32 R38, R10, R8, RZ ;  /* 0x000000080a267225 */ /* 0x000fc800078e00ff */
[----:B------:R-:W-:Y:S01]  /*18f10*/  IMAD.WIDE.U32 R12, P1, R10, R9, R12 ;  /* 0x000000090a0c7225 */ /* 0x000fe2000782000c */
[----:B---3--:R-:W-:Y:S02]  /*18f20*/  IADD3 R50, P0, PT, R14, R38, RZ ;  /* 0x000000260e327210 */ /* 0x008fe40007f1e0ff */
[----:B------:R-:W-:-:S05]  /*18f30*/  IADD3 R3, P2, PT, R39, R12, RZ ;  /* 0x0000000c27037210 */ /* 0x000fca0007f5e0ff */
[----:B------:R-:W-:-:S05]  /*18f40*/  IMAD.X R51, R15, 0x1, R3, P0 ;  /* 0x000000010f337824 */ /* 0x000fca00000e0603 */
[----:B------:R0:W-:Y:S04]  /*18f50*/  ST.E.64 desc[UR4][R6.64], R50 ;  /* 0x0000003206007985 */ /* 0x0001e8000c101b04 */
[----:B------:R-:W0:Y:S01]  /*18f60*/  LD.E.64 R14, desc[UR4][R4.64+0x8] ;  /* 0x00000804040e7980 */ /* 0x000e22000c101b00 */
[----:B------:R-:W-:Y:S01]  /*18f70*/  ISETP.GE.U32.AND P0, PT, R50, R38, PT ;  /* 0x000000263200720c */ /* 0x000fe20003f06070 */
[----:B------:R-:W-:-:S03]  /*18f80*/  IMAD.X R39, RZ, RZ, RZ, P1 ;  /* 0x000000ffff277224 */ /* 0x000fc600008e06ff */
[----:B------:R-:W-:Y:S01]  /*18f90*/  ISETP.GE.U32.AND.EX P0, PT, R51, R3, PT, P0 ;  /* 0x000000033300720c */ /* 0x000fe20003f06100 */
[----:B------:R-:W-:-:S04]  /*18fa0*/  IMAD.MOV.U32 R38, RZ, RZ, R13 ;  /* 0x000000ffff267224 */ /* 0x000fc800078e000d */
[----:B------:R-:W-:Y:S01]  /*18fb0*/  IMAD.WIDE.U32.X R38, R11, R9, R38, P2 ;  /* 0x000000090b267225 */ /* 0x000fe200010e0426 */
[----:B------:R-:W-:-:S03]  /*18fc0*/  SEL R3, RZ, 0x1, P0 ;  /* 0x00000001ff037807 */ /* 0x000fc60000000000 */
[----:B0-----:R-:W-:-:S04]  /*18fd0*/  IMAD.WIDE.U32 R50, R15, R8, RZ ;  /* 0x000000080f327225 */ /* 0x001fc800078e00ff */
[----:B------:R-:W-:-:S04]  /*18fe0*/  IMAD.WIDE.U32 R10, R14, R8, RZ ;  /* 0x000000080e0a7225 */ /* 0x000fc800078e00ff */
[----:B------:R-:W-:Y:S01]  /*18ff0*/  IMAD.WIDE.U32 R50, P3, R14, R9, R50 ;  /* 0x000000090e327225 */ /* 0x000fe20007860032 */
[----:B------:R-:W-:Y:S02]  /*19000*/  IADD3 R3, P0, P1, R10, R38, R3 ;  /* 0x000000260a037210 */ /* 0x000fe4000791e003 */
[----:B------:R-:W-:Y:S02]  /*19010*/  IADD3 R14, P2, PT, R11, R50, RZ ;  /* 0x000000320b0e7210 */ /* 0x000fe40007f5e0ff */
[----:B----4-:R-:W-:Y:S02]  /*19020*/  IADD3 R38, P4, PT, R20, R3, RZ ;  /* 0x0000000314267210 */ /* 0x010fe40007f9e0ff */
[----:B------:R-:W-:-:S05]  /*19030*/  IADD3.X R29, PT, PT, R14, R39, RZ, P0, P1 ;  /* 0x000000270e1d7210 */ /* 0x000fca00007e24ff */
[----:B------:R-:W-:Y:S02]  /*19040*/  IMAD.X R39, R21, 0x1, R29, P4 ;  /* 0x0000000115277824 */ /* 0x000fe400020e061d */
[----:B------:R-:W2:Y:S04]  /*19050*/  LD.E.64 R20, desc[UR4][R6.64+0x10] ;  /* 0x0000100406147980 */ /* 0x000ea8000c101b00 */
[----:B------:R0:W-:Y:S04]  /*19060*/  ST.E.64 desc[UR4][R6.64+0x8], R38 ;  /* 0x0000082606007985 */ /* 0x0001e8000c101b04 */
[----:B------:R-:W3:Y:S01]  /*19070*/  LD.E.64 R12, desc[UR4][R4.64+0x10] ;  /* 0x00001004040c7980 */ /* 0x000ee2000c101b00 */
[----:B------:R-:W-:-:S02]  /*19080*/  ISETP.GE.U32.AND P0, PT, R3, R10, PT ;  /* 0x0000000a0300720c */ /* 0x000fc40003f06070 */
[----:B------:R-:W-:Y:S01]  /*19090*/  ISETP.GE.U32.AND P1, PT, R38, R3, PT ;  /* 0x000000032600720c */ /* 0x000fe20003f26070 */
[----:B------:R-:W-:Y:S02]  /*190a0*/  IMAD.X R11, RZ, RZ, RZ, P3 ;  /* 0x000000ffff0b7224 */ /* 0x000fe400018e06ff */
[----:B------:R-:W-:Y:S01]  /*190b0*/  IMAD.MOV.U32 R10, RZ, RZ, R51 ;  /* 0x000000ffff0a7224 */ /* 0x000fe200078e0033 */
[----:B------:R-:W-:Y:S02]  /*190c0*/  ISETP.GE.U32.AND.EX P0, PT, R29, R14, PT, P0 ;  /* 0x0000000e1d00720c */ /* 0x000fe40003f06100 */
[----:B------:R-:W-:Y:S01]  /*190d0*/  ISETP.GE.U32.AND.EX P1, PT, R39, R29, PT, P1 ;  /* 0x0000001d2700720c */ /* 0x000fe20003f26110 */
[----:B0-----:R-:W-:Y:S01]  /*190e0*/  IMAD.WIDE.U32.X R38, R15, R9, R10, P2 ;  /* 0x000000090f267225 */ /* 0x001fe200010e040a */
[----:B------:R-:W-:Y:S02]  /*190f0*/  SEL R14, RZ, 0x1, P0 ;  /* 0x00000001ff0e7807 */ /* 0x000fe40000000000 */
[----:B------:R-:W-:-:S04]  /*19100*/  SEL R3, RZ, 0x1, P1 ;  /* 0x00000001ff037807 */ /* 0x000fc80000800000 */
[----:B------:R-:W-:-:S04]  /*19110*/  IADD3 R3, P0, P1, R3, R38, R14 ;  /* 0x0000002603037210 */ /* 0x000fc8000791e00e */
[----:B------:R-:W-:Y:S02]  /*19120*/  IADD3.X R29, PT, PT, RZ, R39, RZ, P0, P1 ;  /* 0x00000027ff1d7210 */ /* 0x000fe400007e24ff */
[----:B------:R-:W4:Y:S01]  /*19130*/  LD.E.64 R38, desc[UR4][R6.64+0x18] ;  /* 0x0000180406267980 */ /* 0x000f22000c101b00 */
[----:B---3--:R-:W-:-:S04]  /*19140*/  IMAD.WIDE.U32 R10, R13, R8, RZ ;  /* 0x000000080d0a7225 */ /* 0x008fc800078e00ff */
        /* <DEDUP_REMOVED lines=11> */
[----:B------:R-:W-:Y:S01]  /*19200*/  IMAD.X R15, RZ, RZ, RZ, P2 ;  /* 0x000000ffff0f7224 */ /* 0x000fe200010e06ff */
[----:B------:R-:W-:Y:S01]  /*19210*/  ISETP.GE.U32.AND.EX P0, PT, R29, R10, PT, P0 ;  /* 0x0000000a1d00720c */ /* 0x000fe20003f06100 */
[----:B------:R-:W-:Y:S01]  /*19220*/  IMAD.MOV.U32 R14, RZ, RZ, R11 ;  /* 0x000000ffff0e7224 */ /* 0x000fe200078e000b */
[----:B------:R-:W-:-:S02]  /*19230*/  ISETP.GE.U32.AND.EX P1, PT, R51, R29, PT, P1 ;  /* 0x0000001d3300720c */ /* 0x000fc40003f26110 */
[----:B------:R-:W-:Y:S01]  /*19240*/  SEL R12, RZ, 0x1, P0 ;  /* 0x00000001ff0c7807 */ /* 0x000fe20000000000 */
[----:B------:R-:W-:Y:S01]  /*19250*/  IMAD.WIDE.U32.X R14, R13, R9, R14, P3 ;  /* 0x000000090d0e7225 */ /* 0x000fe200018e040e */
[----:B------:R-:W-:-:S04]  /*19260*/  SEL R3, RZ, 0x1, P1 ;  /* 0x00000001ff037807 */ /* 0x000fc80000800000 */
[----:B------:R-:W-:-:S04]  /*19270*/  IADD3 R3, P0, P1, R3, R14, R12 ;  /* 0x0000000e03037210 */ /* 0x000fc8000791e00c */
[----:B------:R-:W-:Y:S02]  /*19280*/  IADD3.X R29, PT, PT, RZ, R15, RZ, P0, P1 ;  /* 0x0000000fff1d7210 */ /* 0x000fe400007e24ff */
[----:B------:R-:W3:Y:S01]  /*19290*/  LD.E.64 R14, desc[UR4][R6.64+0x20] ;  /* 0x00002004060e7980 */ /* 0x000ee2000c101b00 */
[----:B--2---:R-:W-:-:S04]  /*192a0*/  IMAD.WIDE.U32 R10, R21, R8, RZ ;  /* 0x00000008150a7225 */ /* 0x004fc800078e00ff */
[----:B------:R-:W-:-:S04]  /*192b0*/  IMAD.WIDE.U32 R12, R20, R8, RZ ;  /* 0x00000008140c7225 */ /* 0x000fc800078e00ff */
[----:B------:R-:W-:Y:S01]  /*192c0*/  IMAD.WIDE.U32 R10, P2, R20, R9, R10 ;  /* 0x00000009140a7225 */ /* 0x000fe2000784000a */
[----:B------:R-:W-:Y:S02]  /*192d0*/  IADD3 R3, P0, PT, R3, R12, RZ ;  /* 0x0000000c03037210 */ /* 0x000fe40007f1e0ff */
[----:B------:R-:W-:Y:S02]  /*192e0*/  IADD3 R10, P3, PT, R13, R10, RZ ;  /* 0x0000000a0d0a7210 */ /* 0x000fe40007f7e0ff */
[----:B----4-:R-:W-:-:S03]  /*192f0*/  IADD3 R50, P1, PT, R38, R3, RZ ;  /* 0x0000000326327210 */ /* 0x010fc60007f3e0ff */
[----:B------:R-:W-:-:S04]  /*19300*/  IMAD.X R29, R29, 0x1, R10, P0 ;  /* 0x000000011d1d7824 */ /* 0x000fc800000e060a */
[----:B------:R-:W-:-:S05]  /*19310*/  IMAD.X R51, R39, 0x1, R29, P1 ;  /* 0x0000000127337824 */ /* 0x000fca00008e061d */
[----:B------:R-:W-:Y:S04]  /*19320*/  ST.E.64 desc[UR4][R6.64+0x18], R50 ;  /* 0x0000183206007985 */ /* 0x000fe8000c101b04 */
[----:B------:R-:W2:Y:S01]  /*19330*/  LD.E.64 R38, desc[UR4][R4.64+0x20] ;  /* 0x0000200404267980 */ /* 0x000ea2000c101b00 */
[----:B------:R-:W-:Y:S02]  /*19340*/  ISETP.GE.U32.AND P0, PT, R3, R12, PT ;  /* 0x0000000c0300720c */ /* 0x000fe40003f06070 */
[----:B------:R-:W-:Y:S01]  /*19350*/  ISETP.GE.U32.AND P1, PT, R50, R3, PT ;  /* 0x000000033200720c */ /* 0x000fe20003f26070 */
[----:B------:R-:W-:Y:S01]  /*19360*/  IMAD.X R13, RZ, RZ, RZ, P2 ;  /* 0x000000ffff0d7224 */ /* 0x000fe200010e06ff */
[----:B------:R-:W-:Y:S01]  /*19370*/  ISETP.GE.U32.AND.EX P0, PT, R29, R10, PT, P0 ;  /* 0x0000000a1d00720c */ /* 0x000fe20003f06100 */
[----:B------:R-:W-:Y:S01]  /*19380*/  IMAD.MOV.U32 R12, RZ, RZ, R11 ;  /* 0x000000ffff0c7224 */ /* 0x000fe200078e000b */
[----:B------:R-:W-:-:S03]  /*19390*/  ISETP.GE.U32.AND.EX P1, PT, R51, R29, PT, P1 ;  /* 0x0000001d3300720c */ /* 0x000fc60003f26110 */
        /* <DEDUP_REMOVED lines=15> */
[----:B------:R-:W0:Y:S01]  /*19490*/  LD.E.64 R4, desc[UR4][R4.64+0x28] ;  /* 0x0000280404047980 */ /* 0x000e22000c101b00 */
        /* <DEDUP_REMOVED lines=10> */
[----:B------:R-:W-:Y:S01]  /*19540*/  IADD3.X R29, PT, PT, RZ, R13, RZ, P0, P1 ;  /* 0x0000000dff1d7210 */ /* 0x000fe200007e24ff */
[----:B0-----:R-:W-:-:S04]  /*19550*/  IMAD.WIDE.U32 R14, R5, R8, RZ ;  /* 0x00000008050e7225 */ /* 0x001fc800078e00ff */
[----:B------:R-:W-:-:S04]  /*19560*/  IMAD.WIDE.U32 R10, R4, R8, RZ ;  /* 0x00000008040a7225 */ /* 0x000fc800078e00ff */
[----:B------:R-:W-:Y:S01]  /*19570*/  IMAD.WIDE.U32 R14, P2, R4, R9, R14 ;  /* 0x00000009040e7225 */ /* 0x000fe2000784000e */
[----:B------:R-:W-:Y:S02]  /*19580*/  IADD3 R3, P0, PT, R3, R10, RZ ;  /* 0x0000000a03037210 */ /* 0x000fe40007f1e0ff */
[----:B------:R-:W-:Y:S02]  /*19590*/  IADD3 R4, P3, PT, R11, R14, RZ ;  /* 0x0000000e0b047210 */ /* 0x000fe40007f7e0ff */
[----:B----4-:R-:W-:-:S03]  /*195a0*/  IADD3 R12, P1, PT, R20, R3, RZ ;  /* 0x00000003140c7210 */ /* 0x010fc60007f3e0ff */
[----:B------:R-:W-:Y:S01]  /*195b0*/  IMAD.X R29, R29, 0x1, R4, P0 ;  /* 0x000000011d1d7824 */ /* 0x000fe200000e0604 */
[----:B------:R-:W-:-:S03]  /*195c0*/  ISETP.GE.U32.AND P0, PT, R3, R10, PT ;  /* 0x0000000a0300720c */ /* 0x000fc60003f06070 */
[----:B------:R-:W-:Y:S01]  /*195d0*/  IMAD.X R13, R21, 0x1, R29, P1 ;  /* 0x00000001150d7824 */ /* 0x000fe200008e061d */
        /* <DEDUP_REMOVED lines=8> */
[----:B------:R-:W-:Y:S01]  /*19660*/  IADD3 R3, P0, P1, R3, R4, R8 ;  /* 0x0000000403037210 */ /* 0x000fe2000791e008 */
[----:B------:R-:W-:-:S03]  /*19670*/  IMAD.MOV.U32 R4, RZ, RZ, R0 ;  /* 0x000000ffff047224 */ /* 0x000fc600078e0000 */
[----:B------:R-:W-:Y:S01]  /*19680*/  IADD3.X R8, PT, PT, RZ, R5, RZ, P0, P1 ;  /* 0x00000005ff087210 */ /* 0x000fe200007e24ff */
[----:B------:R-:W-:Y:S01]  /*19690*/  IMAD.MOV.U32 R5, RZ, RZ, 0x0 ;  /* 0x00000000ff057424 */ /* 0x000fe200078e00ff */
[----:B------:R0:W-:Y:S03]  /*196a0*/  ST.E.64 desc[UR4][R6.64+0x28], R12 ;  /* 0x0000280c06007985 */ /* 0x0001e6000c101b04 */
[----:B0-----:R-:W-:Y:S05]  /*196b0*/  RET.REL.NODEC R4 `(_Z5saxpyPhPm) ;  /* 0xfffffe6804507950 */ /* 0x001fea0003c3ffff */
        .type           $_Z5saxpyPhPm$_Z11fp_muln_lowPmPKmS1_,@function
        .size           $_Z5saxpyPhPm$_Z11fp_muln_lowPmPKmS1_,($_Z5saxpyPhPm$_Z11fp_read_strPmPKcii - $_Z5saxpyPhPm$_Z11fp_muln_lowPmPKmS1_)
$_Z5saxpyPhPm$_Z11fp_muln_lowPmPKmS1_:
[----:B------:R-:W0:Y:S02]  /*196c0*/  LDCU.64 UR4, c[0x0][0x358] ;  /* 0x00006b00ff0477ac */ /* 0x000e240008000a00 */
[----:B0-----:R-:W2:Y:S04]  /*196d0*/  LD.E.64 R20, desc[UR4][R6.64] ;  /* 0x0000000406147980 */ /* 0x001ea8000c101b00 */
[----:B------:R-:W2:Y:S02]  /*196e0*/  LD.E.64 R26, desc[UR4][R8.64] ;  /* 0x00000004081a7980 */ /* 0x000ea4000c101b00 */
[-C--:B--2---:R-:W-:Y:S02]  /*196f0*/  IMAD R11, R21, R26.reuse, RZ ;  /* 0x0000001a150b7224 */ /* 0x084fe400078e02ff */
[----:B------:R-:W-:-:S04]  /*19700*/  IMAD.WIDE.U32 R4, R20, R26, RZ ;  /* 0x0000001a14047225 */ /* 0x000fc800078e00ff */
[----:B------:R-:W-:Y:S02]  /*19710*/  IMAD R11, R20, R27, R11 ;  /* 0x0000001b140b7224 */ /* 0x000fe400078e020b */
[----:B------:R-:W-:Y:S02]  /*19720*/  IMAD.MOV.U32 R58, RZ, RZ, R4 ;  /* 0x000000ffff3a7224 */ /* 0x000fe400078e0004 */
[----:B------:R-:W-:-:S05]  /*19730*/  IMAD.IADD R59, R5, 0x1, R11 ;  /* 0x00000001053b7824 */ /* 0x000fca00078e020b */
[----:B------:R0:W-:Y:S04]  /*19740*/  ST.E.64 desc[UR4][R2.64], R58 ;  /* 0x0000003a02007985 */ /* 0x0001e8000c101b04 */
[----:B------:R-:W2:Y:S04]  /*19750*/  LD.E.64 R14, desc[UR4][R6.64] ;  /* 0x00000004060e7980 */ /* 0x000ea8000c101b00 */
[----:B------:R-:W2:Y:S04]  /*19760*/  LD.E.64 R12, desc[UR4][R8.64+0x8] ;  /* 0x00000804080c7980 */ /* 0x000ea8000c101b00 */
[----:B------:R-:W3:Y:S04]  /*19770*/  LD.E.64 R10, desc[UR4][R6.64+0x8] ;  /* 0x00000804060a7980 */ /* 0x000ee8000c101b00 */
[----:B------:R-:W3:Y:S01]  /*19780*/  LD.E.64 R4, desc[UR4][R8.64] ;  /* 0x0000000408047980 */ /* 0x000ee2000c101b00 */
[----:B------:R-:W-:-:S04]  /*19790*/  IMAD.WIDE.U32 R28, R27, R20, RZ ;  /* 0x000000141b1c7225 */ /* 0x000fc800078e00ff */
[----:B------:R-:W-:-:S04]  /*197a0*/  IMAD.WIDE.U32 R38, R26, R20, RZ ;  /* 0x000000141a267225 */ /* 0x000fc800078e00ff */
[----:B------:R-:W-:-:S04]  /*197b0*/  IMAD.WIDE.U32 R28, P0, R21, R26, R28 ;  /* 0x0000001a151c7225 */ /* 0x000fc8000780001c */
[----:B------:R-:W-:Y:S01]  /*197c0*/  IMAD.X R57, RZ, RZ, RZ, P0 ;  /* 0x000000ffff397224 */ /* 0x000fe200000e06ff */
[----:B------:R-:W-:Y:S01]  /*197d0*/  IADD3 RZ, P0, PT, R39, R28, RZ ;  /* 0x0000001c27ff7210 */ /* 0x000fe20007f1e0ff */
[----:B------:R-:W-:-:S04]  /*197e0*/  IMAD.MOV.U32 R56, RZ, RZ, R29 ;  /* 0x000000ffff387224 */ /* 0x000fc800078e001d */
[----:B------:R-:W-:-:S04]  /*197f0*/  IMAD.WIDE.U32.X R26, R21, R27, R56, P0 ;  /* 0x0000001b151a7225 */ /* 0x000fc800000e0438 */
[-C--:B--2---:R-:W-:Y:S02]  /*19800*/  IMAD R29, R15, R12.reuse, RZ ;  /* 0x0000000c0f1d7224 */ /* 0x084fe400078e02ff */
[----:B------:R-:W-:-:S04]  /*19810*/  IMAD.WIDE.U32 R56, R14, R12, RZ ;  /* 0x0000000c0e387225 */ /* 0x000fc800078e00ff */
[----:B------:R-:W-:Y:S01]  /*19820*/  IMAD R29, R14, R13, R29 ;  /* 0x0000000d0e1d7224 */ /* 0x000fe200078e021d */
[----:B------:R-:W-:Y:S01]  /*19830*/  IADD3 R61, P0, PT, R26, R56, RZ ;  /* 0x000000381a3d7210 */ /* 0x000fe20007f1e0ff */
[-C--:B---3--:R-:W-:Y:S02]  /*19840*/  IMAD R39, R11, R4.reuse, RZ ;  /* 0x000000040b277224 */ /* 0x088fe400078e02ff */
[----:B------:R-:W-:-:S04]  /*19850*/  IMAD.WIDE.U32 R20, R10, R4, RZ ;  /* 0x000000040a147225 */ /* 0x000fc800078e00ff */
[----:B------:R-:W-:Y:S01]  /*19860*/  IMAD R39, R10, R5, R39 ;  /* 0x000000050a277224 */ /* 0x000fe200078e0227 */
[----:B------:R-:W-:Y:S01]  /*19870*/  IADD3 R26, P1, PT, R61, R20, RZ ;  /* 0x000000143d1a7210 */ /* 0x000fe20007f3e0ff */
[----:B------:R-:W-:Y:S02]  /*19880*/  IMAD.IADD R65, R57, 0x1, R29 ;  /* 0x0000000139417824 */ /* 0x000fe400078e021d */
[----:B------:R-:W-:Y:S02]  /*19890*/  IMAD.IADD R21, R21, 0x1, R39 ;  /* 0x0000000115157824 */ /* 0x000fe400078e0227 */
[----:B------:R-:W-:-:S04]  /*198a0*/  IMAD.X R40, R65, 0x1, R27, P0 ;  /* 0x0000000141287824 */ /* 0x000fc800000e061b */
[----:B------:R-:W-:-:S05]  /*198b0*/  IMAD.X R27, R21, 0x1, R40, P1 ;  /* 0x00000001151b7824 */ /* 0x000fca00008e0628 */
[----:B------:R1:W-:Y:S04]  /*198c0*/  ST.E.64 desc[UR4][R2.64+0x8], R26 ;  /* 0x0000081a02007985 */ /* 0x0003e8000c101b04 */
[----:B------:R-:W2:Y:S04]  /*198d0*/  LD.E.64 R74, desc[UR4][R6.64] ;  /* 0x00000004064a7980 */ /* 0x000ea8000c101b00 */
[----:B------:R-:W2:Y:S04]  /*198e0*/  LD.E.64 R62, desc[UR4][R8.64+0x10] ;  /* 0x00001004083e7980 */ /* 0x000ea8000c101b00 */
[----:B------:R-:W3:Y:S04]  /*198f0*/  LD.E.64 R70, desc[UR4][R6.64+0x8] ;  /* 0x0000080406467980 */ /* 0x000ee8000c101b00 */
[----:B------:R-:W3:Y:S04]  /*19900*/  LD.E.64 R72, desc[UR4][R8.64+0x8] ;  /* 0x0000080408487980 */ /* 0x000ee8000c101b00 */
[----:B------:R-:W4:Y:S04]  /*19910*/  LD.E.64 R68, desc[UR4][R6.64+0x10] ;  /* 0x0000100406447980 */ /* 0x000f28000c101b00 */
[----:B0-----:R-:W4:Y:S01]  /*19920*/  LD.E.64 R58, desc[UR4][R8.64] ;  /* 0x00000004083a7980 */ /* 0x001f22000c101b00 */
[----:B------:R-:W-:-:S04]  /*19930*/  IMAD.WIDE.U32 R28, R13, R14, RZ ;  /* 0x0000000e0d1c7225 */ /* 0x000fc800078e00ff */
[----:B------:R-:W-:-:S04]  /*19940*/  IMAD.WIDE.U32 R38, R12, R14, RZ ;  /* 0x0000000e0c267225 */ /* 0x000fc800078e00ff */
[----:B------:R-:W-:-:S04]  /*19950*/  IMAD.WIDE.U32 R28, P0, R15, R12, R28 ;  /* 0x0000000c0f1c7225 */ /* 0x000fc8000780001c */
[----:B------:R-:W-:Y:S01]  /*19960*/  IMAD.X R57, RZ, RZ, RZ, P0 ;  /* 0x000000ffff397224 */ /* 0x000fe200000e06ff */
[----:B------:R-:W-:Y:S01]  /*19970*/  IADD3 RZ, P1, PT, R39, R28, RZ ;  /* 0x0000001c27ff7210 */ /* 0x000fe20007f3e0ff */
[----:B------:R-:W-:Y:S01]  /*19980*/  IMAD.WIDE.U32 R38, R5, R10, RZ ;  /* 0x0000000a05267225 */ /* 0x000fe200078e00ff */
[----:B------:R-:W-:-:S03]  /*19990*/  ISETP.GE.U32.AND P0, PT, R61, R56, PT ;  /* 0x000000383d00720c */ /* 0x000fc60003f06070 */
[----:B------:R-:W-:Y:S01]  /*199a0*/  IMAD.MOV.U32 R56, RZ, RZ, R29 ;  /* 0x000000ffff387224 */ /* 0x000fe200078e001d */
[----:B------:R-:W-:Y:S01]  /*199b0*/  ISETP.GE.U32.AND.EX P0, PT, R40, R65, PT, P0 ;  /* 0x000000412800720c */ /* 0x000fe20003f06100 */
[----:B------:R-:W-:-:S03]  /*199c0*/  IMAD.WIDE.U32 R38, P2, R11, R4, R38 ;  /* 0x000000040b267225 */ /* 0x000fc60007840026 */
[----:B------:R-:W-:Y:S01]  /*199d0*/  SEL R87, RZ, 0x1, P0 ;  /* 0x00000001ff577807 */ /* 0x000fe20000000000 */
[----:B------:R-:W-:Y:S01]  /*199e0*/  IMAD.WIDE.U32.X R12, R15, R13, R56, P1 ;  /* 0x0000000d0f0c7225 */ /* 0x000fe200008e0438 */
[----:B------:R-:W-:-:S03]  /*199f0*/  ISETP.GE.U32.AND P1, PT, R26, R20, PT ;  /* 0x000000141a00720c */ /* 0x000fc60003f26070 */
[----:B------:R-:W-:Y:S01]  /*19a00*/  IMAD.WIDE.U32 R14, R4, R10, RZ ;  /* 0x0000000a040e7225 */ /* 0x000fe200078e00ff */
[----:B------:R-:W-:Y:S02]  /*19a10*/  ISETP.GE.U32.AND.EX P0, PT, R27, R21, PT, P1 ;  /* 0x000000151b00720c */ /* 0x000fe40003f06110 */
[----:B------:R-:W-:Y:S01]  /*19a20*/  IADD3 R87, P1, PT, R87, R12, RZ ;  /* 0x0000000c57577210 */ /* 0x000fe20007f3e0ff */
[----:B------:R-:W-:Y:S01]  /*19a30*/  IMAD.X R21, RZ, RZ, RZ, P2 ;  /* 0x000000ffff157224 */ /* 0x000fe200010e06ff */
[----:B------:R-:W-:Y:S01]  /*19a40*/  IADD3 RZ, P2, PT, R15, R38, RZ ;  /* 0x000000260fff7210 */ /* 0x000fe20007f5e0ff */
[----:B------:R-:W-:Y:S01]  /*19a50*/  IMAD.MOV.U32 R20, RZ, RZ, R39 ;  /* 0x000000ffff147224 */ /* 0x000fe200078e0027 */
[----:B------:R-:W-:Y:S01]  /*19a60*/  SEL R76, RZ, 0x1, P0 ;  /* 0x00000001ff4c7807 */ /* 0x000fe20000000000 */
[----:B------:R-:W-:Y:S02]  /*19a70*/  IMAD.X R82, RZ, RZ, R13, P1 ;  /* 0x000000ffff527224 */ /* 0x000fe400008e060d */
[----:B------:R-:W-:Y:S01]  /*19a80*/  IMAD.WIDE.U32.X R4, R11, R5, R20, P2 ;  /* 0x000000050b047225 */ /* 0x000fe200010e0414 */
[----:B------:R-:W-:-:S05]  /*19a90*/  IADD3 R76, P0, PT, R76, R87, RZ ;  /* 0x000000574c4c7210 */ /* 0x000fca0007f1e0ff */
[----:B------:R-:W-:Y:S01]  /*19aa0*/  IMAD.X R85, RZ, RZ, R82, P0 ;  /* 0x000000ffff557224 */ /* 0x000fe200000e0652 */
[----:B------:R-:W-:-:S05]  /*19ab0*/  IADD3 R77, P0, PT, R76, R4, RZ ;  /* 0x000000044c4d7210 */ /* 0x000fca0007f1e0ff */
[----:B------:R-:W-:Y:S02]  /*19ac0*/  IMAD.X R80, R85, 0x1, R5, P0 ;  /* 0x0000000155507824 */ /* 0x000fe400000e0605 */
[-C--:B--2---:R-:W-:Y:S02]  /*19ad0*/  IMAD R5, R75, R62.reuse, RZ ;  /* 0x0000003e4b057224 */ /* 0x084fe400078e02ff */
[----:B------:R-:W-:-:S04]  /*19ae0*/  IMAD.WIDE.U32 R66, R74, R62, RZ ;  /* 0x0000003e4a427225 */ /* 0x000fc800078e00ff */
[----:B------:R-:W-:Y:S01]  /*19af0*/  IMAD R5, R74, R63, R5 ;  /* 0x0000003f4a057224 */ /* 0x000fe200078e0205 */
[----:B------:R-:W-:Y:S01]  /*19b00*/  IADD3 R83, P0, PT, R77, R66, RZ ;  /* 0x000000424d537210 */ /* 0x000fe20007f1e0ff */
[-C--:B---3--:R-:W-:Y:S02]  /*19b10*/  IMAD R11, R71, R72.reuse, RZ ;  /* 0x00000048470b7224 */ /* 0x088fe400078e02ff */
[----:B------:R-:W-:-:S04]  /*19b20*/  IMAD.WIDE.U32 R28, R70, R72, RZ ;  /* 0x00000048461c7225 */ /* 0x000fc800078e00ff */
[----:B------:R-:W-:Y:S02]  /*19b30*/  IMAD R11, R70, R73, R11 ;  /* 0x00000049460b7224 */ /* 0x000fe400078e020b */
[-C--:B----4-:R-:W-:Y:S02]  /*19b40*/  IMAD R13, R69, R58.reuse, RZ ;  /* 0x0000003a450d7224 */ /* 0x090fe400078e02ff */
[----:B------:R-:W-:Y:S02]  /*19b50*/  IMAD.IADD R67, R67, 0x1, R5 ;  /* 0x0000000143437824 */ /* 0x000fe400078e0205 */
[----:B------:R-:W-:-:S04]  /*19b60*/  IMAD.WIDE.U32 R60, R68, R58, RZ ;  /* 0x0000003a443c7225 */ /* 0x000fc800078e00ff */
[----:B------:R-:W-:Y:S01]  /*19b70*/  IMAD.IADD R81, R29, 0x1, R11 ;  /* 0x000000011d517824 */ /* 0x000fe200078e020b */
[----:B------:R-:W-:Y:S01]  /*19b80*/  IADD3 R29, P1, PT, R83, R28, RZ ;  /* 0x0000001c531d7210 */ /* 0x000fe20007f3e0ff */
[----:B------:R-:W-:Y:S02]  /*19b90*/  IMAD R13, R68, R59, R13 ;  /* 0x0000003b440d7224 */ /* 0x000fe400078e020d */
[----:B------:R-:W-:Y:S01]  /*19ba0*/  IMAD.X R42, R67, 0x1, R80, P0 ;  /* 0x00000001432a7824 */ /* 0x000fe200000e0650 */
[----:B------:R-:W-:Y:S01]  /*19bb0*/  IADD3 R14, P0, PT, R29, R60, RZ ;  /* 0x0000003c1d0e7210 */ /* 0x000fe20007f1e0ff */
        /* <DEDUP_REMOVED lines=9> */
[----:B-1----:R-:W4:Y:S04]  /*19c50*/  LD.E.64 R26, desc[UR4][R8.64+0x8] ;  /* 0x00000804081a7980 */ /* 0x002f28000c101b00 */
[----:B------:R-:W5:Y:S04]  /*19c60*/  LD.E.64 R10, desc[UR4][R6.64+0x18] ;  /* 0x00001804060a7980 */ /* 0x000f68000c101b00 */
[----:B------:R-:W5:Y:S01]  /*19c70*/  LD.E.64 R56, desc[UR4][R8.64] ;  /* 0x0000000408387980 */ /* 0x000f62000c101b00 */
[----:B------:R-:W-:Y:S01]  /*19c80*/  IMAD.WIDE.U32 R78, R63, R74, RZ ;  /* 0x0000004a3f4e7225 */ /* 0x000fe200078e00ff */
[----:B------:R-:W-:-:S02]  /*19c90*/  ISETP.GE.U32.AND P0, PT, R76, R87, PT ;  /* 0x000000574c00720c */ /* 0x000fc40003f06070 */
[----:B------:R-:W-:Y:S01]  /*19ca0*/  ISETP.GE.U32.AND P2, PT, R77, R76, PT ;  /* 0x0000004c4d00720c */ /* 0x000fe20003f46070 */
[----:B------:R-:W-:Y:S01]  /*19cb0*/  IMAD.WIDE.U32 R76, R62, R74, RZ ;  /* 0x0000004a3e4c7225 */ /* 0x000fe200078e00ff */
[----:B------:R-:W-:Y:S02]  /*19cc0*/  ISETP.GE.U32.AND P1, PT, R83, R66, PT ;  /* 0x000000425300720c */ /* 0x000fe40003f26070 */
[----:B------:R-:W-:Y:S01]  /*19cd0*/  ISETP.GE.U32.AND.EX P0, PT, R85, R82, PT, P0 ;  /* 0x000000525500720c */ /* 0x000fe20003f06100 */
[----:B------:R-:W-:Y:S01]  /*19ce0*/  IMAD.WIDE.U32 R78, P3, R75, R62, R78 ;  /* 0x0000003e4b4e7225 */ /* 0x000fe2000786004e */
[----:B------:R-:W-:Y:S02]  /*19cf0*/  ISETP.GE.U32.AND.EX P2, PT, R80, R85, PT, P2 ;  /* 0x000000555000720c */ /* 0x000fe40003f46120 */
[----:B------:R-:W-:Y:S01]  /*19d00*/  ISETP.GE.U32.AND.EX P1, PT, R42, R67, PT, P1 ;  /* 0x000000432a00720c */ /* 0x000fe20003f26110 */
[----:B------:R-:W-:Y:S01]  /*19d10*/  IMAD.MOV.U32 R76, RZ, RZ, R79 ;  /* 0x000000ffff4c7224 */ /* 0x000fe200078e004f */
[----:B------:R-:W-:Y:S01]  /*19d20*/  IADD3 RZ, P4, PT, R77, R78, RZ ;  /* 0x0000004e4dff7210 */ /* 0x000fe20007f9e0ff */
[----:B------:R-:W-:Y:S01]  /*19d30*/  IMAD.X R77, RZ, RZ, RZ, P3 ;  /* 0x000000ffff4d7224 */ /* 0x000fe200018e06ff */
[----:B------:R-:W-:Y:S01]  /*19d40*/  SEL R74, RZ, 0x1, P0 ;  /* 0x00000001ff4a7807 */ /* 0x000fe20000000000 */
[----:B------:R-:W-:Y:S01]  /*19d50*/  IMAD.WIDE.U32 R66, R73, R70, RZ ;  /* 0x0000004649427225 */ /* 0x000fe200078e00ff */
[----:B------:R-:W-:-:S02]  /*19d60*/  SEL R42, RZ, 0x1, P2 ;  /* 0x00000001ff2a7807 */ /* 0x000fc40001000000 */
[----:B------:R-:W-:Y:S01]  /*19d70*/  SEL R85, RZ, 0x1, P1 ;  /* 0x00000001ff557807 */ /* 0x000fe20000800000 */
[----:B------:R-:W-:Y:S01]  /*19d80*/  IMAD.WIDE.U32.X R62, R75, R63, R76, P4 ;  /* 0x0000003f4b3e7225 */ /* 0x000fe200020e044c */
[----:B------:R-:W-:Y:S02]  /*19d90*/  ISETP.GE.U32.AND P0, PT, R29, R28, PT ;  /* 0x0000001c1d00720c */ /* 0x000fe40003f06070 */
[----:B------:R-:W-:Y:S01]  /*19da0*/  IADD3 R85, P1, P2, R85, R74, R42 ;  /* 0x0000004a55557210 */ /* 0x000fe20007a3e02a */
[----:B------:R-:W-:Y:S01]  /*19db0*/  IMAD.WIDE.U32 R66, P3, R71, R72, R66 ;  /* 0x0000004847427225 */ /* 0x000fe20007860042 */
[----:B------:R-:W-:Y:S02]  /*19dc0*/  ISETP.GE.U32.AND.EX P0, PT, R40, R81, PT, P0 ;  /* 0x000000512800720c */ /* 0x000fe40003f06100 */
[----:B------:R-:W-:Y:S01]  /*19dd0*/  IADD3.X R102, PT, PT, RZ, RZ, RZ, P1, P2 ;  /* 0x000000ffff667210 */ /* 0x000fe20000fe44ff */
[----:B------:R-:W-:Y:S01]  /*19de0*/  IMAD.WIDE.U32 R28, R72, R70, RZ ;  /* 0x00000046481c7225 */ /* 0x000fe200078e00ff */
[----:B------:R-:W-:-:S02]  /*19df0*/  IADD3 R109, P1, PT, R85, R62, RZ ;  /* 0x0000003e556d7210 */ /* 0x000fc40007f3e0ff */
[----:B------:R-:W-:Y:S01]  /*19e00*/  SEL R84, RZ, 0x1, P0 ;  /* 0x00000001ff547807 */ /* 0x000fe20000000000 */
[----:B------:R-:W-:Y:S01]  /*19e10*/  IMAD.X R75, RZ, RZ, RZ, P3 ;  /* 0x000000ffff4b7224 */ /* 0x000fe200018e06ff */
[----:B------:R-:W-:Y:S01]  /*19e20*/  ISETP.GE.U32.AND P0, PT, R14, R60, PT ;  /* 0x0000003c0e00720c */ /* 0x000fe20003f06070 */
[----:B------:R-:W-:Y:S01]  /*19e30*/  IMAD.X R111, R102, 0x1, R63, P1 ;  /* 0x00000001666f7824 */ /* 0x000fe200008e063f */
[----:B------:R-:W-:Y:S01]  /*19e40*/  IADD3 RZ, P1, PT, R29, R66, RZ ;  /* 0x000000421dff7210 */ /* 0x000fe20007f3e0ff */
[----:B------:R-:W-:Y:S01]  /*19e50*/  IMAD.WIDE.U32 R76, R59, R68, RZ ;  /* 0x000000443b4c7225 */ /* 0x000fe200078e00ff */
[----:B------:R-:W-:-:S03]  /*19e60*/  ISETP.GE.U32.AND.EX P0, PT, R15, R61, PT, P0 ;  /* 0x0000003d0f00720c */ /* 0x000fc60003f06100 */
[----:B------:R-:W-:Y:S01]  /*19e70*/  IMAD.MOV.U32 R74, RZ, RZ, R67 ;  /* 0x000000ffff4a7224 */ /* 0x000fe200078e0043 */
[----:B------:R-:W-:Y:S01]  /*19e80*/  SEL R86, RZ, 0x1, P0 ;  /* 0x00000001ff567807 */ /* 0x000fe20000000000 */
[----:B------:R-:W-:-:S04]  /*19e90*/  IMAD.WIDE.U32 R76, P2, R69, R58, R76 ;  /* 0x0000003a454c7225 */ /* 0x000fc8000784004c */
[----:B------:R-:W-:Y:S01]  /*19ea0*/  IMAD.WIDE.U32.X R70, R71, R73, R74, P1 ;  /* 0x0000004947467225 */ /* 0x000fe200008e044a */
[----:B------:R-:W-:-:S03]  /*19eb0*/  IADD3 R84, P1, PT, R84, R109, RZ ;  /* 0x0000006d54547210 */ /* 0x000fc60007f3e0ff */
[----:B------:R-:W-:-:S04]  /*19ec0*/  IMAD.WIDE.U32 R28, R58, R68, RZ ;  /* 0x000000443a1c7225 */ /* 0x000fc800078e00ff */
[----:B0-----:R-:W-:Y:S01]  /*19ed0*/  IMAD.X R15, RZ, RZ, RZ, P2 ;  /* 0x000000ffff0f7224 */ /* 0x001fe200010e06ff */
[----:B------:R-:W-:Y:S01]  /*19ee0*/  IADD3 RZ, P2, PT, R29, R76, RZ ;  /* 0x0000004c1dff7210 */ /* 0x000fe20007f5e0ff */
[----:B------:R-:W-:Y:S01]  /*19ef0*/  IMAD.X R94, RZ, RZ, R111, P1 ;  /* 0x000000ffff5e7224 */ /* 0x000fe200008e066f */
[----:B------:R-:W-:Y:S01]  /*19f00*/  IADD3 R105, P1, PT, R84, R70, RZ ;  /* 0x0000004654697210 */ /* 0x000fe20007f3e0ff */
[----:B------:R-:W-:-:S03]  /*19f10*/  IMAD.MOV.U32 R14, RZ, RZ, R77 ;  /* 0x000000ffff0e7224 */ /* 0x000fc600078e004d */
[----:B------:R-:W-:Y:S01]  /*19f20*/  IADD3 R86, P0, PT, R86, R105, RZ ;  /* 0x0000006956567210 */ /* 0x000fe20007f1e0ff */
[----:B------:R-:W-:Y:S02]  /*19f30*/  IMAD.X R107, R94, 0x1, R71, P1 ;  /* 0x000000015e6b7824 */ /* 0x000fe400008e0647 */
[----:B------:R-:W-:-:S04]  /*19f40*/  IMAD.WIDE.U32.X R14, R69, R59, R14, P2 ;  /* 0x0000003b450e7225 */ /* 0x000fc800010e040e */
[----:B------:R-:W-:Y:S01]  /*19f50*/  IMAD.X R92, RZ, RZ, R107, P0 ;  /* 0x000000ffff5c7224 */ /* 0x000fe200000e066b */
[----:B------:R-:W-:-:S05]  /*19f60*/  IADD3 R87, P0, PT, R86, R14, RZ ;  /* 0x0000000e56577210 */ /* 0x000fca0007f1e0ff */
[----:B------:R-:W-:Y:S02]  /*19f70*/  IMAD.X R103, R92, 0x1, R15, P0 ;  /* 0x000000015c677824 */ /* 0x000fe400000e060f */
[-C--:B--2---:R-:W-:Y:S02]  /*19f80*/  IMAD R29, R65, R20.reuse, RZ ;  /* 0x00000014411d7224 */ /* 0x084fe400078e02ff */
[----:B------:R-:W-:-:S04]  /*19f90*/  IMAD.WIDE.U32 R88, R64, R20, RZ ;  /* 0x0000001440587225 */ /* 0x000fc800078e00ff */
[----:B------:R-:W-:Y:S02]  /*19fa0*/  IMAD R29, R64, R21, R29 ;  /* 0x00000015401d7224 */ /* 0x000fe400078e021d */
[----:B---3--:R-:W-:Y:S02]  /*19fb0*/  IMAD R15, R39, R4, RZ ;  /* 0x00000004270f7224 */ /* 0x008fe400078e02ff */
[----:B------:R-:W-:Y:S01]  /*19fc0*/  IMAD.IADD R42, R89, 0x1, R29 ;  /* 0x00000001592a7824 */ /* 0x000fe200078e021d */
[----:B------:R-:W-:Y:S01]  /*19fd0*/  IADD3 R89, P0, PT, R87, R88, RZ ;  /* 0x0000005857597210 */ /* 0x000fe20007f1e0ff */
[----:B------:R-:W-:-:S04]  /*19fe0*/  IMAD.WIDE.U32 R72, R38, R4, RZ ;  /* 0x0000000426487225 */ /* 0x000fc800078e00ff */
[----:B------:R-:W-:Y:S02]  /*19ff0*/  IMAD R15, R38, R5, R15 ;  /* 0x00000005260f7224 */ /* 0x000fe400078e020f */
[----:B----4-:R-:W-:Y:S02]  /*1a000*/  IMAD R59, R13, R26, RZ ;  /* 0x0000001a0d3b7224 */ /* 0x010fe400078e02ff */
[----:B------:R-:W-:Y:S02]  /*1a010*/  IMAD.IADD R40, R73, 0x1, R15 ;  /* 0x0000000149287824 */ /* 0x000fe400078e020f */
[----:B------:R-:W-:Y:S01]  /*1a020*/  IMAD.X R95, R42, 0x1, R103, P0 ;  /* 0x000000012a5f7824 */ /* 0x000fe200000e0667 */
[----:B------:R-:W-:Y:S01]  /*1a030*/  IADD3 R73, P0, PT, R89, R72, RZ ;  /* 0x0000004859497210 */ /* 0x000fe20007f1e0ff */
[----:B------:R-:W-:-:S04]  /*1a040*/  IMAD.WIDE.U32 R74, R12, R26, RZ ;  /* 0x0000001a0c4a7225 */ /* 0x000fc800078e00ff */
[----:B-----5:R-:W-:Y:S02]  /*1a050*/  IMAD R29, R11, R56, RZ ;  /* 0x000000380b1d7224 */ /* 0x020fe400078e02ff */
[----:B------:R-:W-:Y:S02]  /*1a060*/  IMAD R59, R12, R27, R59 ;  /* 0x0000001b0c3b7224 */ /* 0x000fe400078e023b */
[----:B------:R-:W-:Y:S01]  /*1a070*/  IMAD.X R93, R40, 0x1, R95, P0 ;  /* 0x00000001285d7824 */ /* 0x000fe200000e065f */
[----:B------:R-:W-:Y:S01]  /*1a080*/  IADD3 R91, P0, PT, R73, R74, RZ ;  /* 0x0000004a495b7210 */ /* 0x000fe20007f1e0ff */
[----:B------:R-:W-:-:S04]  /*1a090*/  IMAD.WIDE.U32 R80, R10, R56, RZ ;  /* 0x000000380a507225 */ /* 0x000fc800078e00ff */
[----:B------:R-:W-:Y:S02]  /*1a0a0*/  IMAD R29, R10, R57, R29 ;  /* 0x000000390a1d7224 */ /* 0x000fe400078e021d */
[----:B------:R-:W-:Y:S02]  /*1a0b0*/  IMAD.IADD R90, R75, 0x1, R59 ;  /* 0x000000014b5a7824 */ /* 0x000fe400078e023b */
[----:B------:R-:W-:Y:S02]  /*1a0c0*/  IMAD.IADD R75, R81, 0x1, R29 ;  /* 0x00000001514b7824 */ /* 0x000fe400078e021d */
[----:B------:R-:W-:Y:S01]  /*1a0d0*/  IMAD.X R81, R90, 0x1, R93, P0 ;  /* 0x000000015a517824 */ /* 0x000fe200000e065d */
[----:B------:R-:W-:-:S05]  /*1a0e0*/  IADD3 R82, P0, PT, R91, R80, RZ ;  /* 0x000000505b527210 */ /* 0x000fca0007f1e0ff */
[----:B------:R-:W-:-:S05]  /*1a0f0*/  IMAD.X R83, R75, 0x1, R81, P0 ;  /* 0x000000014b537824 */ /* 0x000fca00000e0651 */
[----:B------:R0:W-:Y:S04]  /*1a100*/  ST.E.64 desc[UR4][R2.64+0x18], R82 ;  /* 0x0000185202007985 */ /* 0x0001e8000c101b04 */
[----:B------:R-:W2:Y:S04]  /*1a110*/  LD.E.64 R76, desc[UR4][R6.64] ;  /* 0x00000004064c7980 */ /* 0x000ea8000c101b00 */
[----:B------:R-:W2:Y:S04]  /*1a120*/  LD.E.64 R78, desc[UR4][R8.64+0x20] ;  /* 0x00002004084e7980 */ /* 0x000ea8000c101b00 */
[----:B------:R-:W3:Y:S04]  /*1a130*/  LD.E.64 R68, desc[UR4][R6.64+0x8] ;  /* 0x0000080406447980 */ /* 0x000ee8000c101b00 */
[----:B------:R-:W3:Y:S04]  /*1a140*/  LD.E.64 R70, desc[UR4][R8.64+0x18] ;  /* 0x0000180408467980 */ /* 0x000ee8000c101b00 */
[----:B------:R-:W4:Y:S04]  /*1a150*/  LD.E.64 R28, desc[UR4][R6.64+0x10] ;  /* 0x00001004061c7980 */ /* 0x000f28000c101b00 */
[----:B------:R-:W4:Y:S04]  /*1a160*/  LD.E.64 R14, desc[UR4][R8.64+0x10] ;  /* 0x00001004080e7980 */ /* 0x000f28000c101b00 */
[----:B------:R-:W5:Y:S04]  /*1a170*/  LD.E.64 R62, desc[UR4][R6.64+0x18] ;  /* 0x00001804063e7980 */ /* 0x000f68000c101b00 */
[----:B------:R-:W5:Y:S04]  /*1a180*/  LD.E.64 R66, desc[UR4][R8.64+0x8] ;  /* 0x0000080408427980 */ /* 0x000f68000c101b00 */
[----:B------:R-:W5:Y:S04]  /*1a190*/  LD.E.64 R60, desc[UR4][R6.64+0x20] ;  /* 0x00002004063c7980 */ /* 0x000f68000c101b00 */
[----:B------:R-:W5:Y:S01]  /*1a1a0*/  LD.E.64 R58, desc[UR4][R8.64] ;  /* 0x00000004083a7980 */ /* 0x000f62000c101b00 */
[----:B------:R-:W-:-:S02]  /*1a1b0*/  ISETP.GE.U32.AND P1, PT, R109, R85, PT ;  /* 0x000000556d00720c */ /* 0x000fc40003f26070 */
[----:B------:R-:W-:Y:S02]  /*1a1c0*/  ISETP.GE.U32.AND P2, PT, R84, R109, PT ;  /* 0x0000006d5400720c */ /* 0x000fe40003f46070 */
[----:B------:R-:W-:Y:S02]  /*1a1d0*/  ISETP.GE.U32.AND.EX P1, PT, R111, R102, PT, P1 ;  /* 0x000000666f00720c */ /* 0x000fe40003f26110 */
[----:B------:R-:W-:Y:S01]  /*1a1e0*/  ISETP.GE.U32.AND P3, PT, R105, R84, PT ;  /* 0x000000546900720c */ /* 0x000fe20003f66070 */
[----:B------:R-:W-:Y:S01]  /*1a1f0*/  IMAD.WIDE.U32 R84, R21, R64, RZ ;  /* 0x0000004015547225 */ /* 0x000fe200078e00ff */
[----:B------:R-:W-:Y:S02]  /*1a200*/  ISETP.GE.U32.AND P0, PT, R86, R105, PT ;  /* 0x000000695600720c */ /* 0x000fe40003f06070 */
[----:B------:R-:W-:Y:S02]  /*1a210*/  SEL R102, RZ, 0x1, P1 ;  /* 0x00000001ff667807 */ /* 0x000fe40000800000 */
[----:B------:R-:W-:Y:S01]  /*1a220*/  ISETP.GE.U32.AND P1, PT, R87, R86, PT ;  /* 0x000000565700720c */ /* 0x000fe20003f26070 */
[----:B------:R-:W-:Y:S01]  /*1a230*/  IMAD.WIDE.U32 R84, P4, R65, R20, R84 ;  /* 0x0000001441547225 */ /* 0x000fe20007880054 */
[----:B------:R-:W-:-:S02]  /*1a240*/  ISETP.GE.U32.AND.EX P2, PT, R94, R111, PT, P2 ;  /* 0x0000006f5e00720c */ /* 0x000fc40003f46120 */
[----:B------:R-:W-:Y:S01]  /*1a250*/  ISETP.GE.U32.AND.EX P3, PT, R107, R94, PT, P3 ;  /* 0x0000005e6b00720c */ /* 0x000fe20003f66130 */
[----:B------:R-:W-:Y:S01]  /*1a260*/  IMAD.WIDE.U32 R86, R20, R64, RZ ;  /* 0x0000004014567225 */ /* 0x000fe200078e00ff */
[----:B------:R-:W-:Y:S02]  /*1a270*/  ISETP.GE.U32.AND.EX P0, PT, R92, R107, PT, P0 ;  /* 0x0000006b5c00720c */ /* 0x000fe40003f06100 */
[----:B------:R-:W-:Y:S02]  /*1a280*/  ISETP.GE.U32.AND.EX P1, PT, R103, R92, PT, P1 ;  /* 0x0000005c6700720c */ /* 0x000fe40003f26110 */
[----:B------:R-:W-:Y:S02]  /*1a290*/  SEL R105, RZ, 0x1, P2 ;  /* 0x00000001ff697807 */ /* 0x000fe40001000000 */
[----:B------:R-:W-:Y:S02]  /*1a2a0*/  SEL R94, RZ, 0x1, P3 ;  /* 0x00000001ff5e7807 */ /* 0x000fe40001800000 */
[----:B------:R-:W-:-:S02]  /*1a2b0*/  SEL R103, RZ, 0x1, P0 ;  /* 0x00000001ff677807 */ /* 0x000fc40000000000 */
[----:B------:R-:W-:Y:S01]  /*1a2c0*/  ISETP.GE.U32.AND P0, PT, R89, R88, PT ;  /* 0x000000585900720c */ /* 0x000fe20003f06070 */
[----:B------:R-:W-:Y:S01]  /*1a2d0*/  IMAD.X R89, RZ, RZ, RZ, P4 ;  /* 0x000000ffff597224 */ /* 0x000fe200020e06ff */
[----:B------:R-:W-:Y:S01]  /*1a2e0*/  IADD3 R94, P2, P3, R94, R102, R105 ;  /* 0x000000665e5e7210 */ /* 0x000fe20007b5e069 */
[----:B------:R-:W-:Y:S01]  /*1a2f0*/  IMAD.MOV.U32 R88, RZ, RZ, R85 ;  /* 0x000000ffff587224 */ /* 0x000fe200078e0055 */
[----:B------:R-:W-:Y:S02]  /*1a300*/  SEL R64, RZ, 0x1, P1 ;  /* 0x00000001ff407807 */ /* 0x000fe40000800000 */
[----:B------:R-:W-:Y:S02]  /*1a310*/  ISETP.GE.U32.AND.EX P0, PT, R95, R42, PT, P0 ;  /* 0x0000002a5f00720c */ /* 0x000fe40003f06100 */
[----:B------:R-:W-:Y:S01]  /*1a320*/  IADD3 RZ, P5, PT, R87, R84, RZ ;  /* 0x0000005457ff7210 */ /* 0x000fe20007fbe0ff */
[----:B------:R-:W-:Y:S01]  /*1a330*/  IMAD.WIDE.U32 R86, R5, R38, RZ ;  /* 0x0000002605567225 */ /* 0x000fe200078e00ff */
[----:B------:R-:W-:-:S02]  /*1a340*/  IADD3 R64, P1, P4, R64, R94, R103 ;  /* 0x0000005e40407210 */ /* 0x000fc40007c3e067 */
[----:B------:R-:W-:Y:S01]  /*1a350*/  SEL R105, RZ, 0x1, P0 ;  /* 0x00000001ff697807 */ /* 0x000fe20000000000 */
[----:B------:R-:W-:Y:S01]  /*1a360*/  IMAD.WIDE.U32.X R20, R65, R21, R88, P5 ;  /* 0x0000001541147225 */ /* 0x000fe200028e0458 */
[----:B------:R-:W-:Y:S02]  /*1a370*/  IADD3.X R103, PT, PT, RZ, RZ, RZ, P2, P3 ;  /* 0x000000ffff677210 */ /* 0x000fe400017e64ff */
[----:B------:R-:W-:Y:S01]  /*1a380*/  ISETP.GE.U32.AND P0, PT, R73, R72, PT ;  /* 0x000000484900720c */ /* 0x000fe20003f06070 */
[----:B------:R-:W-:Y:S01]  /*1a390*/  IMAD.WIDE.U32 R86, P3, R39, R4, R86 ;  /* 0x0000000427567225 */ /* 0x000fe20007860056 */
[----:B------:R-:W-:Y:S02]  /*1a3a0*/  IADD3 R105, P2, PT, R105, R64, RZ ;  /* 0x0000004069697210 */ /* 0x000fe40007f5e0ff */
[----:B------:R-:W-:Y:S01]  /*1a3b0*/  IADD3.X R103, PT, PT, RZ, R103, RZ, P1, P4 ;  /* 0x00000067ff677210 */ /* 0x000fe20000fe84ff */
[----:B------:R-:W-:Y:S01]  /*1a3c0*/  IMAD.WIDE.U32 R72, R4, R38, RZ ;  /* 0x0000002604487225 */ /* 0x000fe200078e00ff */
[----:B------:R-:W-:-:S02]  /*1a3d0*/  ISETP.GE.U32.AND.EX P0, PT, R93, R40, PT, P0 ;  /* 0x000000285d00720c */ /* 0x000fc40003f06100 */
[----:B------:R-:W-:Y:S01]  /*1a3e0*/  IADD3 R40, P1, PT, R105, R20, RZ ;  /* 0x0000001469287210 */ /* 0x000fe20007f3e0ff */
[----:B------:R-:W-:Y:S01]  /*1a3f0*/  IMAD.X R103, RZ, RZ, R103, P2 ;  /* 0x000000ffff677224 */ /* 0x000fe200010e0667 */
[----:B------:R-:W-:Y:S01]  /*1a400*/  IADD3 RZ, P2, PT, R73, R86, RZ ;  /* 0x0000005649ff7210 */ /* 0x000fe20007f5e0ff */
[----:B------:R-:W-:Y:S01]  /*1a410*/  IMAD.X R65, RZ, RZ, RZ, P3 ;  /* 0x000000ffff417224 */ /* 0x000fe200018e06ff */
[----:B------:R-:W-:Y:S01]  /*1a420*/  SEL R109, RZ, 0x1, P0 ;  /* 0x00000001ff6d7807 */ /* 0x000fe20000000000 */
[----:B------:R-:W-:Y:S01]  /*1a430*/  IMAD.MOV.U32 R64, RZ, RZ, R87 ;  /* 0x000000ffff407224 */ /* 0x000fe200078e0057 */
[----:B------:R-:W-:Y:S01]  /*1a440*/  ISETP.GE.U32.AND P0, PT, R91, R74, PT ;  /* 0x0000004a5b00720c */ /* 0x000fe20003f06070 */
[----:B------:R-:W-:Y:S01]  /*1a450*/  IMAD.X R42, R103, 0x1, R21, P1 ;  /* 0x00000001672a7824 */ /* 0x000fe200008e0615 */
[----:B------:R-:W-:Y:S01]  /*1a460*/  IADD3 R109, P1, PT, R109, R40, RZ ;  /* 0x000000286d6d7210 */ /* 0x000fe20007f3e0ff */
[----:B------:R-:W-:Y:S01]  /*1a470*/  IMAD.WIDE.U32 R72, R27, R12, RZ ;  /* 0x0000000c1b487225 */ /* 0x000fe200078e00ff */
[----:B------:R-:W-:-:S03]  /*1a480*/  ISETP.GE.U32.AND.EX P0, PT, R81, R90, PT, P0 ;  /* 0x0000005a5100720c */ /* 0x000fc60003f06100 */
[----:B------:R-:W-:Y:S01]  /*1a490*/  IMAD.WIDE.U32.X R4, R39, R5, R64, P2 ;  /* 0x0000000527047225 */ /* 0x000fe200010e0440 */
[----:B------:R-:W-:Y:S02]  /*1a4a0*/  SEL R117, RZ, 0x1, P0 ;  /* 0x00000001ff757807 */ /* 0x000fe40000000000 */
[----:B------:R-:W-:Y:S01]  /*1a4b0*/  ISETP.GE.U32.AND P0, PT, R82, R80, PT ;  /* 0x000000505200720c */ /* 0x000fe20003f06070 */
[----:B------:R-:W-:Y:S01]  /*1a4c0*/  IMAD.X R111, RZ, RZ, R42, P1 ;  /* 0x000000ffff6f7224 */ /* 0x000fe200008e062a */
[----:B------:R-:W-:Y:S01]  /*1a4d0*/  IADD3 R102, P1, PT, R109, R4, RZ ;  /* 0x000000046d667210 */ /* 0x000fe20007f3e0ff */
[----:B------:R-:W-:Y:S01]  /*1a4e0*/  IMAD.WIDE.U32 R72, P2, R13, R26, R72 ;  /* 0x0000001a0d487225 */ /* 0x000fe20007840048 */
[----:B------:R-:W-:-:S03]  /*1a4f0*/  ISETP.GE.U32.AND.EX P0, PT, R83, R75, PT, P0 ;  /* 0x0000004b5300720c */ /* 0x000fc60003f06100 */
[----:B------:R-:W-:Y:S01]  /*1a500*/  IMAD.WIDE.U32 R20, R26, R12, RZ ;  /* 0x0000000c1a147225 */ /* 0x000fe200078e00ff */
[----:B------:R-:W-:-:S03]  /*1a510*/  SEL R129, RZ, 0x1, P0 ;  /* 0x00000001ff817807 */ /* 0x000fc60000000000 */
[----:B------:R-:W-:Y:S01]  /*1a520*/  IMAD.X R104, R111, 0x1, R5, P1 ;  /* 0x000000016f687824 */ /* 0x000fe200008e0605 */
[----:B------:R-:W-:Y:S01]  /*1a530*/  IADD3 RZ, P1, PT, R21, R72, RZ ;  /* 0x0000004815ff7210 */ /* 0x000fe20007f3e0ff */
[----:B------:R-:W-:Y:S02]  /*1a540*/  IMAD.X R39, RZ, RZ, RZ, P2 ;  /* 0x000000ffff277224 */ /* 0x000fe400010e06ff */
[----:B------:R-:W-:-:S04]  /*1a550*/  IMAD.WIDE.U32 R64, R57, R10, RZ ;  /* 0x0000000a39407225 */ /* 0x000fc800078e00ff */
[----:B------:R-:W-:Y:S02]  /*1a560*/  IMAD.MOV.U32 R38, RZ, RZ, R73 ;  /* 0x000000ffff267224 */ /* 0x000fe400078e0049 */
[----:B------:R-:W-:-:S04]  /*1a570*/  IMAD.WIDE.U32 R64, P2, R11, R56, R64 ;  /* 0x000000380b407225 */ /* 0x000fc80007840040 */
[----:B------:R-:W-:Y:S01]  /*1a580*/  IMAD.WIDE.U32.X R12, R13, R27, R38, P1 ;  /* 0x0000001b0d0c7225 */ /* 0x000fe200008e0426 */
[----:B------:R-:W-:-:S03]  /*1a590*/  IADD3 R117, P1, PT, R117, R102, RZ ;  /* 0x0000006675757210 */ /* 0x000fc60007f3e0ff */
[----:B------:R-:W-:-:S04]  /*1a5a0*/  IMAD.WIDE.U32 R4, R56, R10, RZ ;  /* 0x0000000a38047225 */ /* 0x000fc800078e00ff */
[----:B------:R-:W-:Y:S01]  /*1a5b0*/  IMAD.X R21, RZ, RZ, RZ, P2 ;  /* 0x000000ffff157224 */ /* 0x000fe200010e06ff */
        /* <DEDUP_REMOVED lines=23> */
[----:B------:R-:W-:Y:S02]  /*1a730*/  IMAD R27, R28, R15, R27 ;  /* 0x0000000f1c1b7224 */ /* 0x000fe400078e021b */
[----:B-----5:R-:W-:Y:S02]  /*1a740*/  IMAD R39, R63, R66, RZ ;  /* 0x000000423f277224 */ /* 0x020fe400078e02ff */
[----:B------:R-:W-:Y:S02]  /*1a750*/  IMAD.IADD R108, R57, 0x1, R27 ;  /* 0x00000001396c7824 */ /* 0x000fe400078e021b */
[----:B------:R-:W-:Y:S01]  /*1a760*/  IMAD.X R115, R110, 0x1, R121, P0 ;  /* 0x000000016e737824 */ /* 0x000fe200000e0679 */
[----:B------:R-:W-:Y:S01]  /*1a770*/  IADD3 R57, P0, PT, R73, R56, RZ ;  /* 0x0000003849397210 */ /* 0x000fe20007f1e0ff */
[----:B------:R-:W-:-:S04]  /*1a780*/  IMAD.WIDE.U32 R12, R62, R66, RZ ;  /* 0x000000423e0c7225 */ /* 0x000fc800078e00ff */
[----:B------:R-:W-:Y:S02]  /*1a790*/  IMAD R39, R62, R67, R39 ;  /* 0x000000433e277224 */ /* 0x000fe400078e0227 */
[----:B------:R-:W-:Y:S02]  /*1a7a0*/  IMAD R11, R61, R58, RZ ;  /* 0x0000003a3d0b7224 */ /* 0x000fe400078e02ff */
[----:B------:R-:W-:Y:S02]  /*1a7b0*/  IMAD.IADD R106, R13, 0x1, R39 ;  /* 0x000000010d6a7824 */ /* 0x000fe400078e0227 */
[----:B------:R-:W-:Y:S01]  /*1a7c0*/  IMAD.X R113, R108, 0x1, R115, P0 ;  /* 0x000000016c717824 */ /* 0x000fe200000e0673 */
[----:B------:R-:W-:Y:S01]  /*1a7d0*/  IADD3 R13, P0, PT, R57, R12, RZ ;  /* 0x0000000c390d7210 */ /* 0x000fe20007f1e0ff */
[----:B------:R-:W-:-:S04]  /*1a7e0*/  IMAD.WIDE.U32 R26, R60, R58, RZ ;  /* 0x0000003a3c1a7225 */ /* 0x000fc800078e00ff */
[----:B------:R-:W-:Y:S02]  /*1a7f0*/  IMAD R11, R60, R59, R11 ;  /* 0x0000003b3c0b7224 */ /* 0x000fe400078e020b */
[----:B------:R-:W-:Y:S01]  /*1a800*/  IMAD.X R107, R106, 0x1, R113, P0 ;  /* 0x000000016a6b7824 */ /* 0x000fe200000e0671 */
[----:B------:R-:W-:Y:S01]  /*1a810*/  IADD3 R38, P0, PT, R13, R26, RZ ;  /* 0x0000001a0d267210 */ /* 0x000fe20007f1e0ff */
[----:B------:R-:W-:-:S04]  /*1a820*/  IMAD.IADD R27, R27, 0x1, R11 ;  /* 0x000000011b1b7824 */ /* 0x000fc800078e020b */
        /* <DEDUP_REMOVED lines=10> */
[----:B0-----:R-:W5:Y:S04]  /*1a8d0*/  LD.E.64 R82, desc[UR4][R6.64+0x20] ;  /* 0x0000200406527980 */ /* 0x001f68000c101b00 */
[----:B------:R-:W5:Y:S04]  /*1a8e0*/  LD.E.64 R84, desc[UR4][R8.64+0x8] ;  /* 0x0000080408547980 */ /* 0x000f68000c101b00 */
[----:B------:R-:W5:Y:S04]  /*1a8f0*/  LD.E.64 R80, desc[UR4][R6.64+0x28] ;  /* 0x0000280406507980 */ /* 0x000f68000c101b00 */
[----:B------:R-:W5:Y:S01]  /*1a900*/  LD.E.64 R74, desc[UR4][R8.64] ;  /* 0x00000004084a7980 */ /* 0x000f62000c101b00 */
[----:B------:R-:W-:-:S02]  /*1a910*/  ISETP.GE.U32.AND P0, PT, R40, R105, PT ;  /* 0x000000692800720c */ /* 0x000fc40003f06070 */
[----:B------:R-:W-:Y:S02]  /*1a920*/  ISETP.GE.U32.AND P1, PT, R109, R40, PT ;  /* 0x000000286d00720c */ /* 0x000fe40003f26070 */
[----:B------:R-:W-:Y:S02]  /*1a930*/  ISETP.GE.U32.AND P2, PT, R102, R109, PT ;  /* 0x0000006d6600720c */ /* 0x000fe40003f46070 */
[----:B------:R-:W-:Y:S02]  /*1a940*/  ISETP.GE.U32.AND.EX P0, PT, R42, R103, PT, P0 ;  /* 0x000000672a00720c */ /* 0x000fe40003f06100 */
[----:B------:R-:W-:Y:S02]  /*1a950*/  ISETP.GE.U32.AND.EX P1, PT, R111, R42, PT, P1 ;  /* 0x0000002a6f00720c */ /* 0x000fe40003f26110 */
[----:B------:R-:W-:Y:S02]  /*1a960*/  ISETP.GE.U32.AND.EX P2, PT, R104, R111, PT, P2 ;  /* 0x0000006f6800720c */ /* 0x000fe40003f46120 */
[----:B------:R-:W-:-:S02]  /*1a970*/  SEL R42, RZ, 0x1, P0 ;  /* 0x00000001ff2a7807 */ /* 0x000fc40000000000 */
[----:B------:R-:W-:Y:S02]  /*1a980*/  SEL R103, RZ, 0x1, P1 ;  /* 0x00000001ff677807 */ /* 0x000fe40000800000 */
[----:B------:R-:W-:Y:S02]  /*1a990*/  ISETP.GE.U32.AND P0, PT, R117, R102, PT ;  /* 0x000000667500720c */ /* 0x000fe40003f06070 */
[----:B------:R-:W-:Y:S02]  /*1a9a0*/  ISETP.GE.U32.AND P1, PT, R112, R117, PT ;  /* 0x000000757000720c */ /* 0x000fe40003f26070 */
[----:B------:R-:W-:Y:S02]  /*1a9b0*/  SEL R40, RZ, 0x1, P2 ;  /* 0x00000001ff287807 */ /* 0x000fe40001000000 */
[----:B------:R-:W-:Y:S02]  /*1a9c0*/  ISETP.GE.U32.AND.EX P0, PT, R119, R104, PT, P0 ;  /* 0x000000687700720c */ /* 0x000fe40003f06100 */
[----:B------:R-:W-:-:S02]  /*1a9d0*/  ISETP.GE.U32.AND.EX P1, PT, R118, R119, PT, P1 ;  /* 0x000000777600720c */ /* 0x000fc40003f26110 */
[----:B------:R-:W-:Y:S02]  /*1a9e0*/  ISETP.GE.U32.AND P4, PT, R129, R112, PT ;  /* 0x000000708100720c */ /* 0x000fe40003f86070 */
[----:B------:R-:W-:Y:S01]  /*1a9f0*/  IADD3 R40, P5, P3, R40, R42, R103 ;  /* 0x0000002a28287210 */ /* 0x000fe20007bbe067 */
[----:B------:R-:W-:Y:S01]  /*1aa00*/  IMAD.WIDE.U32 R102, R79, R76, RZ ;  /* 0x0000004c4f667225 */ /* 0x000fe200078e00ff */
[----:B------:R-:W-:Y:S02]  /*1aa10*/  ISETP.GE.U32.AND P2, PT, R123, R129, PT ;  /* 0x000000817b00720c */ /* 0x000fe40003f46070 */
[----:B------:R-:W-:Y:S02]  /*1aa20*/  SEL R105, RZ, 0x1, P0 ;  /* 0x00000001ff697807 */ /* 0x000fe40000000000 */
[----:B------:R-:W-:Y:S02]  /*1aa30*/  SEL R42, RZ, 0x1, P1 ;  /* 0x00000001ff2a7807 */ /* 0x000fe40000800000 */
[----:B------:R-:W-:-:S02]  /*1aa40*/  ISETP.GE.U32.AND.EX P1, PT, R116, R118, PT, P4 ;  /* 0x000000767400720c */ /* 0x000fc40003f26140 */
[----:B------:R-:W-:Y:S02]  /*1aa50*/  ISETP.GE.U32.AND.EX P0, PT, R125, R116, PT, P2 ;  /* 0x000000747d00720c */ /* 0x000fe40003f06120 */
[----:B------:R-:W-:Y:S01]  /*1aa60*/  IADD3 R42, P4, P2, R42, R40, R105 ;  /* 0x000000282a2a7210 */ /* 0x000fe20007a9e069 */
[----:B------:R-:W-:Y:S01]  /*1aa70*/  IMAD.WIDE.U32 R104, R78, R76, RZ ;  /* 0x0000004c4e687225 */ /* 0x000fe200078e00ff */
[----:B------:R-:W-:Y:S02]  /*1aa80*/  SEL R40, RZ, 0x1, P1 ;  /* 0x00000001ff287807 */ /* 0x000fe40000800000 */
[----:B------:R-:W-:Y:S02]  /*1aa90*/  ISETP.GE.U32.AND P1, PT, R5, R4, PT ;  /* 0x000000040500720c */ /* 0x000fe40003f26070 */
[----:B------:R-:W-:Y:S01]  /*1aaa0*/  SEL R109, RZ, 0x1, P0 ;  /* 0x00000001ff6d7807 */ /* 0x000fe20000000000 */
[----:B------:R-:W-:Y:S01]  /*1aab0*/  IMAD.WIDE.U32 R102, P0, R77, R78, R102 ;  /* 0x0000004e4d667225 */ /* 0x000fe20007800066 */
[----:B------:R-:W-:-:S02]  /*1aac0*/  IADD3.X R4, PT, PT, RZ, RZ, RZ, P5, P3 ;  /* 0x000000ffff047210 */ /* 0x000fc40002fe64ff */
[----:B------:R-:W-:Y:S01]  /*1aad0*/  ISETP.GE.U32.AND.EX P1, PT, R121, R114, PT, P1 ;  /* 0x000000727900720c */ /* 0x000fe20003f26110 */
[----:B------:R-:W-:Y:S01]  /*1aae0*/  IMAD.X R5, RZ, RZ, RZ, P0 ;  /* 0x000000ffff057224 */ /* 0x000fe200000e06ff */
[----:B------:R-:W-:Y:S02]  /*1aaf0*/  IADD3 R109, P5, P3, R109, R42, R40 ;  /* 0x0000002a6d6d7210 */ /* 0x000fe40007bbe028 */
[----:B------:R-:W-:Y:S01]  /*1ab00*/  IADD3 RZ, P0, PT, R105, R102, RZ ;  /* 0x0000006669ff7210 */ /* 0x000fe20007f1e0ff */
[----:B------:R-:W-:Y:S01]  /*1ab10*/  IMAD.WIDE.U32 R104, R71, R68, RZ ;  /* 0x0000004447687225 */ /* 0x000fe200078e00ff */
[----:B------:R-:W-:Y:S02]  /*1ab20*/  SEL R40, RZ, 0x1, P1 ;  /* 0x00000001ff287807 */ /* 0x000fe40000800000 */
[----:B------:R-:W-:Y:S01]  /*1ab30*/  IADD3.X R102, PT, PT, RZ, R4, RZ, P4, P2 ;  /* 0x00000004ff667210 */ /* 0x000fe200027e44ff */
[----:B------:R-:W-:Y:S01]  /*1ab40*/  IMAD.MOV.U32 R4, RZ, RZ, R103 ;  /* 0x000000ffff047224 */ /* 0x000fe200078e0067 */
[----:B------:R-:W-:Y:S01]  /*1ab50*/  IADD3 R40, P1, PT, R40, R109, RZ ;  /* 0x0000006d28287210 */ /* 0x000fe20007f3e0ff */
[----:B------:R-:W-:Y:S01]  /*1ab60*/  IMAD.WIDE.U32 R104, P2, R69, R70, R104 ;  /* 0x0000004645687225 */ /* 0x000fe20007840068 */
[----:B------:R-:W-:-:S03]  /*1ab70*/  IADD3.X R102, PT, PT, RZ, R102, RZ, P5, P3 ;  /* 0x00000066ff667210 */ /* 0x000fc60002fe64ff */
[----:B------:R-:W-:Y:S01]  /*1ab80*/  IMAD.WIDE.U32.X R4, R77, R79, R4, P0 ;  /* 0x0000004f4d047225 */ /* 0x000fe200000e0404 */
[----:B------:R-:W-:-:S03]  /*1ab90*/  ISETP.GE.U32.AND P0, PT, R73, R72, PT ;  /* 0x000000484900720c */ /* 0x000fc60003f06070 */
[----:B------:R-:W-:Y:S01]  /*1aba0*/  IMAD.X R102, RZ, RZ, R102, P1 ;  /* 0x000000ffff667224 */ /* 0x000fe200008e0666 */
[----:B------:R-:W-:Y:S01]  /*1abb0*/  IADD3 R42, P1, PT, R40, R4, RZ ;  /* 0x00000004282a7210 */ /* 0x000fe20007f3e0ff */
[----:B------:R-:W-:Y:S01]  /*1abc0*/  IMAD.WIDE.U32 R72, R70, R68, RZ ;  /* 0x0000004446487225 */ /* 0x000fe200078e00ff */
[----:B------:R-:W-:-:S03]  /*1abd0*/  ISETP.GE.U32.AND.EX P0, PT, R115, R110, PT, P0 ;  /* 0x0000006e7300720c */ /* 0x000fc60003f06100 */
[----:B------:R-:W-:Y:S01]  /*1abe0*/  IMAD.X R103, R102, 0x1, R5, P1 ;  /* 0x0000000166677824 */ /* 0x000fe200008e0605 */
[----:B------:R-:W-:Y:S01]  /*1abf0*/  IADD3 RZ, P1, PT, R73, R104, RZ ;  /* 0x0000006849ff7210 */ /* 0x000fe20007f3e0ff */
[----:B------:R-:W-:Y:S01]  /*1ac00*/  IMAD.X R77, RZ, RZ, RZ, P2 ;  /* 0x000000ffff4d7224 */ /* 0x000fe200010e06ff */
[----:B------:R-:W-:Y:S01]  /*1ac10*/  SEL R5, RZ, 0x1, P0 ;  /* 0x00000001ff057807 */ /* 0x000fe20000000000 */
[----:B------:R-:W-:Y:S01]  /*1ac20*/  IMAD.MOV.U32 R76, RZ, RZ, R105 ;  /* 0x000000ffff4c7224 */ /* 0x000fe200078e0069 */
[----:B------:R-:W-:Y:S01]  /*1ac30*/  ISETP.GE.U32.AND P0, PT, R57, R56, PT ;  /* 0x000000383900720c */ /* 0x000fe20003f06070 */
[----:B------:R-:W-:-:S03]  /*1ac40*/  IMAD.WIDE.U32 R78, R15, R28, RZ ;  /* 0x0000001c0f4e7225 */ /* 0x000fc600078e00ff */
[----:B------:R-:W-:Y:S01]  /*1ac50*/  ISETP.GE.U32.AND.EX P0, PT, R113, R108, PT, P0 ;  /* 0x0000006c7100720c */ /* 0x000fe20003f06100 */
[----:B------:R-:W-:Y:S01]  /*1ac60*/  IMAD.WIDE.U32.X R68, R69, R71, R76, P1 ;  /* 0x0000004745447225 */ /* 0x000fe200008e044c */
[----:B------:R-:W-:Y:S02]  /*1ac70*/  IADD3 R104, P1, PT, R5, R42, RZ ;  /* 0x0000002a05687210 */ /* 0x000fe40007f3e0ff */
[----:B------:R-:W-:Y:S01]  /*1ac80*/  SEL R114, RZ, 0x1, P0 ;  /* 0x00000001ff727807 */ /* 0x000fe20000000000 */
[----:B------:R-:W-:Y:S01]  /*1ac90*/  IMAD.WIDE.U32 R78, P2, R29, R14, R78 ;  /* 0x0000000e1d4e7225 */ /* 0x000fe2000784004e */
[----:B------:R-:W-:-:S03]  /*1aca0*/  ISETP.GE.U32.AND P0, PT, R13, R12, PT ;  /* 0x0000000c0d00720c */ /* 0x000fc60003f06070 */
[----:B------:R-:W-:Y:S01]  /*1acb0*/  IMAD.WIDE.U32 R56, R14, R28, RZ ;  /* 0x0000001c0e387225 */ /* 0x000fe200078e00ff */
[----:B------:R-:W-:-:S03]  /*1acc0*/  ISETP.GE.U32.AND.EX P0, PT, R107, R106, PT, P0 ;  /* 0x0000006a6b00720c */ /* 0x000fc60003f06100 */
[----:B------:R-:W-:Y:S01]  /*1acd0*/  IMAD.X R105, RZ, RZ, R103, P1 ;  /* 0x000000ffff697224 */ /* 0x000fe200008e0667 */
[----:B------:R-:W-:Y:S01]  /*1ace0*/  IADD3 R109, P1, PT, R104, R68, RZ ;  /* 0x00000044686d7210 */ /* 0x000fe20007f3e0ff */
[----:B------:R-:W-:Y:S01]  /*1acf0*/  IMAD.X R5, RZ, RZ, RZ, P2 ;  /* 0x000000ffff057224 */ /* 0x000fe200010e06ff */
[----:B------:R-:W-:Y:S01]  /*1ad00*/  IADD3 RZ, P2, PT, R57, R78, RZ ;  /* 0x0000004e39ff7210 */ /* 0x000fe20007f5e0ff */
[----:B------:R-:W-:Y:S02]  /*1ad10*/  IMAD.MOV.U32 R4, RZ, RZ, R79 ;  /* 0x000000ffff047224 */ /* 0x000fe400078e004f */
[----:B------:R-:W-:Y:S01]  /*1ad20*/  IMAD.X R110, R105, 0x1, R69, P1 ;  /* 0x00000001696e7824 */ /* 0x000fe200008e0645 */
[----:B------:R-:W-:Y:S01]  /*1ad30*/  IADD3 R114, P1, PT, R114, R109, RZ ;  /* 0x0000006d72727210 */ /* 0x000fe20007f3e0ff */
[----:B------:R-:W-:-:S04]  /*1ad40*/  IMAD.WIDE.U32 R56, R67, R62, RZ ;  /* 0x0000003e43387225 */ /* 0x000fc800078e00ff */
[----:B------:R-:W-:-:S04]  /*1ad50*/  IMAD.WIDE.U32.X R4, R29, R15, R4, P2 ;  /* 0x0000000f1d047225 */ /* 0x000fc800010e0404 */
[----:B------:R-:W-:Y:S01]  /*1ad60*/  IMAD.X R117, RZ, RZ, R110, P1 ;  /* 0x000000ffff757224 */ /* 0x000fe200008e066e */
[----:B------:R-:W-:Y:S01]  /*1ad70*/  IADD3 R115, P1, PT, R114, R4, RZ ;  /* 0x0000000472737210 */ /* 0x000fe20007f3e0ff */
[----:B------:R-:W-:Y:S01]  /*1ad80*/  IMAD.WIDE.U32 R56, P2, R63, R66, R56 ;  /* 0x000000423f387225 */ /* 0x000fe20007840038 */
[----:B------:R-:W-:Y:S02]  /*1ad90*/  SEL R4, RZ, 0x1, P0 ;  /* 0x00000001ff047807 */ /* 0x000fe40000000000 */
[----:B------:R-:W-:Y:S01]  /*1ada0*/  ISETP.GE.U32.AND P0, PT, R38, R26, PT ;  /* 0x0000001a2600720c */ /* 0x000fe20003f06070 */
[----:B------:R-:W-:-:S03]  /*1adb0*/  IMAD.WIDE.U32 R12, R66, R62, RZ ;  /* 0x0000003e420c7225 */ /* 0x000fc600078e00ff */
[----:B------:R-:W-:Y:S01]  /*1adc0*/  ISETP.GE.U32.AND.EX P0, PT, R39, R27, PT, P0 ;  /* 0x0000001b2700720c */ /* 0x000fe20003f06100 */
[----:B------:R-:W-:Y:S01]  /*1add0*/  IMAD.X R120, R117, 0x1, R5, P1 ;  /* 0x0000000175787824 */ /* 0x000fe200008e0605 */
[----:B------:R-:W-:Y:S01]  /*1ade0*/  IADD3 RZ, P1, PT, R13, R56, RZ ;  /* 0x000000380dff7210 */ /* 0x000fe20007f3e0ff */
[----:B------:R-:W-:Y:S01]  /*1adf0*/  IMAD.X R15, RZ, RZ, RZ, P2 ;  /* 0x000000ffff0f7224 */ /* 0x000fe200010e06ff */
[----:B------:R-:W-:Y:S01]  /*1ae00*/  SEL R141, RZ, 0x1, P0 ;  /* 0x00000001ff8d7807 */ /* 0x000fe20000000000 */
        /* <DEDUP_REMOVED lines=24> */
[----:B----4-:R-:W-:Y:S02]  /*1af90*/  IMAD R15, R87, R88, RZ ;  /* 0x00000058570f7224 */ /* 0x010fe400078e02ff */
[----:B------:R-:W-:Y:S02]  /*1afa0*/  IMAD R13, R90, R65, R13 ;  /* 0x000000415a0d7224 */ /* 0x000fe400078e020d */
[----:B------:R-:W-:Y:S01]  /*1afb0*/  IMAD.X R123, R122, 0x1, R132, P0 ;  /* 0x000000017a7b7824 */ /* 0x000fe200000e0684 */
[----:B------:R-:W-:Y:S01]  /*1afc0*/  IADD3 R121, P0, PT, R107, R60, RZ ;  /* 0x0000003c6b797210 */ /* 0x000fe20007f1e0ff */
[----:B------:R-:W-:-:S04]  /*1afd0*/  IMAD.WIDE.U32 R28, R86, R88, RZ ;  /* 0x00000058561c7225 */ /* 0x000fc800078e00ff */
[----:B------:R-:W-:Y:S02]  /*1afe0*/  IMAD R15, R86, R89, R15 ;  /* 0x00000059560f7224 */ /* 0x000fe400078e020f */
[----:B------:R-:W-:Y:S02]  /*1aff0*/  IMAD.IADD R61, R61, 0x1, R13 ;  /* 0x000000013d3d7824 */ /* 0x000fe400078e020d */
[----:B-----5:R-:W-:Y:S02]  /*1b000*/  IMAD R27, R21, R10, RZ ;  /* 0x0000000a151b7224 */ /* 0x020fe400078e02ff */
[----:B------:R-:W-:Y:S02]  /*1b010*/  IMAD.IADD R116, R29, 0x1, R15 ;  /* 0x000000011d747824 */ /* 0x000fe400078e020f */
[----:B------:R-:W-:Y:S01]  /*1b020*/  IMAD.X R119, R61, 0x1, R123, P0 ;  /* 0x000000013d777824 */ /* 0x000fe200000e067b */
[----:B------:R-:W-:Y:S01]  /*1b030*/  IADD3 R29, P0, PT, R121, R28, RZ ;  /* 0x0000001c791d7210 */ /* 0x000fe20007f1e0ff */
[----:B------:R-:W-:-:S04]  /*1b040*/  IMAD.WIDE.U32 R66, R20, R10, RZ ;  /* 0x0000000a14427225 */ /* 0x000fc800078e00ff */
[----:B------:R-:W-:Y:S02]  /*1b050*/  IMAD R27, R20, R11, R27 ;  /* 0x0000000b141b7224 */ /* 0x000fe400078e021b */
[----:B------:R-:W-:Y:S02]  /*1b060*/  IMAD R5, R83, R84, RZ ;  /* 0x0000005453057224 */ /* 0x000fe400078e02ff */
[----:B------:R-:W-:Y:S01]  /*1b070*/  IMAD.X R118, R116, 0x1, R119, P0 ;  /* 0x0000000174767824 */ /* 0x000fe200000e0677 */
[----:B------:R-:W-:Y:S01]  /*1b080*/  IADD3 R113, P0, PT, R29, R66, RZ ;  /* 0x000000421d717210 */ /* 0x000fe20007f1e0ff */
[----:B-1----:R-:W-:-:S04]  /*1b090*/  IMAD.WIDE.U32 R38, R82, R84, RZ ;  /* 0x0000005452267225 */ /* 0x002fc800078e00ff */
[----:B------:R-:W-:Y:S02]  /*1b0a0*/  IMAD.IADD R111, R67, 0x1, R27 ;  /* 0x00000001436f7824 */ /* 0x000fe400078e021b */
[----:B------:R-:W-:Y:S02]  /*1b0b0*/  IMAD R5, R82, R85, R5 ;  /* 0x0000005552057224 */ /* 0x000fe400078e0205 */
[----:B------:R-:W-:Y:S02]  /*1b0c0*/  IMAD R15, R81, R74, RZ ;  /* 0x0000004a510f7224 */ /* 0x000fe400078e02ff */
[----:B------:R-:W-:Y:S01]  /*1b0d0*/  IMAD.X R112, R111, 0x1, R118, P0 ;  /* 0x000000016f707824 */ /* 0x000fe200000e0676 */
[----:B------:R-:W-:Y:S01]  /*1b0e0*/  IADD3 R108, P0, PT, R113, R38, RZ ;  /* 0x00000026716c7210 */ /* 0x000fe20007f1e0ff */
[----:B------:R-:W-:-:S04]  /*1b0f0*/  IMAD.WIDE.U32 R12, R80, R74, RZ ;  /* 0x0000004a500c7225 */ /* 0x000fc800078e00ff */
[----:B------:R-:W-:Y:S02]  /*1b100*/  IMAD.IADD R39, R39, 0x1, R5 ;  /* 0x0000000127277824 */ /* 0x000fe400078e0205 */
        /* <DEDUP_REMOVED lines=19> */
[----:B------:R-:W-:Y:S02]  /*1b240*/  ISETP.GE.U32.AND P2, PT, R109, R104, PT ;  /* 0x000000686d00720c */ /* 0x000fe40003f46070 */
[----:B------:R-:W-:Y:S02]  /*1b250*/  SEL R42, RZ, 0x1, P0 ;  /* 0x00000001ff2a7807 */ /* 0x000fe40000000000 */
[----:B------:R-:W-:Y:S02]  /*1b260*/  ISETP.GE.U32.AND.EX P1, PT, R105, R103, PT, P1 ;  /* 0x000000676900720c */ /* 0x000fe40003f26110 */
[----:B------:R-:W-:-:S02]  /*1b270*/  ISETP.GE.U32.AND.EX P2, PT, R110, R105, PT, P2 ;  /* 0x000000696e00720c */ /* 0x000fc40003f46120 */
[----:B------:R-:W-:Y:S02]  /*1b280*/  ISETP.GE.U32.AND P0, PT, R114, R109, PT ;  /* 0x0000006d7200720c */ /* 0x000fe40003f06070 */
[----:B------:R-:W-:Y:S02]  /*1b290*/  ISETP.GE.U32.AND P3, PT, R115, R114, PT ;  /* 0x000000727300720c */ /* 0x000fe40003f66070 */
[----:B------:R-:W-:Y:S02]  /*1b2a0*/  SEL R103, RZ, 0x1, P1 ;  /* 0x00000001ff677807 */ /* 0x000fe40000800000 */
[----:B------:R-:W-:Y:S02]  /*1b2b0*/  SEL R40, RZ, 0x1, P2 ;  /* 0x00000001ff287807 */ /* 0x000fe40001000000 */
[----:B------:R-:W-:Y:S02]  /*1b2c0*/  ISETP.GE.U32.AND.EX P0, PT, R117, R110, PT, P0 ;  /* 0x0000006e7500720c */ /* 0x000fe40003f06100 */
[----:B------:R-:W-:-:S02]  /*1b2d0*/  ISETP.GE.U32.AND P2, PT, R125, R115, PT ;  /* 0x000000737d00720c */ /* 0x000fc40003f46070 */
[----:B------:R-:W-:Y:S02]  /*1b2e0*/  ISETP.GE.U32.AND P1, PT, R128, R125, PT ;  /* 0x0000007d8000720c */ /* 0x000fe40003f26070 */
[----:B------:R-:W-:Y:S02]  /*1b2f0*/  ISETP.GE.U32.AND.EX P3, PT, R120, R117, PT, P3 ;  /* 0x000000757800720c */ /* 0x000fe40003f66130 */
[----:B------:R-:W-:Y:S02]  /*1b300*/  SEL R105, RZ, 0x1, P0 ;  /* 0x00000001ff697807 */ /* 0x000fe40000000000 */
[----:B------:R-:W-:Y:S02]  /*1b310*/  ISETP.GE.U32.AND.EX P2, PT, R129, R120, PT, P2 ;  /* 0x000000788100720c */ /* 0x000fe40003f46120 */
[----:B------:R-:W-:Y:S02]  /*1b320*/  ISETP.GE.U32.AND.EX P1, PT, R124, R129, PT, P1 ;  /* 0x000000817c00720c */ /* 0x000fe40003f26110 */
[----:B------:R-:W-:-:S02]  /*1b330*/  ISETP.GE.U32.AND P0, PT, R141, R128, PT ;  /* 0x000000808d00720c */ /* 0x000fc40003f06070 */
[----:B------:R-:W-:Y:S01]  /*1b340*/  IADD3 R40, P4, P5, R40, R42, R103 ;  /* 0x0000002a28287210 */ /* 0x000fe20007d9e067 */
[----:B------:R-:W-:Y:S01]  /*1b350*/  IMAD.WIDE.U32 R102, R95, R92, RZ ;  /* 0x0000005c5f667225 */ /* 0x000fe200078e00ff */
[----:B------:R-:W-:Y:S02]  /*1b360*/  SEL R110, RZ, 0x1, P3 ;  /* 0x00000001ff6e7807 */ /* 0x000fe40001800000 */
[----:B------:R-:W-:Y:S02]  /*1b370*/  ISETP.GE.U32.AND P3, PT, R139, R141, PT ;  /* 0x0000008d8b00720c */ /* 0x000fe40003f66070 */
[----:B------:R-:W-:Y:S02]  /*1b380*/  SEL R109, RZ, 0x1, P2 ;  /* 0x00000001ff6d7807 */ /* 0x000fe40001000000 */
[----:B------:R-:W-:Y:S02]  /*1b390*/  SEL R42, RZ, 0x1, P1 ;  /* 0x00000001ff2a7807 */ /* 0x000fe40000800000 */
[----:B------:R-:W-:-:S02]  /*1b3a0*/  ISETP.GE.U32.AND.EX P0, PT, R133, R124, PT, P0 ;  /* 0x0000007c8500720c */ /* 0x000fc40003f06100 */
[----:B------:R-:W-:Y:S01]  /*1b3b0*/  IADD3 R110, P2, P1, R110, R40, R105 ;  /* 0x000000286e6e7210 */ /* 0x000fe2000795e069 */
[----:B------:R-:W-:Y:S01]  /*1b3c0*/  IMAD.WIDE.U32 R104, R94, R92, RZ ;  /* 0x0000005c5e687225 */ /* 0x000fe200078e00ff */
[----:B------:R-:W-:Y:S02]  /*1b3d0*/  ISETP.GE.U32.AND.EX P3, PT, R132, R133, PT, P3 ;  /* 0x000000858400720c */ /* 0x000fe40003f66130 */
[----:B------:R-:W-:Y:S01]  /*1b3e0*/  IADD3.X R92, PT, PT, RZ, RZ, RZ, P4, P5 ;  /* 0x000000ffff5c7210 */ /* 0x000fe200027ea4ff */
[----:B------:R-:W-:Y:S01]  /*1b3f0*/  IMAD.WIDE.U32 R102, P4, R93, R94, R102 ;  /* 0x0000005e5d667225 */ /* 0x000fe20007880066 */
[----:B------:R-:W-:Y:S02]  /*1b400*/  SEL R40, RZ, 0x1, P0 ;  /* 0x00000001ff287807 */ /* 0x000fe40000000000 */
[----:B------:R-:W-:Y:S02]  /*1b410*/  IADD3 R42, P0, P5, R42, R110, R109 ;  /* 0x0000006e2a2a7210 */ /* 0x000fe40007d1e06d */
[----:B------:R-:W-:-:S02]  /*1b420*/  SEL R109, RZ, 0x1, P3 ;  /* 0x00000001ff6d7807 */ /* 0x000fc40001800000 */
[----:B------:R-:W-:Y:S01]  /*1b430*/  ISETP.GE.U32.AND P3, PT, R107, R106, PT ;  /* 0x0000006a6b00720c */ /* 0x000fe20003f66070 */
[----:B------:R-:W-:Y:S01]  /*1b440*/  IMAD.X R107, RZ, RZ, RZ, P4 ;  /* 0x000000ffff6b7224 */ /* 0x000fe200020e06ff */
[----:B------:R-:W-:Y:S01]  /*1b450*/  IADD3 RZ, P4, PT, R105, R102, RZ ;  /* 0x0000006669ff7210 */ /* 0x000fe20007f9e0ff */
[----:B------:R-:W-:Y:S01]  /*1b460*/  IMAD.WIDE.U32 R104, R65, R90, RZ ;  /* 0x0000005a41687225 */ /* 0x000fe200078e00ff */
[----:B------:R-:W-:Y:S02]  /*1b470*/  IADD3.X R102, PT, PT, RZ, R92, RZ, P2, P1 ;  /* 0x0000005cff667210 */ /* 0x000fe400017e24ff */
[----:B------:R-:W-:Y:S01]  /*1b480*/  ISETP.GE.U32.AND.EX P3, PT, R123, R122, PT, P3 ;  /* 0x0000007a7b00720c */ /* 0x000fe20003f66130 */
[----:B------:R-:W-:Y:S01]  /*1b490*/  IMAD.MOV.U32 R106, RZ, RZ, R103 ;  /* 0x000000ffff6a7224 */ /* 0x000fe200078e0067 */
[----:B------:R-:W-:Y:S02]  /*1b4a0*/  IADD3 R109, P1, P2, R109, R42, R40 ;  /* 0x0000002a6d6d7210 */ /* 0x000fe40007a3e028 */
[----:B------:R-:W-:Y:S01]  /*1b4b0*/  SEL R40, RZ, 0x1, P3 ;  /* 0x00000001ff287807 */ /* 0x000fe20001800000 */
[----:B------:R-:W-:Y:S01]  /*1b4c0*/  IMAD.WIDE.U32.X R92, R93, R95, R106, P4 ;  /* 0x0000005f5d5c7225 */ /* 0x000fe200020e046a */
[----:B------:R-:W-:-:S02]  /*1b4d0*/  IADD3.X R102, PT, PT, RZ, R102, RZ, P0, P5 ;  /* 0x00000066ff667210 */ /* 0x000fc400007ea4ff */
[----:B------:R-:W-:Y:S01]  /*1b4e0*/  ISETP.GE.U32.AND P0, PT, R121, R60, PT ;  /* 0x0000003c7900720c */ /* 0x000fe20003f06070 */
[----:B------:R-:W-:Y:S01]  /*1b4f0*/  IMAD.WIDE.U32 R104, P4, R91, R64, R104 ;  /* 0x000000405b687225 */ /* 0x000fe20007880068 */
[----:B------:R-:W-:Y:S02]  /*1b500*/  IADD3 R40, P3, PT, R40, R109, RZ ;  /* 0x0000006d28287210 */ /* 0x000fe40007f7e0ff */
[----:B------:R-:W-:Y:S01]  /*1b510*/  IADD3.X R102, PT, PT, RZ, R102, RZ, P1, P2 ;  /* 0x00000066ff667210 */ /* 0x000fe20000fe44ff */
[----:B------:R-:W-:Y:S01]  /*1b520*/  IMAD.WIDE.U32 R94, R64, R90, RZ ;  /* 0x0000005a405e7225 */ /* 0x000fe200078e00ff */
[----:B------:R-:W-:Y:S02]  /*1b530*/  ISETP.GE.U32.AND.EX P0, PT, R119, R61, PT, P0 ;  /* 0x0000003d7700720c */ /* 0x000fe40003f06100 */
[----:B------:R-:W-:Y:S01]  /*1b540*/  IADD3 R42, P1, PT, R40, R92, RZ ;  /* 0x0000005c282a7210 */ /* 0x000fe20007f3e0ff */
[----:B------:R-:W-:Y:S01]  /*1b550*/  IMAD.X R102, RZ, RZ, R102, P3 ;  /* 0x000000ffff667224 */ /* 0x000fe200018e0666 */
[----:B------:R-:W-:Y:S01]  /*1b560*/  IADD3 RZ, P2, PT, R95, R104, RZ ;  /* 0x000000685fff7210 */ /* 0x000fe20007f5e0ff */
[----:B------:R-:W-:Y:S01]  /*1b570*/  IMAD.X R61, RZ, RZ, RZ, P4 ;  /* 0x000000ffff3d7224 */ /* 0x000fe200020e06ff */
[----:B------:R-:W-:Y:S01]  /*1b580*/  SEL R103, RZ, 0x1, P0 ;  /* 0x00000001ff677807 */ /* 0x000fe20000000000 */
[----:B------:R-:W-:Y:S01]  /*1b590*/  IMAD.MOV.U32 R60, RZ, RZ, R105 ;  /* 0x000000ffff3c7224 */ /* 0x000fe200078e0069 */
[----:B------:R-:W-:Y:S01]  /*1b5a0*/  ISETP.GE.U32.AND P0, PT, R29, R28, PT ;  /* 0x0000001c1d00720c */ /* 0x000fe20003f06070 */
[----:B------:R-:W-:-:S03]  /*1b5b0*/  IMAD.WIDE.U32 R94, R89, R86, RZ ;  /* 0x00000056595e7225 */ /* 0x000fc600078e00ff */
[----:B------:R-:W-:Y:S01]  /*1b5c0*/  ISETP.GE.U32.AND.EX P0, PT, R118, R116, PT, P0 ;  /* 0x000000747600720c */ /* 0x000fe20003f06100 */
[----:B------:R-:W-:Y:S01]  /*1b5d0*/  IMAD.X R92, R102, 0x1, R93, P1 ;  /* 0x00000001665c7824 */ /* 0x000fe200008e065d */
[----:B------:R-:W-:Y:S01]  /*1b5e0*/  IADD3 R93, P1, PT, R103, R42, RZ ;  /* 0x0000002a675d7210 */ /* 0x000fe20007f3e0ff */
[----:B------:R-:W-:-:S04]  /*1b5f0*/  IMAD.WIDE.U32.X R60, R91, R65, R60, P2 ;  /* 0x000000415b3c7225 */ /* 0x000fc800010e043c */
[----:B------:R-:W-:-:S04]  /*1b600*/  IMAD.WIDE.U32 R94, P2, R87, R88, R94 ;  /* 0x00000058575e7225 */ /* 0x000fc8000784005e */
[----:B------:R-:W-:Y:S01]  /*1b610*/  IMAD.WIDE.U32 R28, R88, R86, RZ ;  /* 0x00000056581c7225 */ /* 0x000fe200078e00ff */
[----:B------:R-:W-:Y:S02]  /*1b620*/  SEL R28, RZ, 0x1, P0 ;  /* 0x00000001ff1c7807 */ /* 0x000fe40000000000 */
[----:B------:R-:W-:Y:S01]  /*1b630*/  ISETP.GE.U32.AND P0, PT, R113, R66, PT ;  /* 0x000000427100720c */ /* 0x000fe20003f06070 */
[----:B------:R-:W-:Y:S01]  /*1b640*/  IMAD.X R88, RZ, RZ, R92, P1 ;  /* 0x000000ffff587224 */ /* 0x000fe200008e065c */
[----:B------:R-:W-:Y:S01]  /*1b650*/  IADD3 R103, P1, PT, R93, R60, RZ ;  /* 0x0000003c5d677210 */ /* 0x000fe20007f3e0ff */
[----:B------:R-:W-:Y:S01]  /*1b660*/  IMAD.X R65, RZ, RZ, RZ, P2 ;  /* 0x000000ffff417224 */ /* 0x000fe200010e06ff */
[----:B------:R-:W-:Y:S01]  /*1b670*/  ISETP.GE.U32.AND.EX P0, PT, R112, R111, PT, P0 ;  /* 0x0000006f7000720c */ /* 0x000fe20003f06100 */
[----:B------:R-:W-:Y:S02]  /*1b680*/  IMAD.MOV.U32 R64, RZ, RZ, R95 ;  /* 0x000000ffff407224 */ /* 0x000fe400078e005f */
[----:B------:R-:W-:Y:S01]  /*1b690*/  IMAD.X R104, R88, 0x1, R61, P1 ;  /* 0x0000000158687824 */ /* 0x000fe200008e063d */
[----:B------:R-:W-:Y:S01]  /*1b6a0*/  IADD3 RZ, P1, PT, R29, R94, RZ ;  /* 0x0000005e1dff7210 */ /* 0x000fe20007f3e0ff */
[----:B------:R-:W-:-:S04]  /*1b6b0*/  IMAD.WIDE.U32 R90, R11, R20, RZ ;  /* 0x000000140b5a7225 */ /* 0x000fc800078e00ff */
        /* <DEDUP_REMOVED lines=11> */
[----:B------:R-:W-:Y:S01]  /*1b770*/  IMAD.MOV.U32 R28, RZ, RZ, R91 ;  /* 0x000000ffff1c7224 */ /* 0x000fe200078e005b */
[----:B------:R-:W-:Y:S01]  /*1b780*/  SEL R115, RZ, 0x1, P0 ;  /* 0x00000001ff737807 */ /* 0x000fe20000000000 */
[----:B------:R-:W-:Y:S01]  /*1b790*/  IMAD.X R90, R95, 0x1, R65, P1 ;  /* 0x000000015f5a7824 */ /* 0x000fe200008e0641 */
[----:B------:R-:W-:Y:S01]  /*1b7a0*/  IADD3 R91, P1, PT, R87, R94, RZ ;  /* 0x0000005e575b7210 */ /* 0x000fe20007f3e0ff */
[----:B------:R-:W-:Y:S01]  /*1b7b0*/  IMAD.WIDE.U32 R60, R85, R82, RZ ;  /* 0x00000052553c7225 */ /* 0x000fe200078e00ff */
[----:B------:R-:W-:-:S03]  /*1b7c0*/  ISETP.GE.U32.AND P0, PT, R58, R12, PT ;  /* 0x0000000c3a00720c */ /* 0x000fc60003f06070 */
[----:B------:R-:W-:Y:S01]  /*1b7d0*/  IMAD.WIDE.U32.X R10, R21, R11, R28, P2 ;  /* 0x0000000b150a7225 */ /* 0x000fe200010e041c */
[----:B------:R-:W-:-:S03]  /*1b7e0*/  ISETP.GE.U32.AND.EX P0, PT, R59, R13, PT, P0 ;  /* 0x0000000d3b00720c */ /* 0x000fc60003f06100 */
[----:B------:R-:W-:Y:S01]  /*1b7f0*/  IMAD.X R107, RZ, RZ, R90, P1 ;  /* 0x000000ffff6b7224 */ /* 0x000fe200008e065a */
[----:B------:R-:W-:Y:S01]  /*1b800*/  IADD3 R108, P1, PT, R91, R10, RZ ;  /* 0x0000000a5b6c7210 */ /* 0x000fe20007f3e0ff */
[----:B------:R-:W-:Y:S01]  /*1b810*/  IMAD.WIDE.U32 R60, P2, R83, R84, R60 ;  /* 0x00000054533c7225 */ /* 0x000fe2000784003c */
[----:B------:R-:W-:-:S03]  /*1b820*/  SEL R125, RZ, 0x1, P0 ;  /* 0x00000001ff7d7807 */ /* 0x000fc60000000000 */
[----:B------:R-:W-:-:S04]  /*1b830*/  IMAD.WIDE.U32 R20, R84, R82, RZ ;  /* 0x0000005254147225 */ /* 0x000fc800078e00ff */
        /* <DEDUP_REMOVED lines=26> */
[----:B------:R-:W-:Y:S02]  /*1b9e0*/  IMAD.IADD R11, R11, 0x1, R13 ;  /* 0x000000010b0b7824 */ /* 0x000fe400078e020d */
[----:B------:R-:W-:Y:S02]  /*1b9f0*/  IMAD R21, R76, R79, R21 ;  /* 0x0000004f4c157224 */ /* 0x000fe400078e0215 */
[----:B----4-:R-:W-:Y:S02]  /*1ba00*/  IMAD R29, R5, R26, RZ ;  /* 0x0000001a051d7224 */ /* 0x010fe400078e02ff */
[----:B------:R-:W-:Y:S01]  /*1ba10*/  IMAD.X R118, R11, 0x1, R120, P0 ;  /* 0x000000010b767824 */ /* 0x000fe200000e0678 */
[----:B------:R-:W-:Y:S01]  /*1ba20*/  IADD3 R113, P0, PT, R121, R86, RZ ;  /* 0x0000005679717210 */ /* 0x000fe20007f1e0ff */
[----:B------:R-:W-:-:S04]  /*1ba30*/  IMAD.WIDE.U32 R82, R4, R26, RZ ;  /* 0x0000001a04527225 */ /* 0x000fc800078e00ff */
[----:B------:R-:W-:Y:S02]  /*1ba40*/  IMAD.IADD R87, R87, 0x1, R21 ;  /* 0x0000000157577824 */ /* 0x000fe400078e0215 */
[----:B-----5:R-:W-:Y:S02]  /*1ba50*/  IMAD R39, R71, R72, RZ ;  /* 0x0000004847277224 */ /* 0x020fe400078e02ff */
[----:B------:R-:W-:Y:S02]  /*1ba60*/  IMAD R29, R4, R27, R29 ;  /* 0x0000001b041d7224 */ /* 0x000fe400078e021d */
[----:B------:R-:W-:Y:S01]  /*1ba70*/  IMAD.X R114, R87, 0x1, R118, P0 ;  /* 0x0000000157727824 */ /* 0x000fe200000e0676 */
[----:B------:R-:W-:Y:S01]  /*1ba80*/  IADD3 R111, P0, PT, R113, R82, RZ ;  /* 0x00000052716f7210 */ /* 0x000fe20007f1e0ff */
[----:B------:R-:W-:-:S04]  /*1ba90*/  IMAD.WIDE.U32 R12, R70, R72, RZ ;  /* 0x00000048460c7225 */ /* 0x000fc800078e00ff */
[----:B------:R-:W-:Y:S02]  /*1baa0*/  IMAD R39, R70, R73, R39 ;  /* 0x0000004946277224 */ /* 0x000fe400078e0227 */
[----:B------:R-:W-:Y:S02]  /*1bab0*/  IMAD.IADD R109, R83, 0x1, R29 ;  /* 0x00000001536d7824 */ /* 0x000fe400078e021d */
        /* <DEDUP_REMOVED lines=14> */
[----:B0-----:R-:W3:Y:S04]  /*1bba0*/  LD.E.64 R58, desc[UR4][R8.64+0x20] ;  /* 0x00002004083a7980 */ /* 0x001ee8000c101b00 */
[----:B------:R-:W4:Y:S04]  /*1bbb0*/  LD.E.64 R74, desc[UR4][R6.64+0x20] ;  /* 0x00002004064a7980 */ /* 0x000f28000c101b00 */
[----:B------:R-:W4:Y:S04]  /*1bbc0*/  LD.E.64 R80, desc[UR4][R8.64+0x18] ;  /* 0x0000180408507980 */ /* 0x000f28000c101b00 */
        /* <DEDUP_REMOVED lines=8> */
[----:B------:R-:W-:-:S02]  /*1bc50*/  ISETP.GE.U32.AND P3, PT, R89, R103, PT ;  /* 0x000000675900720c */ /* 0x000fc40003f66070 */
[----:B------:R-:W-:Y:S02]  /*1bc60*/  ISETP.GE.U32.AND P4, PT, R94, R89, PT ;  /* 0x000000595e00720c */ /* 0x000fe40003f86070 */
[----:B------:R-:W-:Y:S02]  /*1bc70*/  SEL R42, RZ, 0x1, P0 ;  /* 0x00000001ff2a7807 */ /* 0x000fe40000000000 */
[----:B------:R-:W-:Y:S02]  /*1bc80*/  SEL R83, RZ, 0x1, P1 ;  /* 0x00000001ff537807 */ /* 0x000fe40000800000 */
[----:B------:R-:W-:Y:S02]  /*1bc90*/  SEL R40, RZ, 0x1, P2 ;  /* 0x00000001ff287807 */ /* 0x000fe40001000000 */
[----:B------:R-:W-:Y:S02]  /*1bca0*/  ISETP.GE.U32.AND.EX P0, PT, R95, R104, PT, P3 ;  /* 0x000000685f00720c */ /* 0x000fe40003f06130 */
[----:B------:R-:W-:-:S02]  /*1bcb0*/  ISETP.GE.U32.AND.EX P3, PT, R90, R95, PT, P4 ;  /* 0x0000005f5a00720c */ /* 0x000fc40003f66140 */
[----:B------:R-:W-:Y:S02]  /*1bcc0*/  IADD3 R40, P1, P2, R40, R42, R83 ;  /* 0x0000002a28287210 */ /* 0x000fe40007a3e053 */
[----:B------:R-:W-:Y:S02]  /*1bcd0*/  SEL R83, RZ, 0x1, P0 ;  /* 0x00000001ff537807 */ /* 0x000fe40000000000 */
[----:B------:R-:W-:Y:S02]  /*1bce0*/  SEL R88, RZ, 0x1, P3 ;  /* 0x00000001ff587807 */ /* 0x000fe40001800000 */
[----:B------:R-:W-:Y:S02]  /*1bcf0*/  ISETP.GE.U32.AND P3, PT, R91, R94, PT ;  /* 0x0000005e5b00720c */ /* 0x000fe40003f66070 */
[----:B------:R-:W-:Y:S02]  /*1bd00*/  ISETP.GE.U32.AND P0, PT, R108, R91, PT ;  /* 0x0000005b6c00720c */ /* 0x000fe40003f06070 */
[----:B------:R-:W-:-:S02]  /*1bd10*/  IADD3.X R92, PT, PT, RZ, RZ, RZ, P1, P2 ;  /* 0x000000ffff5c7210 */ /* 0x000fc40000fe44ff */
[----:B------:R-:W-:Y:S02]  /*1bd20*/  ISETP.GE.U32.AND P1, PT, R115, R108, PT ;  /* 0x0000006c7300720c */ /* 0x000fe40003f26070 */
[----:B------:R-:W-:Y:S02]  /*1bd30*/  ISETP.GE.U32.AND P2, PT, R116, R115, PT ;  /* 0x000000737400720c */ /* 0x000fe40003f46070 */
[----:B------:R-:W-:Y:S01]  /*1bd40*/  ISETP.GE.U32.AND.EX P3, PT, R107, R90, PT, P3 ;  /* 0x0000005a6b00720c */ /* 0x000fe20003f66130 */
[----:B------:R-:W-:Y:S01]  /*1bd50*/  IMAD.WIDE.U32 R90, R62, R56, RZ ;  /* 0x000000383e5a7225 */ /* 0x000fe200078e00ff */
[----:B------:R-:W-:Y:S02]  /*1bd60*/  ISETP.GE.U32.AND.EX P0, PT, R112, R107, PT, P0 ;  /* 0x0000006b7000720c */ /* 0x000fe40003f06100 */
[----:B------:R-:W-:Y:S02]  /*1bd70*/  IADD3 R88, P5, P4, R88, R40, R83 ;  /* 0x0000002858587210 */ /* 0x000fe40007cbe053 */
[----:B------:R-:W-:-:S02]  /*1bd80*/  ISETP.GE.U32.AND.EX P1, PT, R119, R112, PT, P1 ;  /* 0x000000707700720c */ /* 0x000fc40003f26110 */
[----:B------:R-:W-:Y:S02]  /*1bd90*/  ISETP.GE.U32.AND.EX P2, PT, R117, R119, PT, P2 ;  /* 0x000000777500720c */ /* 0x000fe40003f46120 */
[----:B------:R-:W-:Y:S02]  /*1bda0*/  SEL R89, RZ, 0x1, P3 ;  /* 0x00000001ff597807 */ /* 0x000fe40001800000 */
[----:B------:R-:W-:Y:S02]  /*1bdb0*/  SEL R40, RZ, 0x1, P0 ;  /* 0x00000001ff287807 */ /* 0x000fe40000000000 */
[----:B------:R-:W-:Y:S02]  /*1bdc0*/  ISETP.GE.U32.AND P3, PT, R125, R116, PT ;  /* 0x000000747d00720c */ /* 0x000fe40003f66070 */
[----:B------:R-:W-:Y:S02]  /*1bdd0*/  ISETP.GE.U32.AND P0, PT, R123, R125, PT ;  /* 0x0000007d7b00720c */ /* 0x000fe40003f06070 */
[----:B------:R-:W-:-:S02]  /*1bde0*/  SEL R83, RZ, 0x1, P1 ;  /* 0x00000001ff537807 */ /* 0x000fc40000800000 */
[----:B------:R-:W-:Y:S02]  /*1bdf0*/  SEL R42, RZ, 0x1, P2 ;  /* 0x00000001ff2a7807 */ /* 0x000fe40001000000 */
[----:B------:R-:W-:Y:S01]  /*1be00*/  IADD3 R40, P1, P2, R40, R88, R89 ;  /* 0x0000005828287210 */ /* 0x000fe20007a3e059 */
[----:B------:R-:W-:Y:S01]  /*1be10*/  IMAD.WIDE.U32 R88, R63, R56, RZ ;  /* 0x000000383f587225 */ /* 0x000fe200078e00ff */
[----:B------:R-:W-:Y:S02]  /*1be20*/  ISETP.GE.U32.AND.EX P3, PT, R129, R117, PT, P3 ;  /* 0x000000758100720c */ /* 0x000fe40003f66130 */
[----:B------:R-:W-:Y:S02]  /*1be30*/  ISETP.GE.U32.AND.EX P0, PT, R120, R129, PT, P0 ;  /* 0x000000817800720c */ /* 0x000fe40003f06100 */
[----:B------:R-:W-:Y:S02]  /*1be40*/  IADD3.X R92, PT, PT, RZ, R92, RZ, P5, P4 ;  /* 0x0000005cff5c7210 */ /* 0x000fe40002fe84ff */
[----:B------:R-:W-:-:S02]  /*1be50*/  IADD3 R42, P5, P4, R42, R40, R83 ;  /* 0x000000282a2a7210 */ /* 0x000fc40007cbe053 */
[----:B------:R-:W-:Y:S02]  /*1be60*/  SEL R83, RZ, 0x1, P3 ;  /* 0x00000001ff537807 */ /* 0x000fe40001800000 */
[----:B------:R-:W-:Y:S02]  /*1be70*/  ISETP.GE.U32.AND P3, PT, R121, R10, PT ;  /* 0x0000000a7900720c */ /* 0x000fe40003f66070 */
[----:B------:R-:W-:Y:S01]  /*1be80*/  SEL R40, RZ, 0x1, P0 ;  /* 0x00000001ff287807 */ /* 0x000fe20000000000 */
[----:B------:R-:W-:Y:S01]  /*1be90*/  IMAD.WIDE.U32 R88, P0, R57, R62, R88 ;  /* 0x0000003e39587225 */ /* 0x000fe20007800058 */
[----:B------:R-:W-:Y:S02]  /*1bea0*/  IADD3.X R10, PT, PT, RZ, R92, RZ, P1, P2 ;  /* 0x0000005cff0a7210 */ /* 0x000fe40000fe44ff */
[----:B------:R-:W-:Y:S01]  /*1beb0*/  ISETP.GE.U32.AND.EX P3, PT, R118, R11, PT, P3 ;  /* 0x0000000b7600720c */ /* 0x000fe20003f66130 */
[----:B------:R-:W-:Y:S01]  /*1bec0*/  IMAD.X R11, RZ, RZ, RZ, P0 ;  /* 0x000000ffff0b7224 */ /* 0x000fe200000e06ff */
[----:B------:R-:W-:-:S02]  /*1bed0*/  IADD3 R40, P2, P1, R40, R42, R83 ;  /* 0x0000002a28287210 */ /* 0x000fc4000795e053 */
[----:B------:R-:W-:Y:S01]  /*1bee0*/  IADD3 RZ, P0, PT, R91, R88, RZ ;  /* 0x000000585bff7210 */ /* 0x000fe20007f1e0ff */
[----:B------:R-:W-:Y:S01]  /*1bef0*/  IMAD.WIDE.U32 R90, R79, R76, RZ ;  /* 0x0000004c4f5a7225 */ /* 0x000fe200078e00ff */
[----:B------:R-:W-:Y:S02]  /*1bf00*/  IADD3.X R42, PT, PT, RZ, R10, RZ, P5, P4 ;  /* 0x0000000aff2a7210 */ /* 0x000fe40002fe84ff */
[----:B------:R-:W-:Y:S01]  /*1bf10*/  SEL R83, RZ, 0x1, P3 ;  /* 0x00000001ff537807 */ /* 0x000fe20001800000 */
[----:B------:R-:W-:Y:S01]  /*1bf20*/  IMAD.MOV.U32 R10, RZ, RZ, R89 ;  /* 0x000000ffff0a7224 */ /* 0x000fe200078e0059 */
[----:B------:R-:W-:Y:S01]  /*1bf30*/  IADD3.X R89, PT, PT, RZ, R42, RZ, P2, P1 ;  /* 0x0000002aff597210 */ /* 0x000fe200017e24ff */
[----:B------:R-:W-:Y:S01]  /*1bf40*/  IMAD.WIDE.U32 R90, P2, R77, R78, R90 ;  /* 0x0000004e4d5a7225 */ /* 0x000fe2000784005a */
[----:B------:R-:W-:-:S03]  /*1bf50*/  IADD3 R83, P3, PT, R83, R40, RZ ;  /* 0x0000002853537210 */ /* 0x000fc60007f7e0ff */
[----:B------:R-:W-:Y:S01]  /*1bf60*/  IMAD.WIDE.U32.X R10, R57, R63, R10, P0 ;  /* 0x0000003f390a7225 */ /* 0x000fe200000e040a */
[----:B------:R-:W-:-:S03]  /*1bf70*/  ISETP.GE.U32.AND P0, PT, R113, R86, PT ;  /* 0x000000567100720c */ /* 0x000fc60003f06070 */
[----:B------:R-:W-:Y:S01]  /*1bf80*/  IMAD.WIDE.U32 R56, R78, R76, RZ ;  /* 0x0000004c4e387225 */ /* 0x000fe200078e00ff */
[----:B------:R-:W-:Y:S02]  /*1bf90*/  IADD3 R40, P1, PT, R83, R10, RZ ;  /* 0x0000000a53287210 */ /* 0x000fe40007f3e0ff */
[----:B------:R-:W-:Y:S01]  /*1bfa0*/  ISETP.GE.U32.AND.EX P0, PT, R114, R87, PT, P0 ;  /* 0x000000577200720c */ /* 0x000fe20003f06100 */
[----:B------:R-:W-:Y:S02]  /*1bfb0*/  IMAD.X R89, RZ, RZ, R89, P3 ;  /* 0x000000ffff597224 */ /* 0x000fe400018e0659 */
[----:B------:R-:W-:Y:S02]  /*1bfc0*/  IMAD.X R63, RZ, RZ, RZ, P2 ;  /* 0x000000ffff3f7224 */ /* 0x000fe400010e06ff */
[----:B------:R-:W-:Y:S01]  /*1bfd0*/  IMAD.X R42, R89, 0x1, R11, P1 ;  /* 0x00000001592a7824 */ /* 0x000fe200008e060b */
[----:B------:R-:W-:Y:S01]  /*1bfe0*/  IADD3 RZ, P1, PT, R57, R90, RZ ;  /* 0x0000005a39ff7210 */ /* 0x000fe20007f3e0ff */
[----:B------:R-:W-:Y:S01]  /*1bff0*/  IMAD.MOV.U32 R62, RZ, RZ, R91 ;  /* 0x000000ffff3e7224 */ /* 0x000fe200078e005b */
[----:B------:R-:W-:Y:S01]  /*1c000*/  SEL R11, RZ, 0x1, P0 ;  /* 0x00000001ff0b7807 */ /* 0x000fe20000000000 */
[----:B------:R-:W-:Y:S01]  /*1c010*/  IMAD.WIDE.U32 R86, R27, R4, RZ ;  /* 0x000000041b567225 */ /* 0x000fe200078e00ff */
[----:B------:R-:W-:-:S03]  /*1c020*/  ISETP.GE.U32.AND P0, PT, R111, R82, PT ;  /* 0x000000526f00720c */ /* 0x000fc60003f06070 */
[----:B------:R-:W-:Y:S01]  /*1c030*/  IMAD.WIDE.U32.X R62, R77, R79, R62, P1 ;  /* 0x0000004f4d3e7225 */ /* 0x000fe200008e043e */
[----:B------:R-:W-:Y:S02]  /*1c040*/  IADD3 R79, P1, PT, R11, R40, RZ ;  /* 0x000000280b4f7210 */ /* 0x000fe40007f3e0ff */
[----:B------:R-:W-:Y:S01]  /*1c050*/  ISETP.GE.U32.AND.EX P0, PT, R110, R109, PT, P0 ;  /* 0x0000006d6e00720c */ /* 0x000fe20003f06100 */
[----:B------:R-:W-:-:S03]  /*1c060*/  IMAD.WIDE.U32 R86, P2, R5, R26, R86 ;  /* 0x0000001a05567225 */ /* 0x000fc60007840056 */
[----:B------:R-:W-:Y:S01]  /*1c070*/  SEL R93, RZ, 0x1, P0 ;  /* 0x00000001ff5d7807 */ /* 0x000fe20000000000 */
[----:B------:R-:W-:Y:S01]  /*1c080*/  IMAD.WIDE.U32 R56, R26, R4, RZ ;  /* 0x000000041a387225 */ /* 0x000fe200078e00ff */
[----:B------:R-:W-:-:S03]  /*1c090*/  ISETP.GE.U32.AND P0, PT, R13, R12, PT ;  /* 0x0000000c0d00720c */ /* 0x000fc60003f06070 */
[----:B------:R-:W-:Y:S01]  /*1c0a0*/  IMAD.X R91, RZ, RZ, R42, P1 ;  /* 0x000000ffff5b7224 */ /* 0x000fe200008e062a */
[----:B------:R-:W-:Y:S01]  /*1c0b0*/  IADD3 R78, P1, PT, R79, R62, RZ ;  /* 0x0000003e4f4e7210 */ /* 0x000fe20007f3e0ff */
[----:B------:R-:W-:Y:S01]  /*1c0c0*/  IMAD.X R11, RZ, RZ, RZ, P2 ;  /* 0x000000ffff0b7224 */ /* 0x000fe200010e06ff */
[----:B------:R-:W-:Y:S01]  /*1c0d0*/  IADD3 RZ, P2, PT, R57, R86, RZ ;  /* 0x0000005639ff7210 */ /* 0x000fe20007f5e0ff */
[----:B------:R-:W-:Y:S01]  /*1c0e0*/  IMAD.MOV.U32 R10, RZ, RZ, R87 ;  /* 0x000000ffff0a7224 */ /* 0x000fe200078e0057 */
[----:B------:R-:W-:Y:S01]  /*1c0f0*/  ISETP.GE.U32.AND.EX P0, PT, R106, R105, PT, P0 ;  /* 0x000000696a00720c */ /* 0x000fe20003f06100 */
[----:B------:R-:W-:Y:S01]  /*1c100*/  IMAD.X R82, R91, 0x1, R63, P1 ;  /* 0x000000015b527824 */ /* 0x000fe200008e063f */
[----:B------:R-:W-:Y:S01]  /*1c110*/  IADD3 R93, P1, PT, R93, R78, RZ ;  /* 0x0000004e5d5d7210 */ /* 0x000fe20007f3e0ff */
[----:B------:R-:W-:Y:S01]  /*1c120*/  IMAD.WIDE.U32 R56, R73, R70, RZ ;  /* 0x0000004649387225 */ /* 0x000fe200078e00ff */
[----:B------:R-:W-:Y:S02]  /*1c130*/  SEL R109, RZ, 0x1, P0 ;  /* 0x00000001ff6d7807 */ /* 0x000fe40000000000 */
[----:B------:R-:W-:Y:S01]  /*1c140*/  ISETP.GE.U32.AND P0, PT, R20, R64, PT ;  /* 0x000000401400720c */ /* 0x000fe20003f06070 */
[----:B------:R-:W-:-:S03]  /*1c150*/  IMAD.WIDE.U32.X R4, R5, R27, R10, P2 ;  /* 0x0000001b05047225 */ /* 0x000fc600010e040a */
[----:B------:R-:W-:Y:S01]  /*1c160*/  ISETP.GE.U32.AND.EX P0, PT, R21, R65, PT, P0 ;  /* 0x000000411500720c */ /* 0x000fe20003f06100 */
[----:B------:R-:W-:-:S04]  /*1c170*/  IMAD.WIDE.U32 R10, R72, R70, RZ ;  /* 0x00000046480a7225 */ /* 0x000fc800078e00ff */
[----:B------:R-:W-:Y:S01]  /*1c180*/  IMAD.X R95, RZ, RZ, R82, P1 ;  /* 0x000000ffff5f7224 */ /* 0x000fe200008e0652 */
[----:B------:R-:W-:Y:S01]  /*1c190*/  IADD3 R70, P1, PT, R93, R4, RZ ;  /* 0x000000045d467210 */ /* 0x000fe20007f3e0ff */
[----:B------:R-:W-:-:S04]  /*1c1a0*/  IMAD.WIDE.U32 R56, P2, R71, R72, R56 ;  /* 0x0000004847387225 */ /* 0x000fc80007840038 */
[----:B------:R-:W-:Y:S01]  /*1c1b0*/  IMAD.X R102, R95, 0x1, R5, P1 ;  /* 0x000000015f667824 */ /* 0x000fe200008e0605 */
[----:B------:R-:W-:Y:S01]  /*1c1c0*/  IADD3 RZ, P1, PT, R11, R56, RZ ;  /* 0x000000380bff7210 */ /* 0x000fe20007f3e0ff */
[----:B------:R-:W-:Y:S02]  /*1c1d0*/  IMAD.X R13, RZ, RZ, RZ, P2 ;  /* 0x000000ffff0d7224 */ /* 0x000fe400010e06ff */
[----:B------:R-:W-:-:S04]  /*1c1e0*/  IMAD.WIDE.U32 R26, R15, R68, RZ ;  /* 0x000000440f1a7225 */ /* 0x000fc800078e00ff */
[----:B------:R-:W-:Y:S02]  /*1c1f0*/  IMAD.MOV.U32 R12, RZ, RZ, R57 ;  /* 0x000000ffff0c7224 */ /* 0x000fe400078e0039 */
[----:B------:R-:W-:-:S04]  /*1c200*/  IMAD.WIDE.U32 R26, P2, R69, R14, R26 ;  /* 0x0000000e451a7225 */ /* 0x000fc8000784001a */
[----:B------:R-:W-:Y:S01]  /*1c210*/  IMAD.WIDE.U32.X R12, R71, R73, R12, P1 ;  /* 0x00000049470c7225 */ /* 0x000fe200008e040c */
[----:B------:R-:W-:Y:S02]  /*1c220*/  IADD3 R109, P1, PT, R109, R70, RZ ;  /* 0x000000466d6d7210 */ /* 0x000fe40007f3e0ff */
[----:B------:R-:W-:Y:S01]  /*1c230*/  SEL R73, RZ, 0x1, P0 ;  /* 0x00000001ff497807 */ /* 0x000fe20000000000 */
        /* <DEDUP_REMOVED lines=37> */
[----:B-1----:R-:W2:Y:S04]  /*1c490*/  LD.E.64 R20, desc[UR4][R6.64+0x18] ;  /* 0x0000180406147980 */ /* 0x002ea8000c101b00 */
[----:B------:R-:W2:Y:S04]  /*1c4a0*/  LD.E.64 R10, desc[UR4][R8.64+0x28] ;  /* 0x00002804080a7980 */ /* 0x000ea8000c101b00 */
[----:B------:R-:W3:Y:S04]  /*1c4b0*/  LD.E.64 R56, desc[UR4][R6.64+0x20] ;  /* 0x0000200406387980 */ /* 0x000ee8000c101b00 */
[----:B------:R-:W3:Y:S04]  /*1c4c0*/  LD.E.64 R62, desc[UR4][R8.64+0x20] ;  /* 0x00002004083e7980 */ /* 0x000ee8000c101b00 */
[----:B------:R-:W4:Y:S04]  /*1c4d0*/  LD.E.64 R26, desc[UR4][R6.64+0x28] ;  /* 0x00002804061a7980 */ /* 0x000f28000c101b00 */
[----:B------:R-:W4:Y:S01]  /*1c4e0*/  LD.E.64 R14, desc[UR4][R8.64+0x18] ;  /* 0x00001804080e7980 */ /* 0x000f22000c101b00 */
[----:B------:R-:W-:-:S02]  /*1c4f0*/  ISETP.GE.U32.AND P0, PT, R40, R83, PT ;  /* 0x000000532800720c */ /* 0x000fc40003f06070 */
[----:B------:R-:W-:Y:S02]  /*1c500*/  ISETP.GE.U32.AND P1, PT, R79, R40, PT ;  /* 0x000000284f00720c */ /* 0x000fe40003f26070 */
[----:B------:R-:W-:Y:S02]  /*1c510*/  ISETP.GE.U32.AND P2, PT, R78, R79, PT ;  /* 0x0000004f4e00720c */ /* 0x000fe40003f46070 */
[----:B------:R-:W-:Y:S02]  /*1c520*/  ISETP.GE.U32.AND.EX P0, PT, R42, R89, PT, P0 ;  /* 0x000000592a00720c */ /* 0x000fe40003f06100 */
[----:B------:R-:W-:Y:S02]  /*1c530*/  ISETP.GE.U32.AND.EX P1, PT, R91, R42, PT, P1 ;  /* 0x0000002a5b00720c */ /* 0x000fe40003f26110 */
[----:B------:R-:W-:Y:S02]  /*1c540*/  ISETP.GE.U32.AND.EX P2, PT, R82, R91, PT, P2 ;  /* 0x0000005b5200720c */ /* 0x000fe40003f46120 */
[----:B------:R-:W-:-:S02]  /*1c550*/  ISETP.GE.U32.AND P3, PT, R70, R93, PT ;  /* 0x0000005d4600720c */ /* 0x000fc40003f66070 */
[----:B------:R-:W-:Y:S02]  /*1c560*/  SEL R42, RZ, 0x1, P0 ;  /* 0x00000001ff2a7807 */ /* 0x000fe40000000000 */
[----:B------:R-:W-:Y:S02]  /*1c570*/  SEL R40, RZ, 0x1, P1 ;  /* 0x00000001ff287807 */ /* 0x000fe40000800000 */
[----:B------:R-:W-:Y:S02]  /*1c580*/  SEL R89, RZ, 0x1, P2 ;  /* 0x00000001ff597807 */ /* 0x000fe40001000000 */
[----:B------:R-:W-:Y:S02]  /*1c590*/  ISETP.GE.U32.AND P0, PT, R93, R78, PT ;  /* 0x0000004e5d00720c */ /* 0x000fe40003f06070 */
[----:B------:R-:W-:Y:S02]  /*1c5a0*/  ISETP.GE.U32.AND.EX P3, PT, R102, R95, PT, P3 ;  /* 0x0000005f6600720c */ /* 0x000fe40003f66130 */
[----:B------:R-:W-:-:S02]  /*1c5b0*/  IADD3 R89, P4, P5, R89, R42, R40 ;  /* 0x0000002a59597210 */ /* 0x000fc40007d9e028 */
[----:B------:R-:W-:Y:S02]  /*1c5c0*/  ISETP.GE.U32.AND.EX P0, PT, R95, R82, PT, P0 ;  /* 0x000000525f00720c */ /* 0x000fe40003f06100 */
[----:B------:R-:W-:Y:S02]  /*1c5d0*/  SEL R42, RZ, 0x1, P3 ;  /* 0x00000001ff2a7807 */ /* 0x000fe40001800000 */
[----:B------:R-:W-:Y:S02]  /*1c5e0*/  ISETP.GE.U32.AND P2, PT, R109, R70, PT ;  /* 0x000000466d00720c */ /* 0x000fe40003f46070 */
[----:B------:R-:W-:Y:S02]  /*1c5f0*/  ISETP.GE.U32.AND P1, PT, R92, R109, PT ;  /* 0x0000006d5c00720c */ /* 0x000fe40003f26070 */
[----:B------:R-:W-:Y:S01]  /*1c600*/  ISETP.GE.U32.AND P3, PT, R71, R73, PT ;  /* 0x000000494700720c */ /* 0x000fe20003f66070 */
[----:B------:R-:W-:Y:S01]  /*1c610*/  IMAD.WIDE.U32 R70, R29, R38, RZ ;  /* 0x000000261d467225 */ /* 0x000fe200078e00ff */
[----:B------:R-:W-:-:S02]  /*1c620*/  SEL R79, RZ, 0x1, P0 ;  /* 0x00000001ff4f7807 */ /* 0x000fc40000000000 */
[----:B------:R-:W-:Y:S02]  /*1c630*/  ISETP.GE.U32.AND.EX P2, PT, R111, R102, PT, P2 ;  /* 0x000000666f00720c */ /* 0x000fe40003f46120 */
[----:B------:R-:W-:Y:S02]  /*1c640*/  ISETP.GE.U32.AND.EX P1, PT, R94, R111, PT, P1 ;  /* 0x0000006f5e00720c */ /* 0x000fe40003f26110 */
[----:B------:R-:W-:Y:S02]  /*1c650*/  ISETP.GE.U32.AND P0, PT, R73, R92, PT ;  /* 0x0000005c4900720c */ /* 0x000fe40003f06070 */
[----:B------:R-:W-:Y:S01]  /*1c660*/  ISETP.GE.U32.AND.EX P3, PT, R72, R107, PT, P3 ;  /* 0x0000006b4800720c */ /* 0x000fe20003f66130 */
[----:B------:R-:W-:Y:S01]  /*1c670*/  IMAD.WIDE.U32 R72, R28, R38, RZ ;  /* 0x000000261c487225 */ /* 0x000fe200078e00ff */
[----:B------:R-:W-:Y:S02]  /*1c680*/  SEL R83, RZ, 0x1, P2 ;  /* 0x00000001ff537807 */ /* 0x000fe40001000000 */
[----:B------:R-:W-:-:S02]  /*1c690*/  SEL R40, RZ, 0x1, P1 ;  /* 0x00000001ff287807 */ /* 0x000fc40000800000 */
[----:B------:R-:W-:Y:S02]  /*1c6a0*/  ISETP.GE.U32.AND.EX P0, PT, R107, R94, PT, P0 ;  /* 0x0000005e6b00720c */ /* 0x000fe40003f06100 */
[----:B------:R-:W-:Y:S02]  /*1c6b0*/  SEL R38, RZ, 0x1, P3 ;  /* 0x00000001ff267807 */ /* 0x000fe40001800000 */
[----:B------:R-:W-:Y:S02]  /*1c6c0*/  IADD3 R42, P2, P1, R42, R89, R79 ;  /* 0x000000592a2a7210 */ /* 0x000fe4000795e04f */
[----:B------:R-:W-:Y:S01]  /*1c6d0*/  IADD3.X R91, PT, PT, RZ, RZ, RZ, P4, P5 ;  /* 0x000000ffff5b7210 */ /* 0x000fe200027ea4ff */
[----:B------:R-:W-:Y:S01]  /*1c6e0*/  IMAD.WIDE.U32 R70, P4, R39, R28, R70 ;  /* 0x0000001c27467225 */ /* 0x000fe20007880046 */
[----:B------:R-:W-:Y:S02]  /*1c6f0*/  ISETP.GE.U32.AND P3, PT, R77, R76, PT ;  /* 0x0000004c4d00720c */ /* 0x000fe40003f66070 */
[----:B------:R-:W-:Y:S01]  /*1c700*/  SEL R79, RZ, 0x1, P0 ;  /* 0x00000001ff4f7807 */ /* 0x000fe20000000000 */
[----:B------:R-:W-:Y:S01]  /*1c710*/  IMAD.X R77, RZ, RZ, RZ, P4 ;  /* 0x000000ffff4d7224 */ /* 0x000fe200020e06ff */
[----:B------:R-:W-:Y:S01]  /*1c720*/  IADD3 R28, P0, P5, R40, R42, R83 ;  /* 0x0000002a281c7210 */ /* 0x000fe20007d1e053 */
[----:B------:R-:W-:Y:S01]  /*1c730*/  IMAD.MOV.U32 R76, RZ, RZ, R71 ;  /* 0x000000ffff4c7224 */ /* 0x000fe200078e0047 */
[----:B------:R-:W-:-:S02]  /*1c740*/  IADD3.X R91, PT, PT, RZ, R91, RZ, P2, P1 ;  /* 0x0000005bff5b7210 */ /* 0x000fc400017e24ff */
[----:B------:R-:W-:Y:S02]  /*1c750*/  ISETP.GE.U32.AND.EX P3, PT, R90, R105, PT, P3 ;  /* 0x000000695a00720c */ /* 0x000fe40003f66130 */
[----:B------:R-:W-:Y:S01]  /*1c760*/  IADD3 RZ, P4, PT, R73, R70, RZ ;  /* 0x0000004649ff7210 */ /* 0x000fe20007f9e0ff */
[----:B------:R-:W-:Y:S01]  /*1c770*/  IMAD.WIDE.U32 R72, R59, R84, RZ ;  /* 0x000000543b487225 */ /* 0x000fe200078e00ff */
[----:B------:R-:W-:Y:S02]  /*1c780*/  IADD3 R38, P1, P2, R38, R28, R79 ;  /* 0x0000001c26267210 */ /* 0x000fe40007a3e04f */
[----:B------:R-:W-:Y:S01]  /*1c790*/  SEL R71, RZ, 0x1, P3 ;  /* 0x00000001ff477807 */ /* 0x000fe20001800000 */
[----:B------:R-:W-:Y:S01]  /*1c7a0*/  IMAD.WIDE.U32.X R28, R39, R29, R76, P4 ;  /* 0x0000001d271c7225 */ /* 0x000fe200020e044c */
[----:B------:R-:W-:Y:S02]  /*1c7b0*/  IADD3.X R91, PT, PT, RZ, R91, RZ, P0, P5 ;  /* 0x0000005bff5b7210 */ /* 0x000fe400007ea4ff */
[----:B------:R-:W-:Y:S01]  /*1c7c0*/  ISETP.GE.U32.AND P0, PT, R13, R12, PT ;  /* 0x0000000c0d00720c */ /* 0x000fe20003f06070 */
[----:B------:R-:W-:Y:S01]  /*1c7d0*/  IMAD.WIDE.U32 R72, P4, R85, R58, R72 ;  /* 0x0000003a55487225 */ /* 0x000fe20007880048 */
[----:B------:R-:W-:-:S02]  /*1c7e0*/  IADD3 R71, P3, PT, R71, R38, RZ ;  /* 0x0000002647477210 */ /* 0x000fc40007f7e0ff */
        /* <DEDUP_REMOVED lines=14> */
[----:B------:R-:W-:-:S04]  /*1c8d0*/  IMAD.WIDE.U32.X R12, R85, R59, R12, P2 ;  /* 0x0000003b550c7225 */ /* 0x000fc800010e040c */
[----:B------:R-:W-:Y:S01]  /*1c8e0*/  IMAD.X R85, RZ, RZ, R82, P1 ;  /* 0x000000ffff557224 */ /* 0x000fe200008e0652 */
[----:B------:R-:W-:Y:S01]  /*1c8f0*/  IADD3 R83, P1, PT, R76, R12, RZ ;  /* 0x0000000c4c537210 */ /* 0x000fe20007f3e0ff */
[----:B------:R-:W-:-:S04]  /*1c900*/  IMAD.WIDE.U32 R38, P2, R75, R80, R38 ;  /* 0x000000504b267225 */ /* 0x000fc80007840026 */
[----:B------:R-:W-:Y:S01]  /*1c910*/  IMAD.WIDE.U32 R28, R80, R74, RZ ;  /* 0x0000004a501c7225 */ /* 0x000fe200078e00ff */
[----:B------:R-:W-:Y:S02]  /*1c920*/  SEL R74, RZ, 0x1, P0 ;  /* 0x00000001ff4a7807 */ /* 0x000fe40000000000 */
[----:B------:R-:W-:Y:S01]  /*1c930*/  ISETP.GE.U32.AND P0, PT, R4, R64, PT ;  /* 0x000000400400720c */ /* 0x000fe20003f06070 */
[----:B------:R-:W-:Y:S01]  /*1c940*/  IMAD.X R78, R85, 0x1, R13, P1 ;  /* 0x00000001554e7824 */ /* 0x000fe200008e060d */
[----:B------:R-:W-:Y:S01]  /*1c950*/  IADD3 RZ, P1, PT, R29, R38, RZ ;  /* 0x000000261dff7210 */ /* 0x000fe20007f3e0ff */
[----:B------:R-:W-:Y:S01]  /*1c960*/  IMAD.WIDE.U32 R68, R61, R66, RZ ;  /* 0x000000423d447225 */ /* 0x000fe200078e00ff */
[----:B------:R-:W-:-:S03]  /*1c970*/  ISETP.GE.U32.AND.EX P0, PT, R5, R65, PT, P0 ;  /* 0x000000410500720c */ /* 0x000fc60003f06100 */
[----:B------:R-:W-:Y:S02]  /*1c980*/  IMAD.X R59, RZ, RZ, RZ, P2 ;  /* 0x000000ffff3b7224 */ /* 0x000fe400010e06ff */
[----:B------:R-:W-:Y:S02]  /*1c990*/  IMAD.MOV.U32 R58, RZ, RZ, R39 ;  /* 0x000000ffff3a7224 */ /* 0x000fe400078e0027 */
        /* <DEDUP_REMOVED lines=8> */
[----:B------:R-:W-:Y:S01]  /*1ca20*/  IMAD.MOV.U32 R4, RZ, RZ, R69 ;  /* 0x000000ffff047224 */ /* 0x000fe200078e0045 */
[----:B------:R-:W-:-:S03]  /*1ca30*/  SEL R68, RZ, 0x1, P0 ;  /* 0x00000001ff447807 */ /* 0x000fc60000000000 */
[----:B------:R-:W-:Y:S01]  /*1ca40*/  IMAD.X R72, R81, 0x1, R59, P1 ;  /* 0x0000000151487824 */ /* 0x000fe200008e063b */
[----:B------:R-:W-:Y:S01]  /*1ca50*/  IADD3 R68, P0, PT, R68, R79, RZ ;  /* 0x0000004f44447210 */ /* 0x000fe20007f1e0ff */
        /* <DEDUP_REMOVED lines=26> */
[----:B------:R-:W3:Y:S01]  /*1cc00*/  LD.E.64 R58, desc[UR4][R8.64+0x20] ;  /* 0x00002004083a7980 */ /* 0x000ee2000c101b00 */
[----:B------:R-:W-:-:S02]  /*1cc10*/  ISETP.GE.U32.AND P1, PT, R76, R89, PT ;  /* 0x000000594c00720c */ /* 0x000fc40003f26070 */
[----:B------:R-:W-:Y:S02]  /*1cc20*/  ISETP.GE.U32.AND P0, PT, R89, R71, PT ;  /* 0x000000475900720c */ /* 0x000fe40003f06070 */
[----:B------:R-:W-:Y:S02]  /*1cc30*/  ISETP.GE.U32.AND.EX P1, PT, R85, R82, PT, P1 ;  /* 0x000000525500720c */ /* 0x000fe40003f26110 */
[----:B------:R-:W-:Y:S02]  /*1cc40*/  ISETP.GE.U32.AND P2, PT, R83, R76, PT ;  /* 0x0000004c5300720c */ /* 0x000fe40003f46070 */
[----:B------:R-:W-:Y:S02]  /*1cc50*/  ISETP.GE.U32.AND.EX P0, PT, R82, R91, PT, P0 ;  /* 0x0000005b5200720c */ /* 0x000fe40003f06100 */
[----:B------:R-:W-:Y:S02]  /*1cc60*/  SEL R71, RZ, 0x1, P1 ;  /* 0x00000001ff477807 */ /* 0x000fe40000800000 */
[----:B------:R-:W-:-:S02]  /*1cc70*/  ISETP.GE.U32.AND P1, PT, R79, R74, PT ;  /* 0x0000004a4f00720c */ /* 0x000fc40003f26070 */
[----:B------:R-:W-:Y:S02]  /*1cc80*/  ISETP.GE.U32.AND.EX P2, PT, R78, R85, PT, P2 ;  /* 0x000000554e00720c */ /* 0x000fe40003f46120 */
[----:B------:R-:W-:Y:S02]  /*1cc90*/  SEL R80, RZ, 0x1, P0 ;  /* 0x00000001ff507807 */ /* 0x000fe40000000000 */
[----:B------:R-:W-:Y:S02]  /*1cca0*/  ISETP.GE.U32.AND P0, PT, R74, R83, PT ;  /* 0x000000534a00720c */ /* 0x000fe40003f06070 */
[----:B------:R-:W-:Y:S02]  /*1ccb0*/  ISETP.GE.U32.AND.EX P1, PT, R72, R81, PT, P1 ;  /* 0x000000514800720c */ /* 0x000fe40003f26110 */
[----:B------:R-:W-:Y:S02]  /*1ccc0*/  SEL R76, RZ, 0x1, P2 ;  /* 0x00000001ff4c7807 */ /* 0x000fe40001000000 */
[----:B------:R-:W-:-:S02]  /*1ccd0*/  ISETP.GE.U32.AND P4, PT, R68, R79, PT ;  /* 0x0000004f4400720c */ /* 0x000fc40003f86070 */
[----:B------:R-:W-:Y:S02]  /*1cce0*/  ISETP.GE.U32.AND.EX P0, PT, R81, R78, PT, P0 ;  /* 0x0000004e5100720c */ /* 0x000fe40003f06100 */
[----:B------:R-:W-:Y:S01]  /*1ccf0*/  ISETP.GE.U32.AND P2, PT, R69, R68, PT ;  /* 0x000000444500720c */ /* 0x000fe20003f46070 */
[----:B------:R-:W-:Y:S01]  /*1cd00*/  IMAD.WIDE.U32 R68, R11, R20, RZ ;  /* 0x000000140b447225 */ /* 0x000fe200078e00ff */
[----:B------:R-:W-:Y:S02]  /*1cd10*/  SEL R74, RZ, 0x1, P1 ;  /* 0x00000001ff4a7807 */ /* 0x000fe40000800000 */
[----:B------:R-:W-:Y:S02]  /*1cd20*/  IADD3 R76, P5, P3, R76, R80, R71 ;  /* 0x000000504c4c7210 */ /* 0x000fe40007bbe047 */
[----:B------:R-:W-:Y:S02]  /*1cd30*/  ISETP.GE.U32.AND.EX P1, PT, R77, R72, PT, P4 ;  /* 0x000000484d00720c */ /* 0x000fe40003f26140 */
[----:B------:R-:W-:-:S02]  /*1cd40*/  SEL R71, RZ, 0x1, P0 ;  /* 0x00000001ff477807 */ /* 0x000fc40000000000 */
[----:B------:R-:W-:Y:S02]  /*1cd50*/  ISETP.GE.U32.AND.EX P0, PT, R70, R77, PT, P2 ;  /* 0x0000004d4600720c */ /* 0x000fe40003f06120 */
[----:B------:R-:W-:Y:S02]  /*1cd60*/  SEL R72, RZ, 0x1, P1 ;  /* 0x00000001ff487807 */ /* 0x000fe40000800000 */
[----:B------:R-:W-:Y:S02]  /*1cd70*/  ISETP.GE.U32.AND P1, PT, R5, R4, PT ;  /* 0x000000040500720c */ /* 0x000fe40003f26070 */
[----:B------:R-:W-:Y:S01]  /*1cd80*/  IADD3 R74, P4, P2, R74, R76, R71 ;  /* 0x0000004c4a4a7210 */ /* 0x000fe20007a9e047 */
[----:B------:R-:W-:Y:S01]  /*1cd90*/  IMAD.WIDE.U32 R70, R10, R20, RZ ;  /* 0x000000140a467225 */ /* 0x000fe200078e00ff */
[----:B------:R-:W-:Y:S02]  /*1cda0*/  SEL R77, RZ, 0x1, P0 ;  /* 0x00000001ff4d7807 */ /* 0x000fe40000000000 */
[----:B------:R-:W-:Y:S01]  /*1cdb0*/  ISETP.GE.U32.AND.EX P1, PT, R42, R75, PT, P1 ;  /* 0x0000004b2a00720c */ /* 0x000fe20003f26110 */
[----:B------:R-:W-:Y:S01]  /*1cdc0*/  IMAD.WIDE.U32 R68, P0, R21, R10, R68 ;  /* 0x0000000a15447225 */ /* 0x000fe20007800044 */
[----:B------:R-:W-:-:S02]  /*1cdd0*/  IADD3.X R10, PT, PT, RZ, RZ, RZ, P5, P3 ;  /* 0x000000ffff0a7210 */ /* 0x000fc40002fe64ff */
[----:B------:R-:W-:Y:S01]  /*1cde0*/  IADD3 R77, P5, P3, R77, R74, R72 ;  /* 0x0000004a4d4d7210 */ /* 0x000fe20007bbe048 */
[----:B------:R-:W-:Y:S01]  /*1cdf0*/  IMAD.X R5, RZ, RZ, RZ, P0 ;  /* 0x000000ffff057224 */ /* 0x000fe200000e06ff */
[----:B------:R-:W-:Y:S01]  /*1ce00*/  IADD3 RZ, P0, PT, R71, R68, RZ ;  /* 0x0000004447ff7210 */ /* 0x000fe20007f1e0ff */
[----:B------:R-:W-:Y:S01]  /*1ce10*/  IMAD.MOV.U32 R4, RZ, RZ, R69 ;  /* 0x000000ffff047224 */ /* 0x000fe200078e0045 */
[----:B------:R-:W-:Y:S01]  /*1ce20*/  SEL R68, RZ, 0x1, P1 ;  /* 0x00000001ff447807 */ /* 0x000fe20000800000 */
[----:B------:R-:W-:Y:S01]  /*1ce30*/  IMAD.WIDE.U32 R70, R63, R56, RZ ;  /* 0x000000383f467225 */ /* 0x000fe200078e00ff */
[----:B------:R-:W-:Y:S02]  /*1ce40*/  IADD3.X R10, PT, PT, RZ, R10, RZ, P4, P2 ;  /* 0x0000000aff0a7210 */ /* 0x000fe400027e44ff */
[----:B------:R-:W-:Y:S01]  /*1ce50*/  IADD3 R68, P1, PT, R68, R77, RZ ;  /* 0x0000004d44447210 */ /* 0x000fe20007f3e0ff */
[----:B------:R-:W-:Y:S01]  /*1ce60*/  IMAD.WIDE.U32.X R4, R21, R11, R4, P0 ;  /* 0x0000000b15047225 */ /* 0x000fe200000e0404 */
[----:B------:R-:W-:-:S02]  /*1ce70*/  IADD3.X R77, PT, PT, RZ, R10, RZ, P5, P3 ;  /* 0x0000000aff4d7210 */ /* 0x000fc40002fe64ff */
[----:B------:R-:W-:Y:S01]  /*1ce80*/  ISETP.GE.U32.AND P0, PT, R67, R66, PT ;  /* 0x000000424300720c */ /* 0x000fe20003f06070 */
[----:B------:R-:W-:-:S03]  /*1ce90*/  IMAD.WIDE.U32 R70, P2, R57, R62, R70 ;  /* 0x0000003e39467225 */ /* 0x000fc60007840046 */
[----:B------:R-:W-:Y:S01]  /*1cea0*/  ISETP.GE.U32.AND.EX P0, PT, R40, R73, PT, P0 ;  /* 0x000000492800720c */ /* 0x000fe20003f06100 */
[----:B------:R-:W-:Y:S01]  /*1ceb0*/  IMAD.X R77, RZ, RZ, R77, P1 ;  /* 0x000000ffff4d7224 */ /* 0x000fe200008e064d */
[----:B------:R-:W-:Y:S01]  /*1cec0*/  IADD3 R75, P1, PT, R68, R4, RZ ;  /* 0x00000004444b7210 */ /* 0x000fe20007f3e0ff */
[----:B------:R-:W-:Y:S01]  /*1ced0*/  IMAD.WIDE.U32 R10, R62, R56, RZ ;  /* 0x000000383e0a7225 */ /* 0x000fe200078e00ff */
[----:B------:R-:W-:Y:S02]  /*1cee0*/  SEL R42, RZ, 0x1, P0 ;  /* 0x00000001ff2a7807 */ /* 0x000fe40000000000 */
[----:B------:R-:W-:Y:S01]  /*1cef0*/  ISETP.GE.U32.AND P0, PT, R12, R28, PT ;  /* 0x0000001c0c00720c */ /* 0x000fe20003f06070 */
[----:B------:R-:W-:Y:S01]  /*1cf00*/  IMAD.X R56, R77, 0x1, R5, P1 ;  /* 0x000000014d387824 */ /* 0x000fe200008e0605 */
[----:B------:R-:W-:Y:S01]  /*1cf10*/  IADD3 RZ, P1, PT, R11, R70, RZ ;  /* 0x000000460bff7210 */ /* 0x000fe20007f3e0ff */
[----:B------:R-:W-:Y:S01]  /*1cf20*/  IMAD.X R21, RZ, RZ, RZ, P2 ;  /* 0x000000ffff157224 */ /* 0x000fe200010e06ff */
[----:B------:R-:W-:Y:S01]  /*1cf30*/  ISETP.GE.U32.AND.EX P0, PT, R13, R29, PT, P0 ;  /* 0x0000001d0d00720c */ /* 0x000fe20003f06100 */
[----:B------:R-:W-:-:S03]  /*1cf40*/  IMAD.WIDE.U32 R66, R15, R26, RZ ;  /* 0x0000001a0f427225 */ /* 0x000fc600078e00ff */
[----:B------:R-:W-:Y:S01]  /*1cf50*/  SEL R28, RZ, 0x1, P0 ;  /* 0x00000001ff1c7807 */ /* 0x000fe20000000000 */
        /* <DEDUP_REMOVED lines=17> */
[----:B0-----:R-:W-:-:S04]  /*1d070*/  IMAD.WIDE.U32 R12, R60, R64, RZ ;  /* 0x000000403c0c7225 */ /* 0x001fc800078e00ff */
[----:B------:R-:W-:Y:S02]  /*1d080*/  IMAD R29, R60, R65, R5 ;  /* 0x000000413c1d7224 */ /* 0x000fe400078e0205 */
[----:B---3--:R-:W-:Y:S02]  /*1d090*/  IMAD R15, R39, R58, RZ ;  /* 0x0000003a270f7224 */ /* 0x008fe400078e02ff */
[----:B------:R-:W-:Y:S01]  /*1d0a0*/  IMAD.IADD R29, R13, 0x1, R29 ;  /* 0x000000010d1d7824 */ /* 0x000fe200078e021d */
        /* <DEDUP_REMOVED lines=9> */
[----:B------:R-:W2:Y:S01]  /*1d140*/  LD.E.64 R8, desc[UR4][R8.64+0x28] ;  /* 0x0000280408087980 */ /* 0x000ea2000c101b00 */
[----:B------:R-:W-:Y:S01]  /*1d150*/  ISETP.GE.U32.AND P1, PT, R75, R68, PT ;  /* 0x000000444b00720c */ /* 0x000fe20003f26070 */
[----:B------:R-:W-:Y:S01]  /*1d160*/  IMAD.WIDE.U32 R14, R65, R60, RZ ;  /* 0x0000003c410e7225 */ /* 0x000fe200078e00ff */
[----:B------:R-:W-:-:S02]  /*1d170*/  ISETP.GE.U32.AND P2, PT, R42, R75, PT ;  /* 0x0000004b2a00720c */ /* 0x000fc40003f46070 */
[----:B------:R-:W-:Y:S02]  /*1d180*/  ISETP.GE.U32.AND.EX P1, PT, R56, R77, PT, P1 ;  /* 0x0000004d3800720c */ /* 0x000fe40003f26110 */
[----:B------:R-:W-:Y:S01]  /*1d190*/  ISETP.GE.U32.AND P3, PT, R63, R42, PT ;  /* 0x0000002a3f00720c */ /* 0x000fe20003f66070 */
[----:B------:R-:W-:Y:S01]  /*1d1a0*/  IMAD.WIDE.U32 R14, P4, R61, R64, R14 ;  /* 0x000000403d0e7225 */ /* 0x000fe2000788000e */
[----:B------:R-:W-:Y:S02]  /*1d1b0*/  ISETP.GE.U32.AND.EX P2, PT, R69, R56, PT, P2 ;  /* 0x000000384500720c */ /* 0x000fe40003f46120 */
[----:B------:R-:W-:Y:S02]  /*1d1c0*/  ISETP.GE.U32.AND P0, PT, R28, R63, PT ;  /* 0x0000003f1c00720c */ /* 0x000fe40003f06070 */
[----:B------:R-:W-:Y:S02]  /*1d1d0*/  SEL R56, RZ, 0x1, P1 ;  /* 0x00000001ff387807 */ /* 0x000fe40000800000 */
[----:B------:R-:W-:-:S02]  /*1d1e0*/  ISETP.GE.U32.AND.EX P3, PT, R40, R69, PT, P3 ;  /* 0x000000452800720c */ /* 0x000fc40003f66130 */
[----:B------:R-:W-:Y:S02]  /*1d1f0*/  ISETP.GE.U32.AND P1, PT, R21, R28, PT ;  /* 0x0000001c1500720c */ /* 0x000fe40003f26070 */
[----:B------:R-:W-:Y:S02]  /*1d200*/  ISETP.GE.U32.AND.EX P0, PT, R57, R40, PT, P0 ;  /* 0x000000283900720c */ /* 0x000fe40003f06100 */
[----:B------:R-:W-:Y:S02]  /*1d210*/  SEL R42, RZ, 0x1, P2 ;  /* 0x00000001ff2a7807 */ /* 0x000fe40001000000 */
[----:B------:R-:W-:Y:S02]  /*1d220*/  SEL R5, RZ, 0x1, P3 ;  /* 0x00000001ff057807 */ /* 0x000fe40001800000 */
[----:B------:R-:W-:Y:S01]  /*1d230*/  ISETP.GE.U32.AND.EX P1, PT, R20, R57, PT, P1 ;  /* 0x000000391400720c */ /* 0x000fe20003f26110 */
[----:B------:R-:W-:Y:S01]  /*1d240*/  IMAD.WIDE.U32 R20, R64, R60, RZ ;  /* 0x0000003c40147225 */ /* 0x000fe200078e00ff */
[----:B------:R-:W-:-:S02]  /*1d250*/  SEL R20, RZ, 0x1, P0 ;  /* 0x00000001ff147807 */ /* 0x000fc40000000000 */
[----:B------:R-:W-:Y:S01]  /*1d260*/  ISETP.GE.U32.AND P0, PT, R13, R12, PT ;  /* 0x0000000c0d00720c */ /* 0x000fe20003f06070 */
[----:B------:R-:W-:Y:S01]  /*1d270*/  IMAD.X R13, RZ, RZ, RZ, P4 ;  /* 0x000000ffff0d7224 */ /* 0x000fe200020e06ff */
[----:B------:R-:W-:Y:S01]  /*1d280*/  IADD3 R28, P2, P3, R5, R56, R42 ;  /* 0x00000038051c7210 */ /* 0x000fe20007b5e02a */
[----:B------:R-:W-:Y:S01]  /*1d290*/  IMAD.MOV.U32 R12, RZ, RZ, R15 ;  /* 0x000000ffff0c7224 */ /* 0x000fe200078e000f */
[----:B------:R-:W-:Y:S02]  /*1d2a0*/  SEL R5, RZ, 0x1, P1 ;  /* 0x00000001ff057807 */ /* 0x000fe40000800000 */
[----:B------:R-:W-:Y:S02]  /*1d2b0*/  ISETP.GE.U32.AND.EX P0, PT, R26, R29, PT, P0 ;  /* 0x0000001d1a00720c */ /* 0x000fe40003f06100 */
[----:B------:R-:W-:Y:S02]  /*1d2c0*/  IADD3 RZ, P5, PT, R21, R14, RZ ;  /* 0x0000000e15ff7210 */ /* 0x000fe40007fbe0ff */
[----:B------:R-:W-:Y:S01]  /*1d2d0*/  IADD3 R5, P1, P4, R5, R28, R20 ;  /* 0x0000001c05057210 */ /* 0x000fe20007c3e014 */
[----:B------:R-:W-:Y:S01]  /*1d2e0*/  IMAD.WIDE.U32 R20, R59, R38, RZ ;  /* 0x000000263b147225 */ /* 0x000fe200078e00ff */
[----:B------:R-:W-:-:S02]  /*1d2f0*/  SEL R14, RZ, 0x1, P0 ;  /* 0x00000001ff0e7807 */ /* 0x000fc40000000000 */
[----:B------:R-:W-:Y:S01]  /*1d300*/  IADD3.X R29, PT, PT, RZ, RZ, RZ, P2, P3 ;  /* 0x000000ffff1d7210 */ /* 0x000fe200017e64ff */
[----:B------:R-:W-:Y:S01]  /*1d310*/  IMAD.WIDE.U32.X R12, R61, R65, R12, P5 ;  /* 0x000000413d0c7225 */ /* 0x000fe200028e040c */
[----:B------:R-:W-:Y:S02]  /*1d320*/  ISETP.GE.U32.AND P0, PT, R10, R4, PT ;  /* 0x000000040a00720c */ /* 0x000fe40003f06070 */
[----:B------:R-:W-:Y:S01]  /*1d330*/  IADD3 R14, P2, PT, R14, R5, RZ ;  /* 0x000000050e0e7210 */ /* 0x000fe20007f5e0ff */
[----:B------:R-:W-:Y:S01]  /*1d340*/  IMAD.WIDE.U32 R20, P3, R39, R58, R20 ;  /* 0x0000003a27147225 */ /* 0x000fe20007860014 */
[----:B------:R-:W-:Y:S02]  /*1d350*/  IADD3.X R29, PT, PT, RZ, R29, RZ, P1, P4 ;  /* 0x0000001dff1d7210 */ /* 0x000fe40000fe84ff */
[----:B------:R-:W-:Y:S01]  /*1d360*/  ISETP.GE.U32.AND.EX P0, PT, R11, R27, PT, P0 ;  /* 0x0000001b0b00720c */ /* 0x000fe20003f06100 */
[----:B------:R-:W-:Y:S01]  /*1d370*/  IMAD.WIDE.U32 R4, R58, R38, RZ ;  /* 0x000000263a047225 */ /* 0x000fe200078e00ff */
[----:B------:R-:W-:-:S02]  /*1d380*/  IADD3 R27, P1, PT, R14, R12, RZ ;  /* 0x0000000c0e1b7210 */ /* 0x000fc40007f3e0ff */
[----:B------:R-:W-:Y:S01]  /*1d390*/  SEL R4, RZ, 0x1, P0 ;  /* 0x00000001ff047807 */ /* 0x000fe20000000000 */
[----:B------:R-:W-:Y:S01]  /*1d3a0*/  IMAD.X R29, RZ, RZ, R29, P2 ;  /* 0x000000ffff1d7224 */ /* 0x000fe200010e061d */
[----:B------:R-:W-:Y:S01]  /*1d3b0*/  IADD3 RZ, P2, PT, R5, R20, RZ ;  /* 0x0000001405ff7210 */ /* 0x000fe20007f5e0ff */
[----:B0-----:R-:W-:Y:S01]  /*1d3c0*/  IMAD.X R11, RZ, RZ, RZ, P3 ;  /* 0x000000ffff0b7224 */ /* 0x001fe200018e06ff */
[----:B------:R-:W-:Y:S01]  /*1d3d0*/  ISETP.GE.U32.AND P0, PT, R27, R14, PT ;  /* 0x0000000e1b00720c */ /* 0x000fe20003f06070 */
[----:B------:R-:W-:Y:S02]  /*1d3e0*/  IMAD.MOV.U32 R10, RZ, RZ, R21 ;  /* 0x000000ffff0a7224 */ /* 0x000fe400078e0015 */
[----:B------:R-:W-:Y:S01]  /*1d3f0*/  IMAD.X R20, R29, 0x1, R13, P1 ;  /* 0x000000011d147824 */ /* 0x000fe200008e060d */
[----:B------:R-:W-:Y:S01]  /*1d400*/  IADD3 R4, P1, PT, R4, R27, RZ ;  /* 0x0000001b04047210 */ /* 0x000fe20007f3e0ff */
[----:B------:R-:W-:-:S03]  /*1d410*/  IMAD.WIDE.U32.X R10, R39, R59, R10, P2 ;  /* 0x0000003b270a7225 */ /* 0x000fc600010e040a */
[----:B------:R-:W-:Y:S01]  /*1d420*/  ISETP.GE.U32.AND.EX P0, PT, R20, R29, PT, P0 ;  /* 0x0000001d1400720c */ /* 0x000fe20003f06100 */
[----:B------:R-:W-:Y:S01]  /*1d430*/  IMAD.X R21, RZ, RZ, R20, P1 ;  /* 0x000000ffff157224 */ /* 0x000fe200008e0614 */
[C---:B------:R-:W-:Y:S02]  /*1d440*/  IADD3 R15, P2, PT, R4.reuse, R10, RZ ;  /* 0x0000000a040f7210 */ /* 0x040fe40007f5e0ff */
[----:B------:R-:W-:-:S03]  /*1d450*/  ISETP.GE.U32.AND P1, PT, R4, R27, PT ;  /* 0x0000001b0400720c */ /* 0x000fc60003f26070 */
[----:B------:R-:W-:Y:S01]  /*1d460*/  IMAD.X R14, R21, 0x1, R11, P2 ;  /* 0x00000001150e7824 */ /* 0x000fe200010e060b */
[----:B------:R-:W-:Y:S02]  /*1d470*/  ISETP.GE.U32.AND P2, PT, R15, R4, PT ;  /* 0x000000040f00720c */ /* 0x000fe40003f46070 */
[----:B------:R-:W-:Y:S02]  /*1d480*/  ISETP.GE.U32.AND.EX P1, PT, R21, R20, PT, P1 ;  /* 0x000000141500720c */ /* 0x000fe40003f26110 */
[----:B------:R-:W-:Y:S02]  /*1d490*/  ISETP.GE.U32.AND.EX P2, PT, R14, R21, PT, P2 ;  /* 0x000000150e00720c */ /* 0x000fe40003f46120 */
[----:B------:R-:W-:Y:S01]  /*1d4a0*/  SEL R21, RZ, 0x1, P1 ;  /* 0x00000001ff157807 */ /* 0x000fe20000800000 */
[----:B--2---:R-:W-:-:S04]  /*1d4b0*/  IMAD.WIDE.U32 R10, R9, R6, RZ ;  /* 0x00000006090a7225 */ /* 0x004fc800078e00ff */
[-C--:B------:R-:W-:Y:S02]  /*1d4c0*/  IMAD R27, R7, R8.reuse, RZ ;  /* 0x00000008071b7224 */ /* 0x080fe400078e02ff */
[----:B------:R-:W-:-:S04]  /*1d4d0*/  IMAD.WIDE.U32 R12, R6, R8, RZ ;  /* 0x00000008060c7225 */ /* 0x000fc800078e00ff */
[----:B------:R-:W-:Y:S02]  /*1d4e0*/  IMAD R27, R6, R9, R27 ;  /* 0x00000009061b7224 */ /* 0x000fe400078e021b */
[----:B------:R-:W-:Y:S01]  /*1d4f0*/  IMAD.WIDE.U32 R4, R8, R6, RZ ;  /* 0x0000000608047225 */ /* 0x000fe200078e00ff */
[----:B------:R-:W-:-:S03]  /*1d500*/  IADD3 R4, P5, PT, R15, R12, RZ ;  /* 0x0000000c0f047210 */ /* 0x000fc60007fbe0ff */
[----:B------:R-:W-:Y:S01]  /*1d510*/  IMAD.WIDE.U32 R10, P3, R7, R8, R10 ;  /* 0x00000008070a7225 */ /* 0x000fe2000786000a */
[----:B------:R-:W-:-:S03]  /*1d520*/  SEL R8, RZ, 0x1, P2 ;  /* 0x00000001ff087807 */ /* 0x000fc60001000000 */
[----:B------:R-:W-:Y:S01]  /*1d530*/  IMAD.IADD R15, R13, 0x1, R27 ;  /* 0x000000010d0f7824 */ /* 0x000fe200078e021b */
[----:B------:R-:W-:Y:S01]  /*1d540*/  IADD3 RZ, P4, PT, R5, R10, RZ ;  /* 0x0000000a05ff7210 */ /* 0x000fe20007f9e0ff */
[----:B------:R-:W-:Y:S01]  /*1d550*/  IMAD.X R13, RZ, RZ, RZ, P3 ;  /* 0x000000ffff0d7224 */ /* 0x000fe200018e06ff */
[----:B------:R-:W-:Y:S01]  /*1d560*/  ISETP.GE.U32.AND P3, PT, R4, R12, PT ;  /* 0x0000000c0400720c */ /* 0x000fe20003f66070 */
[----:B------:R-:W-:Y:S01]  /*1d570*/  IMAD.X R5, R15, 0x1, R14, P5 ;  /* 0x000000010f057824 */ /* 0x000fe200028e060e */
[----:B------:R-:W-:Y:S01]  /*1d580*/  SEL R10, RZ, 0x1, P0 ;  /* 0x00000001ff0a7807 */ /* 0x000fe20000000000 */
[----:B------:R-:W-:-:S03]  /*1d590*/  IMAD.MOV.U32 R12, RZ, RZ, R11 ;  /* 0x000000ffff0c7224 */ /* 0x000fc600078e000b */
[----:B------:R-:W-:Y:S01]  /*1d5a0*/  ISETP.GE.U32.AND.EX P0, PT, R5, R15, PT, P3 ;  /* 0x0000000f0500720c */ /* 0x000fe20003f06130 */
[----:B------:R-:W-:Y:S01]  /*1d5b0*/  IMAD.WIDE.U32.X R6, R7, R9, R12, P4 ;  /* 0x0000000907067225 */ /* 0x000fe200020e040c */
[----:B------:R-:W-:Y:S01]  /*1d5c0*/  IADD3 R8, P1, P2, R8, R10, R21 ;  /* 0x0000000a08087210 */ /* 0x000fe20007a3e015 */
[----:B------:R-:W-:Y:S01]  /*1d5d0*/  ST.E.64 desc[UR4][R2.64+0x50], R4 ;  /* 0x0000500402007985 */ /* 0x000fe2000c101b04 */
[----:B------:R-:W-:-:S04]  /*1d5e0*/  SEL R9, RZ, 0x1, P0 ;  /* 0x00000001ff097807 */ /* 0x000fc80000000000 */
[----:B------:R-:W-:Y:S01]  /*1d5f0*/  IADD3 R6, P0, P3, R6, R8, R9 ;  /* 0x0000000806067210 */ /* 0x000fe20007b1e009 */
[----:B------:R-:W-:Y:S01]  /*1d600*/  IMAD.MOV.U32 R8, RZ, RZ, R0 ;  /* 0x000000ffff087224 */ /* 0x000fe200078e0000 */
[----:B------:R-:W-:-:S04]  /*1d610*/  IADD3.X R9, PT, PT, RZ, RZ, RZ, P1, P2 ;  /* 0x000000ffff097210 */ /* 0x000fc80000fe44ff */
[----:B------:R-:W-:Y:S01]  /*1d620*/  IADD3.X R7, PT, PT, R7, R9, RZ, P0, P3 ;  /* 0x0000000907077210 */ /* 0x000fe200007e64ff */
[----:B------:R-:W-:-:S04]  /*1d630*/  IMAD.MOV.U32 R9, RZ, RZ, 0x0 ;  /* 0x00000000ff097424 */ /* 0x000fc800078e00ff */
[----:B------:R0:W-:Y:S02]  /*1d640*/  ST.E.64 desc[UR4][R2.64+0x58], R6 ;  /* 0x0000580602007985 */ /* 0x0001e4000c101b04 */
[----:B0-----:R-:W-:Y:S05]  /*1d650*/  RET.REL.NODEC R8 `(_Z5saxpyPhPm) ;  /* 0xfffffe2808687950 */ /* 0x001fea0003c3ffff */
        .type           $_Z5saxpyPhPm$_Z11fp_read_strPmPKcii,@function
        .size           $_Z5saxpyPhPm$_Z11fp_read_strPmPKcii,($_Z5saxpyPhPm$_Z11fp_rsh1_lowPmPKm - $_Z5saxpyPhPm$_Z11fp_read_strPmPKcii)
$_Z5saxpyPhPm$_Z11fp_read_strPmPKcii:
[----:B------:R-:W-:Y:S01]  /*1d660*/  MOV R2, 0x8 ;  /* 0x0000000800027802 */ /* 0x000fe20000000f00 */
[----:B------:R-:W0:Y:S01]  /*1d670*/  LDC.64 R46, c[0x0][0x358] ;  /* 0x0000d600ff2e7b82 */ /* 0x000e220000000a00 */
[----:B------:R-:W-:Y:S02]  /*1d680*/  IMAD.MOV.U32 R18, RZ, RZ, R4 ;  /* 0x000000ffff127224 */ /* 0x000fe400078e0004 */
[----:B------:R-:W-:Y:S02]  /*1d690*/  IMAD.MOV.U32 R32, RZ, RZ, R0 ;  /* 0x000000ffff207224 */ /* 0x000fe400078e0000 */
[----:B------:R-:W-:Y:S02]  /*1d6a0*/  IMAD.MOV.U32 R33, RZ, RZ, R3 ;  /* 0x000000ffff217224 */ /* 0x000fe400078e0003 */
[----:B------:R-:W-:Y:S01]  /*1d6b0*/  IMAD.MOV.U32 R4, RZ, RZ, 0x18 ;  /* 0x00000018ff047424 */ /* 0x000fe200078e00ff */
[----:B------:R1:W2:Y:S01]  /*1d6c0*/  LDC.64 R6, c[0x4][R2] ;  /* 0x0100000002067b82 */ /* 0x0002a20000000a00 */
[----:B------:R-:W-:-:S07]  /*1d6d0*/  IMAD.MOV.U32 R5, RZ, RZ, RZ ;  /* 0x000000ffff057224 */ /* 0x000fce00078e00ff */
[----:B------:R-:W-:-:S07]  /*1d6e0*/  LEPC R20, `(.L_x_271) ;  /* 0x000000001014794e */ /* 0x000fce0000000000 */
[----:B012---:R-:W-:Y:S05]  /*1d6f0*/  CALL.ABS.NOINC R6 ;  /* 0x0000000006007343 */ /* 0x007fea0003c00000 */
.L_x_271:
[----:B------:R-:W0:Y:S01]  /*1d700*/  LDC.64 R2, c[0x4][R2] ;  /* 0x0100000002027b82 */ /* 0x000e220000000a00 */
[----:B------:R-:W-:Y:S02]  /*1d710*/  IMAD.MOV.U32 R30, RZ, RZ, R4 ;  /* 0x000000ffff1e7224 */ /* 0x000fe400078e0004 */
[----:B------:R-:W-:Y:S02]  /*1d720*/  IMAD.MOV.U32 R31, RZ, RZ, R5 ;  /* 0x000000ffff1f7224 */ /* 0x000fe400078e0005 */
[----:B------:R-:W-:Y:S02]  /*1d730*/  IMAD.MOV.U32 R4, RZ, RZ, 0x40 ;  /* 0x00000040ff047424 */ /* 0x000fe400078e00ff */
[----:B------:R-:W-:-:S07]  /*1d740*/  IMAD.MOV.U32 R5, RZ, RZ, RZ ;  /* 0x000000ffff057224 */ /* 0x000fce00078e00ff */
[----:B------:R-:W-:-:S07]  /*1d750*/  LEPC R20, `(.L_x_272) ;  /* 0x000000001014794e */ /* 0x000fce0000000000 */
[----:B0-----:R-:W-:Y:S05]  /*1d760*/  CALL.ABS.NOINC R2 ;  /* 0x0000000002007343 */ /* 0x001fea0003c00000 */
.L_x_272:
[C---:B------:R-:W-:Y:S01]  /*1d770*/  R2UR UR4, R46.reuse ;  /* 0x000000002e0472ca */ /* 0x040fe200000e0000 */
[----:B------:R-:W-:Y:S01]  /*1d780*/  IMAD.MOV.U32 R3, RZ, RZ, 0x8 ;  /* 0x00000008ff037424 */ /* 0x000fe200078e00ff */
[C---:B------:R-:W-:Y:S02]  /*1d790*/  R2UR UR5, R47.reuse ;  /* 0x000000002f0572ca */ /* 0x040fe400000e0000 */
[C---:B------:R-:W-:Y:S02]  /*1d7a0*/  R2UR UR6, R46.reuse ;  /* 0x000000002e0672ca */ /* 0x040fe400000e0000 */
[C---:B------:R-:W-:Y:S02]  /*1d7b0*/  R2UR UR7, R47.reuse ;  /* 0x000000002f0772ca */ /* 0x040fe400000e0000 */
[----:B------:R-:W-:Y:S02]  /*1d7c0*/  R2UR UR8, R46 ;  /* 0x000000002e0872ca */ /* 0x000fe400000e0000 */
[----:B------:R-:W-:-:S02]  /*1d7d0*/  R2UR UR9, R47 ;  /* 0x000000002f0972ca */ /* 0x000fc400000e0000 */
[----:B------:R-:W-:-:S03]  /*1d7e0*/  MOV R50, 0x1d830 ;  /* 0x0001d83000327802 */ /* 0x000fc60000000f00 */
[----:B------:R0:W-:Y:S04]  /*1d7f0*/  ST.E.64 desc[UR4][R30.64+0x10], R4 ;  /* 0x000010041e007985 */ /* 0x0001e8000c101b04 */
[----:B------:R0:W-:Y:S04]  /*1d800*/  ST.E desc[UR6][R30.64], R3 ;  /* 0x000000031e007985 */ /* 0x0001e8000c101906 */
[----:B------:R0:W-:Y:S02]  /*1d810*/  ST.E desc[UR8][R30.64+0x8], RZ ;  /* 0x000008ff1e007985 */ /* 0x0001e4000c101908 */
[----:B0-----:R-:W-:Y:S05]  /*1d820*/  CALL.REL.NOINC `($_Z5saxpyPhPm$_Z11bn_read_strP5bn_stPKcii) ;  /* 0xffffff2c00c47944 */ /* 0x001fea0003c3ffff */
[----:B------:R-:W-:Y:S01]  /*1d830*/  IMAD.MOV.U32 R9, RZ, RZ, R30 ;  /* 0x000000ffff097224 */ /* 0x000fe200078e001e */
[----:B------:R-:W-:Y:S01]  /*1d840*/  MOV R11, 0x1d870 ;  /* 0x0001d870000b7802 */ /* 0x000fe20000000f00 */
[----:B------:R-:W-:-:S07]  /*1d850*/  IMAD.MOV.U32 R8, RZ, RZ, R31 ;  /* 0x000000ffff087224 */ /* 0x000fce00078e001f */
[----:B------:R-:W-:Y:S05]  /*1d860*/  CALL.REL.NOINC `($_Z5saxpyPhPm$_Z10bn_is_zeroP5bn_st) ;  /* 0xfffffe8c00e07944 */ /* 0x000fea0003c3ffff */
[----:B------:R-:W-:Y:S01]  /*1d870*/  ISETP.NE.AND P0, PT, R8, RZ, PT ;  /* 0x000000ff0800720c */ /* 0x000fe20003f05270 */
[----:B------:R-:W-:Y:S04]  /*1d880*/  BSSY B0, `(.L_x_273) ;  /* 0x0000029000007945 */ /* 0x000fe80003800000 */
[----:B------:R-:W0:Y:S08]  /*1d890*/  BMOV.32.CLEAR R32, B0 ;  /* 0x0000000000207355 */ /* 0x000e300000100000 */
[----:B0-----:R-:W-:Y:S05]  /*1d8a0*/  @!P0 BRA `(.L_x_274) ;  /* 0x0000000000188947 */ /* 0x001fea0003800000 */
[----:B------:R-:W-:Y:S05]  /*1d8b0*/  BMOV.32.CLEAR RZ, B11 ;  /* 0x000000000bff7355 */ /* 0x000fea0000100000 */
[----:B------:R-:W-:Y:S01]  /*1d8c0*/  IMAD.MOV.U32 R4, RZ, RZ, R42 ;  /* 0x000000ffff047224 */ /* 0x000fe200078e002a */
[----:B------:R-:W-:Y:S01]  /*1d8d0*/  MOV R12, 0x1d900 ;  /* 0x0001d900000c7802 */ /* 0x000fe20000000f00 */
[----:B------:R-:W-:-:S07]  /*1d8e0*/  IMAD.MOV.U32 R5, RZ, RZ, R43 ;  /* 0x000000ffff057224 */ /* 0x000fce00078e002b */
[----:B------:R-:W-:Y:S05]  /*1d8f0*/  CALL.REL.NOINC `($_Z5saxpyPhPm$_Z7fp_zeroPm) ;  /* 0x0000021000bc7944 */ /* 0x000fea0003c00000 */
[----:B------:R-:W-:Y:S05]  /*1d900*/  BRA `(.L_x_275) ;  /* 0x00000000007c7947 */ /* 0x000fea0003800000 */
.L_x_274:
[----:B------:R-:W-:Y:S02]  /*1d910*/  R2UR UR4, R46 ;  /* 0x000000002e0472ca */ /* 0x000fe400000e0000 */
[----:B------:R-:W-:-:S13]  /*1d920*/  R2UR UR5, R47 ;  /* 0x000000002f0572ca */ /* 0x000fda00000e0000 */
[----:B------:R-:W2:Y:S02]  /*1d930*/  LD.E R0, desc[UR4][R30.64+0x4] ;  /* 0x000004041e007980 */ /* 0x000ea4000c101900 */
[----:B--2---:R-:W-:-:S13]  /*1d940*/  ISETP.NE.AND P0, PT, R0, 0x1, PT ;  /* 0x000000010000780c */ /* 0x004fda0003f05270 */
[----:B------:R-:W-:Y:S05]  /*1d950*/  @P0 BRA `(.L_x_276) ;  /* 0x0000000000540947 */ /* 0x000fea0003800000 */
[----:B------:R-:W-:Y:S02]  /*1d960*/  R2UR UR4, R46 ;  /* 0x000000002e0472ca */ /* 0x000fe400000e0000 */
[----:B------:R-:W-:-:S13]  /*1d970*/  R2UR UR5, R47 ;  /* 0x000000002f0572ca */ /* 0x000fda00000e0000 */
[----:B------:R-:W2:Y:S01]  /*1d980*/  LD.E.64 R2, desc[UR4][R30.64+0x10] ;  /* 0x000010041e027980 */ /* 0x000ea2000c101b00 */
[----:B------:R-:W-:Y:S05]  /*1d990*/  BMOV.32.CLEAR RZ, B11 ;  /* 0x000000000bff7355 */ /* 0x000fea0000100000 */
[----:B--2---:R-:W5:Y:S01]  /*1d9a0*/  LD.E.64 R2, desc[UR4][R2.64] ;  /* 0x0000000402027980 */ /* 0x004f62000c101b00 */
[----:B------:R-:W-:-:S07]  /*1d9b0*/  MOV R13, 0x1d9d0 ;  /* 0x0001d9d0000d7802 */ /* 0x000fce0000000f00 */
[----:B-----5:R-:W-:Y:S05]  /*1d9c0*/  CALL.REL.NOINC `($_Z5saxpyPhPm$_Z17fp_prime_conv_digPmm) ;  /* 0x00000124004c7944 */ /* 0x020fea0003c00000 */
[----:B------:R-:W-:Y:S02]  /*1d9d0*/  R2UR UR4, R46 ;  /* 0x000000002e0472ca */ /* 0x000fe400000e0000 */
[----:B------:R-:W-:-:S13]  /*1d9e0*/  R2UR UR5, R47 ;  /* 0x000000002f0572ca */ /* 0x000fda00000e0000 */
[----:B------:R0:W5:Y:S01]  /*1d9f0*/  LD.E R3, desc[UR4][R30.64+0x8] ;  /* 0x000008041e037980 */ /* 0x000162000c101900 */
[----:B------:R-:W-:Y:S05]  /*1da00*/  BMOV.32.CLEAR RZ, B11 ;  /* 0x000000000bff7355 */ /* 0x000fea0000100000 */
[----:B------:R-:W-:-:S07]  /*1da10*/  MOV R4, 0x1da30 ;  /* 0x0001da3000047802 */ /* 0x000fce0000000f00 */
[----:B0----5:R-:W-:Y:S05]  /*1da20*/  CALL.REL.NOINC `($_Z5saxpyPhPm$_Z7bn_signP5bn_st) ;  /* 0x000001c000fc7944 */ /* 0x021fea0003c00000 */
[----:B------:R-:W-:-:S13]  /*1da30*/  ISETP.NE.AND P0, PT, R0, 0x1, PT ;  /* 0x000000010000780c */ /* 0x000fda0003f05270 */
[----:B------:R-:W-:Y:S05]  /*1da40*/  @P0 BRA `(.L_x_275) ;  /* 0x00000000002c0947 */ /* 0x000fea0003800000 */
[----:B------:R-:W-:Y:S05]  /*1da50*/  BMOV.32.CLEAR RZ, B11 ;  /* 0x000000000bff7355 */ /* 0x000fea0000100000 */
[----:B------:R-:W-:Y:S01]  /*1da60*/  IMAD.MOV.U32 R2, RZ, RZ, R42 ;  /* 0x000000ffff027224 */ /* 0x000fe200078e002a */
[----:B------:R-:W-:Y:S01]  /*1da70*/  MOV R18, 0x1daa0 ;  /* 0x0001daa000127802 */ /* 0x000fe20000000f00 */
[----:B------:R-:W-:-:S07]  /*1da80*/  IMAD.MOV.U32 R3, RZ, RZ, R43 ;  /* 0x000000ffff037224 */ /* 0x000fce00078e002b */
[----:B------:R-:W-:Y:S05]  /*1da90*/  CALL.REL.NOINC `($_Z5saxpyPhPm$_Z6fp_negPmS_) ;  /* 0x000001b0005c7944 */ /* 0x000fea0003c00000 */
[----:B------:R-:W-:Y:S05]  /*1daa0*/  BRA `(.L_x_275) ;  /* 0x0000000000147947 */ /* 0x000fea0003800000 */
.L_x_276:
[----:B------:R-:W-:Y:S05]  /*1dab0*/  BMOV.32.CLEAR RZ, B11 ;  /* 0x000000000bff7355 */ /* 0x000fea0000100000 */
[----:B------:R-:W-:Y:S01]  /*1dac0*/  IMAD.MOV.U32 R44, RZ, RZ, R30 ;  /* 0x000000ffff2c7224 */ /* 0x000fe200078e001e */
[----:B------:R-:W-:Y:S01]  /*1dad0*/  MOV R55, 0x1db00 ;  /* 0x0001db0000377802 */ /* 0x000fe20000000f00 */
[----:B------:R-:W-:-:S07]  /*1dae0*/  IMAD.MOV.U32 R45, RZ, RZ, R31 ;  /* 0x000000ffff2d7224 */ /* 0x000fce00078e001f */
[----:B------:R-:W-:Y:S05]  /*1daf0*/  CALL.REL.NOINC `($_Z5saxpyPhPm$_Z13fp_prime_convPmP5bn_st) ;  /* 0x0000010800347944 */ /* 0x000fea0003c00000 */
.L_x_275:
[----:B------:R0:W-:Y:S05]  /*1db00*/  BMOV.32 B11, R32 ;  /* 0x000000200b007356 */ /* 0x0001ea0000000000 */
[----:B------:R-:W-:Y:S05]  /*1db10*/  BSYNC B11 ;  /* 0x00000000000b7941 */ /* 0x000fea0003800000 */
.L_x_273:
[----:B------:R-:W-:Y:S02]  /*1db20*/  R2UR UR4, R46 ;  /* 0x000000002e0472ca */ /* 0x000fe400000e0000 */
[----:B------:R-:W-:-:S13]  /*1db30*/  R2UR UR5, R47 ;  /* 0x000000002f0572ca */ /* 0x000fda00000e0000 */
[----:B------:R1:W5:Y:S01]  /*1db40*/  LD.E.64 R4, desc[UR4][R30.64+0x10] ;  /* 0x000010041e047980 */ /* 0x000362000c101b00 */
[----:B------:R-:W-:-:S04]  /*1db50*/  MOV R2, 0x10 ;  /* 0x0000001000027802 */ /* 0x000fc80000000f00 */
[----:B------:R1:W2:Y:S03]  /*1db60*/  LDC.64 R6, c[0x4][R2] ;  /* 0x0100000002067b82 */ /* 0x0002a60000000a00 */
[----:B------:R-:W-:-:S07]  /*1db70*/  LEPC R20, `(.L_x_277) ;  /* 0x000000001014794e */ /* 0x000fce0000000000 */
[----:B012--5:R-:W-:Y:S05]  /*1db80*/  CALL.ABS.NOINC R6 ;  /* 0x0000000006007343 */ /* 0x027fea0003c00000 */
.L_x_277:
[----:B------:R-:W0:Y:S01]  /*1db90*/  LDC.64 R2, c[0x4][R2] ;  /* 0x0100000002027b82 */ /* 0x000e220000000a00 */
[----:B------:R-:W-:Y:S02]  /*1dba0*/  IMAD.MOV.U32 R4, RZ, RZ, R30 ;  /* 0x000000ffff047224 */ /* 0x000fe400078e001e */
[----:B------:R-:W-:-:S07]  /*1dbb0*/  IMAD.MOV.U32 R5, RZ, RZ, R31 ;  /* 0x000000ffff057224 */ /* 0x000fce00078e001f */
[----:B------:R-:W-:-:S07]  /*1dbc0*/  LEPC R20, `(.L_x_278) ;  /* 0x000000001014794e */ /* 0x000fce0000000000 */
[----:B0-----:R-:W-:Y:S05]  /*1dbd0*/  CALL.ABS.NOINC R2 ;  /* 0x0000000002007343 */ /* 0x001fea0003c00000 */
.L_x_278:
[----:B------:R-:W-:-:S04]  /*1dbe0*/  IMAD.MOV.U32 R35, RZ, RZ, 0x0 ;  /* 0x00000000ff237424 */ /* 0x000fc800078e00ff */
[----:B------:R-:W-:Y:S05]  /*1dbf0*/  RET.REL.NODEC R34 `(_Z5saxpyPhPm) ;  /* 0xfffffe2422007950 */ /* 0x000fea0003c3ffff */
        .type           $_Z5saxpyPhPm$_Z11fp_rsh1_lowPmPKm,@function
        .size           $_Z5saxpyPhPm$_Z11fp_rsh1_lowPmPKm,($_Z5saxpyPhPm$_Z11fp_subc_lowPmPKmS1_ - $_Z5saxpyPhPm$_Z11fp_rsh1_lowPmPKm)
$_Z5saxpyPhPm$_Z11fp_rsh1_lowPmPKm:
[----:B------:R-:W0:Y:S02]  /*1dc00*/  LDCU.64 UR4, c[0x0][0x358] ;  /* 0x00006b00ff0477ac */ /* 0x000e240008000a00 */
[----:B0-----:R-:W2:Y:S02]  /*1dc10*/  LD.E.64 R6, desc[UR4][R4.64+0x28] ;  /* 0x0000280404067980 */ /* 0x001ea4000c101b00 */
[--C-:B--2---:R-:W-:Y:S02]  /*1dc20*/  SHF.R.U64 R14, R6, 0x1, R7.reuse ;  /* 0x00000001060e7819 */ /* 0x104fe40000001207 */
[----:B------:R-:W-:-:S05]  /*1dc30*/  SHF.R.U32.HI R15, RZ, 0x1, R7 ;  /* 0x00000001ff0f7819 */ /* 0x000fca0000011607 */
        /* <DEDUP_REMOVED lines=8> */
[----:B------:R-:W-:Y:S04]  /*1dcc0*/  ST.E.64 desc[UR4][R2.64+0x18], R8 ;  /* 0x0000180802007985 */ /* 0x000fe8000c101b04 */
[----:B------:R-:W2:Y:S02]  /*1dcd0*/  LD.E.64 R12, desc[UR4][R4.64+0x10] ;  /* 0x00001004040c7980 */ /* 0x000ea4000c101b00 */
[----:B--2---:R-:W-:Y:S02]  /*1dce0*/  SHF.L.W.U32.HI R11, R13, 0x1f, R10 ;  /* 0x0000001f0d0b7819 */ /* 0x004fe40000010e0a */
[----:B------:R-:W-:-:S05]  /*1dcf0*/  SHF.L.W.U32.HI R10, R12, 0x1f, R13 ;  /* 0x0000001f0c0a7819 */ /* 0x000fca0000010e0d */
[----:B------:R-:W-:Y:S04]  /*1dd00*/  ST.E.64 desc[UR4][R2.64+0x10], R10 ;  /* 0x0000100a02007985 */ /* 0x000fe8000c101b04 */
[----:B0-----:R-:W2:Y:S02]  /*1dd10*/  LD.E.64 R14, desc[UR4][R4.64+0x8] ;  /* 0x00000804040e7980 */ /* 0x001ea4000c101b00 */
[----:B--2---:R-:W-:Y:S02]  /*1dd20*/  SHF.L.W.U32.HI R13, R15, 0x1f, R12 ;  /* 0x0000001f0f0d7819 */ /* 0x004fe40000010e0c */
[----:B------:R-:W-:-:S05]  /*1dd30*/  SHF.L.W.U32.HI R12, R14, 0x1f, R15 ;  /* 0x0000001f0e0c7819 */ /* 0x000fca0000010e0f */
[----:B------:R-:W-:Y:S04]  /*1dd40*/  ST.E.64 desc[UR4][R2.64+0x8], R12 ;  /* 0x0000080c02007985 */ /* 0x000fe8000c101b04 */
[----:B-1----:R-:W2:Y:S02]  /*1dd50*/  LD.E.64 R6, desc[UR4][R4.64] ;  /* 0x0000000404067980 */ /* 0x002ea4000c101b00 */
[----:B--2---:R-:W-:Y:S02]  /*1dd60*/  SHF.L.W.U32.HI R15, R7, 0x1f, R14 ;  /* 0x0000001f070f7819 */ /* 0x004fe40000010e0e */
[----:B------:R-:W-:Y:S01]  /*1dd70*/  SHF.L.W.U32.HI R14, R6, 0x1f, R7 ;  /* 0x0000001f060e7819 */ /* 0x000fe20000010e07 */
[----:B------:R-:W-:Y:S02]  /*1dd80*/  IMAD.MOV.U32 R6, RZ, RZ, R0 ;  /* 0x000000ffff067224 */ /* 0x000fe400078e0000 */
[----:B------:R-:W-:-:S02]  /*1dd90*/  IMAD.MOV.U32 R7, RZ, RZ, 0x0 ;  /* 0x00000000ff077424 */ /* 0x000fc400078e00ff */
[----:B------:R0:W-:Y:S02]  /*1dda0*/  ST.E.64 desc[UR4][R2.64], R14 ;  /* 0x0000000e02007985 */ /* 0x0001e4000c101b04 */
[----:B0-----:R-:W-:Y:S05]  /*1ddb0*/  RET.REL.NODEC R6 `(_Z5saxpyPhPm) ;  /* 0xfffffe2006907950 */ /* 0x001fea0003c3ffff */
        .type           $_Z5saxpyPhPm$_Z11fp_subc_lowPmPKmS1_,@function
        .size           $_Z5saxpyPhPm$_Z11fp_subc_lowPmPKmS1_,($_Z5saxpyPhPm$_Z11fp_subm_lowPmPKmS1_ - $_Z5saxpyPhPm$_Z11fp_subc_lowPmPKmS1_)
$_Z5saxpyPhPm$_Z11fp_subc_lowPmPKmS1_:
[----:B------:R-:W0:Y:S02]  /*1ddc0*/  LDCU.64 UR4, c[0x0][0x358] ;  /* 0x00006b00ff0477ac */ /* 0x000e240008000a00 */
[----:B0-----:R-:W2:Y:S04]  /*1ddd0*/  LD.E.64 R8, desc[UR4][R2.64] ;  /* 0x0000000402087980 */ /* 0x001ea8000c101b00 */
[----:B------:R-:W2:Y:S02]  /*1dde0*/  LD.E.64 R10, desc[UR4][R6.64] ;  /* 0x00000004060a7980 */ /* 0x000ea4000c101b00 */
[----:B--2---:R-:W-:-:S05]  /*1ddf0*/  IADD3 R20, P0, PT, R8, -R10, RZ ;  /* 0x8000000a08147210 */ /* 0x004fca0007f1e0ff */
[----:B------:R-:W-:-:S05]  /*1de00*/  IMAD.X R21, R9, 0x1, ~R11, P0 ;  /* 0x0000000109157824 */ /* 0x000fca00000e0e0b */
[----:B------:R0:W-:Y:S04]  /*1de10*/  ST.E.64 desc[UR4][R4.64], R20 ;  /* 0x0000001404007985 */ /* 0x0001e8000c101b04 */
[----:B------:R-:W2:Y:S04]  /*1de20*/  LD.E.64 R12, desc[UR4][R2.64+0x8] ;  /* 0x00000804020c7980 */ /* 0x000ea8000c101b00 */
[----:B------:R-:W2:Y:S01]  /*1de30*/  LD.E.64 R14, desc[UR4][R6.64+0x8] ;  /* 0x00000804060e7980 */ /* 0x000ea2000c101b00 */
[----:B------:R-:W-:-:S04]  /*1de40*/  ISETP.GE.U32.AND P0, PT, R8, R10, PT ;  /* 0x0000000a0800720c */ /* 0x000fc80003f06070 */
[----:B------:R-:W-:-:S04]  /*1de50*/  ISETP.GE.U32.AND.EX P0, PT, R9, R11, PT, P0 ;  /* 0x0000000b0900720c */ /* 0x000fc80003f06100 */
[----:B------:R-:W-:Y:S02]  /*1de60*/  SEL R8, RZ, 0xffffffff, P0 ;  /* 0xffffffffff087807 */ /* 0x000fe40000000000 */
[----:B--2---:R-:W-:-:S05]  /*1de70*/  IADD3 R24, P1, PT, R12, -R14, RZ ;  /* 0x8000000e0c187210 */ /* 0x004fca0007f3e0ff */
[----:B------:R-:W-:Y:S01]  /*1de80*/  IMAD.X R25, R13, 0x1, ~R15, P1 ;  /* 0x000000010d197824 */ /* 0x000fe200008e0e0f */
[----:B------:R-:W-:-:S05]  /*1de90*/  IADD3 R22, P1, PT, R24, R8, RZ ;  /* 0x0000000818167210 */ /* 0x000fca0007f3e0ff */
[----:B------:R-:W-:-:S05]  /*1dea0*/  IMAD.X R23, R25, 0x1, R8, P1 ;  /* 0x0000000119177824 */ /* 0x000fca00008e0608 */
[----:B------:R1:W-:Y:S04]  /*1deb0*/  ST.E.64 desc[UR4][R4.64+0x8], R22 ;  /* 0x0000081604007985 */ /* 0x0003e8000c101b04 */
[----:B------:R-:W2:Y:S04]  /*1dec0*/  LD.E.64 R8, desc[UR4][R2.64+0x10] ;  /* 0x0000100402087980 */ /* 0x000ea8000c101b00 */
[----:B------:R-:W2:Y:S01]  /*1ded0*/  LD.E.64 R10, desc[UR4][R6.64+0x10] ;  /* 0x00001004060a7980 */ /* 0x000ea2000c101b00 */
[----:B------:R-:W-:-:S04]  /*1dee0*/  ISETP.EQ.U32.AND P1, PT, R24, RZ, PT ;  /* 0x000000ff1800720c */ /* 0x000fc80003f22070 */
[----:B------:R-:W-:Y:S02]  /*1def0*/  ISETP.EQ.AND.EX P0, PT, R25, RZ, !P0, P1 ;  /* 0x000000ff1900720c */ /* 0x000fe40004702310 */
[----:B------:R-:W-:-:S04]  /*1df00*/  ISETP.LT.U32.AND P1, PT, R12, R14, PT ;  /* 0x0000000e0c00720c */ /* 0x000fc80003f21070 */
[----:B------:R-:W-:-:S04]  /*1df10*/  ISETP.LT.U32.OR.EX P0, PT, R13, R15, P0, P1 ;  /* 0x0000000f0d00720c */ /* 0x000fc80000701510 */
[----:B------:R-:W-:Y:S02]  /*1df20*/  SEL R12, RZ, 0xffffffff, !P0 ;  /* 0xffffffffff0c7807 */ /* 0x000fe40004000000 */
[----:B--2---:R-:W-:-:S05]  /*1df30*/  IADD3 R24, P1, PT, R8, -R10, RZ ;  /* 0x8000000a08187210 */ /* 0x004fca0007f3e0ff */
[----:B------:R-:W-:Y:S01]  /*1df40*/  IMAD.X R25, R9, 0x1, ~R11, P1 ;  /* 0x0000000109197824 */ /* 0x000fe200008e0e0b */
[----:B0-----:R-:W-:-:S05]  /*1df50*/  IADD3 R20, P1, PT, R24, R12, RZ ;  /* 0x0000000c18147210 */ /* 0x001fca0007f3e0ff */
[----:B------:R-:W-:-:S05]  /*1df60*/  IMAD.X R21, R25, 0x1, R12, P1 ;  /* 0x0000000119157824 */ /* 0x000fca00008e060c */
[----:B------:R0:W-:Y:S04]  /*1df70*/  ST.E.64 desc[UR4][R4.64+0x10], R20 ;  /* 0x0000101404007985 */ /* 0x0001e8000c101b04 */
[----:B------:R-:W2:Y:S04]  /*1df80*/  LD.E.64 R12, desc[UR4][R2.64+0x18] ;  /* 0x00001804020c7980 */ /* 0x000ea8000c101b00 */
[----:B------:R-:W2:Y:S01]  /*1df90*/  LD.E.64 R14, desc[UR4][R6.64+0x18] ;  /* 0x00001804060e7980 */ /* 0x000ea2000c101b00 */
[----:B------:R-:W-:-:S04]  /*1dfa0*/  ISETP.EQ.U32.AND P1, PT, R24, RZ, PT ;  /* 0x000000ff1800720c */ /* 0x000fc80003f22070 */
[----:B------:R-:W-:Y:S02]  /*1dfb0*/  ISETP.EQ.AND.EX P0, PT, R25, RZ, P0, P1 ;  /* 0x000000ff1900720c */ /* 0x000fe40000702310 */
[----:B------:R-:W-:-:S04]  /*1dfc0*/  ISETP.LT.U32.AND P1, PT, R8, R10, PT ;  /* 0x0000000a0800720c */ /* 0x000fc80003f21070 */
[----:B------:R-:W-:-:S04]  /*1dfd0*/  ISETP.LT.U32.OR.EX P0, PT, R9, R11, P0, P1 ;  /* 0x0000000b0900720c */ /* 0x000fc80000701510 */
[----:B------:R-:W-:Y:S02]  /*1dfe0*/  SEL R8, RZ, 0xffffffff, !P0 ;  /* 0xffffffffff087807 */ /* 0x000fe40004000000 */
[----:B--2---:R-:W-:-:S05]  /*1dff0*/  IADD3 R24, P1, PT, R12, -R14, RZ ;  /* 0x8000000e0c187210 */ /* 0x004fca0007f3e0ff */
[----:B------:R-:W-:Y:S01]  /*1e000*/  IMAD.X R25, R13, 0x1, ~R15, P1 ;  /* 0x000000010d197824 */ /* 0x000fe200008e0e0f */
[----:B-1----:R-:W-:-:S05]  /*1e010*/  IADD3 R22, P1, PT, R24, R8, RZ ;  /* 0x0000000818167210 */ /* 0x002fca0007f3e0ff */
        /* <DEDUP_REMOVED lines=61> */
[----:B------:R-:W-:Y:S04]  /*1e3f0*/  ST.E.64 desc[UR4][R4.64+0x40], R20 ;  /* 0x0000401404007985 */ /* 0x000fe8000c101b04 */
        /* <DEDUP_REMOVED lines=21> */
[----:B------:R-:W-:-:S05]  /*1e550*/  IADD3 R12, P1, PT, R14, R13, RZ ;  /* 0x0000000d0e0c7210 */ /* 0x000fca0007f3e0ff */
        /* <DEDUP_REMOVED lines=9> */
[CC--:B--2---:R-:W-:Y:S02]  /*1e5f0*/  IADD3 R8, P3, PT, R2.reuse, -R6.reuse, RZ ;  /* 0x8000000602087210 */ /* 0x0c4fe40007f7e0ff */
[----:B------:R-:W-:Y:S02]  /*1e600*/  ISETP.GE.U32.AND P2, PT, R2, R6, PT ;  /* 0x000000060200720c */ /* 0x000fe40003f46070 */
[C---:B------:R-:W-:Y:S01]  /*1e610*/  ISETP.EQ.U32.AND P1, PT, R8.reuse, RZ, PT ;  /* 0x000000ff0800720c */ /* 0x040fe20003f22070 */
[C---:B------:R-:W-:Y:S01]  /*1e620*/  IMAD.X R9, R3.reuse, 0x1, ~R7, P3 ;  /* 0x0000000103097824 */ /* 0x040fe200018e0e07 */
[----:B------:R-:W-:Y:S02]  /*1e630*/  ISETP.GE.U32.AND.EX P2, PT, R3, R7, PT, P2 ;  /* 0x000000070300720c */ /* 0x000fe40003f46120 */
[----:B------:R-:W-:-:S02]  /*1e640*/  IADD3 R2, P3, PT, R8, R10, RZ ;  /* 0x0000000a08027210 */ /* 0x000fc40007f7e0ff */
[----:B------:R-:W-:-:S03]  /*1e650*/  ISETP.EQ.AND.EX P0, PT, R9, RZ, P0, P1 ;  /* 0x000000ff0900720c */ /* 0x000fc60000702310 */
[----:B------:R-:W-:-:S05]  /*1e660*/  IMAD.X R3, R9, 0x1, R10, P3 ;  /* 0x0000000109037824 */ /* 0x000fca00018e060a */
[----:B------:R0:W-:Y:S05]  /*1e670*/  ST.E.64 desc[UR4][R4.64+0x58], R2 ;  /* 0x0000580204007985 */ /* 0x0001ea000c101b04 */
[----:B------:R-:W-:Y:S02]  /*1e680*/  @!P0 IMAD.MOV.U32 R6, RZ, RZ, R0 ;  /* 0x000000ffff068224 */ /* 0x000fe400078e0000 */
[----:B------:R-:W-:-:S04]  /*1e690*/  @!P0 IMAD.MOV.U32 R7, RZ, RZ, 0x0 ;  /* 0x00000000ff078424 */ /* 0x000fc800078e00ff */
[----:B0-----:R-:W-:Y:S05]  /*1e6a0*/  @!P0 RET.REL.NODEC P2, R6 `(_Z5saxpyPhPm) ;  /* 0xfffffe1806548950 */ /* 0x001fea000143ffff */
[----:B------:R-:W0:Y:S01]  /*1e6b0*/  S2UR UR5, SR_CgaCtaId ;  /* 0x00000000000579c3 */ /* 0x000e220000008800 */
[----:B------:R-:W-:Y:S01]  /*1e6c0*/  UMOV UR4, 0x400 ;  /* 0x0000040000047882 */ /* 0x000fe20000000000 */
[----:B------:R-:W-:Y:S02]  /*1e6d0*/  IADD3 R14, P0, PT, R4, 0x30, RZ ;  /* 0x00000030040e7810 */ /* 0x000fe40007f1e0ff */
[----:B------:R-:W-:-:S03]  /*1e6e0*/  MOV R38, 0x1e7d0 ;  /* 0x0001e7d000267802 */ /* 0x000fc60000000f00 */
[----:B------:R-:W-:Y:S01]  /*1e6f0*/  IMAD.X R15, RZ, RZ, R5, P0 ;  /* 0x000000ffff0f7224 */ /* 0x000fe200000e0605 */
[----:B------:R-:W1:Y:S01]  /*1e700*/  S2UR UR6, SR_SWINHI ;  /* 0x00000000000679c3 */ /* 0x000e620000002f00 */
[----:B------:R-:W-:Y:S02]  /*1e710*/  IMAD.MOV.U32 R22, RZ, RZ, R14 ;  /* 0x000000ffff167224 */ /* 0x000fe400078e000e */
[----:B------:R-:W-:Y:S01]  /*1e720*/  IMAD.MOV.U32 R23, RZ, RZ, R15 ;  /* 0x000000ffff177224 */ /* 0x000fe200078e000f */
        /* <DEDUP_REMOVED lines=9> */
[----:B------:R-:W-:Y:S05]  /*1e7c0*/  CALL.REL.NOINC `($_Z5saxpyPhPm$_Z11fp_addn_lowPmPKmS1_) ;  /* 0xffffff9c00787944 */ /* 0x000fea0003c3ffff */
[----:B------:R-:W-:Y:S02]  /*1e7d0*/  IMAD.MOV.U32 R2, RZ, RZ, R0 ;  /* 0x000000ffff027224 */ /* 0x000fe400078e0000 */
[----:B------:R-:W-:-:S04]  /*1e7e0*/  IMAD.MOV.U32 R3, RZ, RZ, 0x0 ;  /* 0x00000000ff037424 */ /* 0x000fc800078e00ff */
[----:B------:R-:W-:Y:S05]  /*1e7f0*/  RET.REL.NODEC R2 `(_Z5saxpyPhPm) ;  /* 0xfffffe1802007950 */ /* 0x000fea0003c3ffff */
        .type           $_Z5saxpyPhPm$_Z11fp_subm_lowPmPKmS1_,@function
        .size           $_Z5saxpyPhPm$_Z11fp_subm_lowPmPKmS1_,($_Z5saxpyPhPm$_Z11fp_subn_lowPmPKmS1_ - $_Z5saxpyPhPm$_Z11fp_subm_lowPmPKmS1_)
$_Z5saxpyPhPm$_Z11fp_subm_lowPmPKmS1_:
        /* <DEDUP_REMOVED lines=61> */
[----:B------:R-:W-:Y:S01]  /*1ebd0*/  ISETP.EQ.U32.AND P1, PT, R9, RZ, PT ;  /* 0x000000ff0900720c */ /* 0x000fe20003f22070 */
[C---:B------:R-:W-:Y:S01]  /*1ebe0*/  IMAD.X R10, R7.reuse, 0x1, ~R5, P3 ;  /* 0x00000001070a7824 */ /* 0x040fe200018e0e05 */
[----:B------:R-:W-:Y:S02]  /*1ebf0*/  ISETP.GE.U32.AND.EX P2, PT, R7, R5, PT, P2 ;  /* 0x000000050700720c */ /* 0x000fe40003f46120 */
[----:B------:R-:W-:-:S02]  /*1ec00*/  IADD3 R6, P3, PT, R9, R11, RZ ;  /* 0x0000000b09067210 */ /* 0x000fc40007f7e0ff */
[----:B------:R-:W-:-:S03]  /*1ec10*/  ISETP.EQ.AND.EX P0, PT, R10, RZ, P0, P1 ;  /* 0x000000ff0a00720c */ /* 0x000fc60000702310 */
[----:B------:R-:W-:-:S05]  /*1ec20*/  IMAD.X R7, R10, 0x1, R11, P3 ;  /* 0x000000010a077824 */ /* 0x000fca00018e060b */
[----:B------:R0:W-:Y:S05]  /*1ec30*/  ST.E.64 desc[UR4][R2.64+0x28], R6 ;  /* 0x0000280602007985 */ /* 0x0001ea000c101b04 */
[----:B------:R-:W-:-:S04]  /*1ec40*/  @!P0 IMAD.MOV.U32 R9, RZ, RZ, 0x0 ;  /* 0x00000000ff098424 */ /* 0x000fc800078e00ff */
[----:B0-----:R-:W-:Y:S05]  /*1ec50*/  @!P0 RET.REL.NODEC P2, R8 `(_Z5saxpyPhPm) ;  /* 0xfffffe1008e88950 */ /* 0x001fea000143ffff */
[----:B------:R-:W0:Y:S01]  /*1ec60*/  S2UR UR5, SR_CgaCtaId ;  /* 0x00000000000579c3 */ /* 0x000e220000008800 */
[----:B------:R-:W-:Y:S01]  /*1ec70*/  UMOV UR4, 0x400 ;  /* 0x0000040000047882 */ /* 0x000fe20000000000 */
[--C-:B------:R-:W-:Y:S01]  /*1ec80*/  IMAD.MOV.U32 R22, RZ, RZ, R2.reuse ;  /* 0x000000ffff167224 */ /* 0x100fe200078e0002 */
[----:B------:R-:W-:Y:S01]  /*1ec90*/  MOV R38, 0x1ed70 ;  /* 0x0001ed7000267802 */ /* 0x000fe20000000f00 */
[--C-:B------:R-:W-:Y:S02]  /*1eca0*/  IMAD.MOV.U32 R23, RZ, RZ, R3.reuse ;  /* 0x000000ffff177224 */ /* 0x100fe400078e0003 */
[----:B------:R-:W-:Y:S02]  /*1ecb0*/  IMAD.MOV.U32 R14, RZ, RZ, R2 ;  /* 0x000000ffff0e7224 */ /* 0x000fe400078e0002 */
[----:B------:R-:W1:Y:S01]  /*1ecc0*/  S2UR UR6, SR_SWINHI ;  /* 0x00000000000679c3 */ /* 0x000e620000002f00 */
[----:B------:R-:W-:Y:S01]  /*1ecd0*/  IMAD.MOV.U32 R15, RZ, RZ, R3 ;  /* 0x000000ffff0f7224 */ /* 0x000fe200078e0003 */
        /* <DEDUP_REMOVED lines=8> */
[----:B------:R-:W-:Y:S05]  /*1ed60*/  CALL.REL.NOINC `($_Z5saxpyPhPm$_Z11fp_addn_lowPmPKmS1_) ;  /* 0xffffff9800107944 */ /* 0x000fea0003c3ffff */
[----:B------:R-:W-:-:S04]  /*1ed70*/  IMAD.MOV.U32 R9, RZ, RZ, 0x0 ;  /* 0x00000000ff097424 */ /* 0x000fc800078e00ff */
[----:B------:R-:W-:Y:S05]  /*1ed80*/  RET.REL.NODEC R8 `(_Z5saxpyPhPm) ;  /* 0xfffffe10089c7950 */ /* 0x000fea0003c3ffff */
        .type           $_Z5saxpyPhPm$_Z11fp_subn_lowPmPKmS1_,@function
        .size           $_Z5saxpyPhPm$_Z11fp_subn_lowPmPKmS1_,($_Z5saxpyPhPm$_Z11isogeny_mapP6ep2_st - $_Z5saxpyPhPm$_Z11fp_subn_lowPmPKmS1_)
$_Z5saxpyPhPm$_Z11fp_subn_lowPmPKmS1_:
[----:B------:R-:W0:Y:S02]  /*1ed90*/  LDCU.64 UR4, c[0x0][0x358] ;  /* 0x00006b00ff0477ac */ /* 0x000e240008000a00 */
[----:B0-----:R-:W2:Y:S04]  /*1eda0*/  LD.E.64 R20, desc[UR4][R2.64] ;  /* 0x0000000402147980 */ /* 0x001ea8000c101b00 */
[----:B------:R-:W2:Y:S01]  /*1edb0*/  LD.E.64 R26, desc[UR4][R14.64] ;  /* 0x000000040e1a7980 */ /* 0x000ea2000c101b00 */
[----:B------:R-:W-:Y:S02]  /*1edc0*/  IMAD.MOV.U32 R4, RZ, RZ, R38 ;  /* 0x000000ffff047224 */ /* 0x000fe400078e0026 */
[----:B------:R-:W-:Y:S01]  /*1edd0*/  IMAD.MOV.U32 R5, RZ, RZ, R39 ;  /* 0x000000ffff057224 */ /* 0x000fe200078e0027 */
[----:B--2---:R-:W-:-:S05]  /*1ede0*/  IADD3 R28, P0, PT, R20, -R26, RZ ;  /* 0x8000001a141c7210 */ /* 0x004fca0007f1e0ff */
[----:B------:R-:W-:-:S05]  /*1edf0*/  IMAD.X R29, R21, 0x1, ~R27, P0 ;  /* 0x00000001151d7824 */ /* 0x000fca00000e0e1b */
[----:B------:R0:W-:Y:S04]  /*1ee00*/  ST.E.64 desc[UR4][R4.64], R28 ;  /* 0x0000001c04007985 */ /* 0x0001e8000c101b04 */
[----:B------:R-:W2:Y:S04]  /*1ee10*/  LD.E.64 R38, desc[UR4][R14.64+0x8] ;  /* 0x000008040e267980 */ /* 0x000ea8000c101b00 */
[----:B0-----:R-:W2:Y:S01]  /*1ee20*/  LD.E.64 R28, desc[UR4][R2.64+0x8] ;  /* 0x00000804021c7980 */ /* 0x001ea2000c101b00 */
        /* <DEDUP_REMOVED lines=9> */
[----:B0-----:R-:W2:Y:S01]  /*1eec0*/  LD.E.64 R20, desc[UR4][R2.64+0x10] ;  /* 0x0000100402147980 */ /* 0x001ea2000c101b00 */
[----:B------:R-:W-:-:S04]  /*1eed0*/  ISETP.EQ.U32.AND P1, PT, R56, RZ, PT ;  /* 0x000000ff3800720c */ /* 0x000fc80003f22070 */
[----:B------:R-:W-:Y:S02]  /*1eee0*/  ISETP.EQ.AND.EX P0, PT, R57, RZ, !P0, P1 ;  /* 0x000000ff3900720c */ /* 0x000fe40004702310 */
[----:B------:R-:W-:-:S04]  /*1eef0*/  ISETP.LT.U32.AND P1, PT, R28, R38, PT ;  /* 0x000000261c00720c */ /* 0x000fc80003f21070 */
[----:B------:R-:W-:-:S04]  /*1ef00*/  ISETP.LT.U32.OR.EX P0, PT, R29, R39, P0, P1 ;  /* 0x000000271d00720c */ /* 0x000fc80000701510 */
[----:B------:R-:W-:Y:S02]  /*1ef10*/  SEL R29, RZ, 0xffffffff, !P0 ;  /* 0xffffffffff1d7807 */ /* 0x000fe40004000000 */
        /* <DEDUP_REMOVED lines=35> */
[----:B------:R-:W-:-:S04]  /*1f150*/  SEL R21, RZ, 0xffffffff, !P0 ;  /* 0xffffffffff157807 */ /* 0x000fc80004000000 */
[----:B--2---:R-:W-:-:S04]  /*1f160*/  IADD3 R2, P0, P1, R21, R2, -R14 ;  /* 0x0000000215027210 */ /* 0x004fc8000791e80e */
[----:B------:R-:W-:-:S05]  /*1f170*/  IADD3.X R3, PT, PT, R21, R3, ~R15, P0, P1 ;  /* 0x0000000315037210 */ /* 0x000fca00007e2c0f */
[----:B------:R0:W-:Y:S02]  /*1f180*/  ST.E.64 desc[UR4][R4.64+0x28], R2 ;  /* 0x0000280204007985 */ /* 0x0001e4000c101b04 */
[----:B0-----:R-:W-:Y:S02]  /*1f190*/  IMAD.MOV.U32 R2, RZ, RZ, R42 ;  /* 0x000000ffff027224 */ /* 0x001fe400078e002a */
[----:B------:R-:W-:-:S04]  /*1f1a0*/  IMAD.MOV.U32 R3, RZ, RZ, 0x0 ;  /* 0x00000000ff037424 */ /* 0x000fc800078e00ff */
[----:B------:R-:W-:Y:S05]  /*1f1b0*/  RET.REL.NODEC R2 `(_Z5saxpyPhPm) ;  /* 0xfffffe0c02907950 */ /* 0x000fea0003c3ffff */
        .type           $_Z5saxpyPhPm$_Z11isogeny_mapP6ep2_st,@function
        .size           $_Z5saxpyPhPm$_Z11isogeny_mapP6ep2_st,($_Z5saxpyPhPm$_Z11signmessageP5bn_stS0_i - $_Z5saxpyPhPm$_Z11isogeny_mapP6ep2_st)
$_Z5saxpyPhPm$_Z11isogeny_mapP6ep2_st:
[----:B------:R-:W0:Y:S01]  /*1f1c0*/  LDCU UR4, c[0x0][0x2f8] ;  /* 0x00005f00ff0477ac */ /* 0x000e220008000800 */
[----:B------:R-:W-:Y:S01]  /*1f1d0*/  MOV R2, 0x8 ;  /* 0x0000000800027802 */ /* 0x000fe20000000f00 */
[----:B------:R-:W-:Y:S01]  /*1f1e0*/  VIADD R157, R1, 0x370 ;  /* 0x00000370019d7836 */ /* 0x000fe20000000000 */
[----:B------:R-:W1:Y:S02]  /*1f1f0*/  LDCU UR5, c[0x0][0x2fc] ;  /* 0x00005f80ff0577ac */ /* 0x000e640008000800 */
[----:B------:R2:W3:Y:S01]  /*1f200*/  LDC.64 R6, c[0x4][R2] ;  /* 0x0100000002067b82 */ /* 0x0004e20000000a00 */
[----:B------:R-:W-:Y:S02]  /*1f210*/  IMAD.MOV.U32 R48, RZ, RZ, R16 ;  /* 0x000000ffff307224 */ /* 0x000fe400078e0010 */
[----:B------:R-:W-:Y:S02]  /*1f220*/  IMAD.MOV.U32 R49, RZ, RZ, R17 ;  /* 0x000000ffff317224 */ /* 0x000fe400078e0011 */
[----:B------:R-:W-:-:S02]  /*1f230*/  IMAD.MOV.U32 R4, RZ, RZ, 0x30 ;  /* 0x00000030ff047424 */ /* 0x000fc400078e00ff */
[----:B------:R-:W-:Y:S01]  /*1f240*/  IMAD.MOV.U32 R5, RZ, RZ, RZ ;  /* 0x000000ffff057224 */ /* 0x000fe200078e00ff */
[----:B0-----:R-:W-:-:S04]  /*1f250*/  IADD3 R157, P0, PT, R157, UR4, RZ ;  /* 0x000000049d9d7c10 */ /* 0x001fc8000ff1e0ff */
[C---:B------:R-:W-:Y:S01]  /*1f260*/  IADD3 R173, P1, PT, R157.reuse, 0x20, RZ ;  /* 0x000000209dad7810 */ /* 0x040fe20007f3e0ff */
[----:B-1----:R-:W-:Y:S01]  /*1f270*/  IMAD.X R156, RZ, RZ, UR5, P0 ;  /* 0x00000005ff9c7e24 */ /* 0x002fe200080e06ff */
[C---:B------:R-:W-:Y:S02]  /*1f280*/  IADD3 R159, P0, PT, R157.reuse, 0x10, RZ ;  /* 0x000000109d9f7810 */ /* 0x040fe40007f1e0ff */
[----:B------:R-:W-:Y:S01]  /*1f290*/  IADD3 R170, P2, PT, R157, 0x30, RZ ;  /* 0x000000309daa7810 */ /* 0x000fe20007f5e0ff */
[--C-:B------:R-:W-:Y:S02]  /*1f2a0*/  IMAD.X R172, RZ, RZ, R156.reuse, P1 ;  /* 0x000000ffffac7224 */ /* 0x100fe400008e069c */
[--C-:B------:R-:W-:Y:S02]  /*1f2b0*/  IMAD.X R158, RZ, RZ, R156.reuse, P0 ;  /* 0x000000ffff9e7224 */ /* 0x100fe400000e069c */
[----:B--2---:R-:W-:-:S08]  /*1f2c0*/  IMAD.X R169, RZ, RZ, R156, P2 ;  /* 0x000000ffffa97224 */ /* 0x004fd000010e069c */
[----:B------:R-:W-:-:S07]  /*1f2d0*/  LEPC R20, `(.L_x_279) ;  /* 0x000000001014794e */ /* 0x000fce0000000000 */
[----:B---3--:R-:W-:Y:S05]  /*1f2e0*/  CALL.ABS.NOINC R6 ;  /* 0x0000000006007343 */ /* 0x008fea0003c00000 */
.L_x_279:
[----:B------:R-:W-:Y:S01]  /*1f2f0*/  IMAD.MOV.U32 R6, RZ, RZ, R4 ;  /* 0x000000ffff067224 */ /* 0x000fe200078e0004 */
[----:B------:R0:W1:Y:S01]  /*1f300*/  LDC.64 R8, c[0x4][R2] ;  /* 0x0100000002087b82 */ /* 0x0000620000000a00 */
[----:B------:R-:W-:Y:S02]  /*1f310*/  IMAD.MOV.U32 R7, RZ, RZ, R5 ;  /* 0x000000ffff077224 */ /* 0x000fe400078e0005 */
[----:B------:R-:W-:Y:S02]  /*1f320*/  IMAD.MOV.U32 R4, RZ, RZ, 0x30 ;  /* 0x00000030ff047424 */ /* 0x000fe400078e00ff */
[----:B------:R-:W-:Y:S01]  /*1f330*/  IMAD.MOV.U32 R5, RZ, RZ, RZ ;  /* 0x000000ffff057224 */ /* 0x000fe200078e00ff */
[----:B------:R0:W-:Y:S06]  /*1f340*/  STL.64 [R1+0x370], R6 ;  /* 0x0003700601007387 */ /* 0x0001ec0000100a00 */
[----:B------:R-:W-:-:S07]  /*1f350*/  LEPC R20, `(.L_x_280) ;  /* 0x000000001014794e */ /* 0x000fce0000000000 */
[----:B01----:R-:W-:Y:S05]  /*1f360*/  CALL.ABS.NOINC R8 ;  /* 0x0000000008007343 */ /* 0x003fea0003c00000 */
.L_x_280:
        /* <DEDUP_REMOVED lines=8> */
.L_x_281:
        /* <DEDUP_REMOVED lines=8> */
.L_x_282:
        /* <DEDUP_REMOVED lines=8> */
.L_x_283:
        /* <DEDUP_REMOVED lines=8> */
.L_x_284:
        /* <DEDUP_REMOVED lines=8> */
.L_x_285:
[----:B------:R-:W-:Y:S01]  /*1f5f0*/  IMAD.MOV.U32 R6, RZ, RZ, R4 ;  /* 0x000000ffff067224 */ /* 0x000fe200078e0004 */
[----:B------:R-:W0:Y:S01]  /*1f600*/  LDC.64 R2, c[0x4][R2] ;  /* 0x0100000002027b82 */ /* 0x000e220000000a00 */
[----:B------:R-:W-:Y:S02]  /*1f610*/  IMAD.MOV.U32 R7, RZ, RZ, R5 ;  /* 0x000000ffff077224 */ /* 0x000fe400078e0005 */
[----:B------:R-:W-:Y:S02]  /*1f620*/  IMAD.MOV.U32 R4, RZ, RZ, 0x30 ;  /* 0x00000030ff047424 */ /* 0x000fe400078e00ff */
[----:B------:R-:W-:Y:S01]  /*1f630*/  IMAD.MOV.U32 R5, RZ, RZ, RZ ;  /* 0x000000ffff057224 */ /* 0x000fe200078e00ff */
[----:B------:R1:W-:Y:S06]  /*1f640*/  STL.64 [R1+0x3a0], R6 ;  /* 0x0003a00601007387 */ /* 0x0003ec0000100a00 */
[----:B------:R-:W-:-:S07]  /*1f650*/  LEPC R20, `(.L_x_286) ;  /* 0x000000001014794e */ /* 0x000fce0000000000 */
[----:B01----:R-:W-:Y:S05]  /*1f660*/  CALL.ABS.NOINC R2 ;  /* 0x0000000002007343 */ /* 0x003fea0003c00000 */
.L_x_286:
[----:B------:R-:W-:Y:S01]  /*1f670*/  IMAD.MOV.U32 R8, RZ, RZ, R4 ;  /* 0x000000ffff087224 */ /* 0x000fe200078e0004 */
[----:B------:R-:W-:Y:S01]  /*1f680*/  MOV R0, 0x0 ;  /* 0x0000000000007802 */ /* 0x000fe20000000f00 */
[----:B------:R-:W-:Y:S01]  /*1f690*/  IMAD.MOV.U32 R9, RZ, RZ, R5 ;  /* 0x000000ffff097224 */ /* 0x000fe200078e0005 */
[----:B------:R-:W0:Y:S01]  /*1f6a0*/  LDC.64 R176, c[0x0][0x358] ;  /* 0x0000d600ffb07b82 */ /* 0x000e220000000a00 */
[----:B------:R-:W1:Y:S01]  /*1f6b0*/  LDCU.64 UR4, c[0x4][0x200] ;  /* 0x01004000ff0477ac */ /* 0x000e620008000a00 */
[----:B------:R-:W-:Y:S02]  /*1f6c0*/  CS2R R6, SRZ ;  /* 0x0000000000067805 */ /* 0x000fe4000001ff00 */
[----:B------:R2:W-:Y:S04]  /*1f6d0*/  STL.64 [R1+0x3a8], R8 ;  /* 0x0003a80801007387 */ /* 0x0005e80000100a00 */
[----:B------:R2:W3:Y:S01]  /*1f6e0*/  LDC.64 R2, c[0x4][R0] ;  /* 0x0100000000027b82 */ /* 0x0004e20000000a00 */
[----:B-1----:R-:W-:-:S02]  /*1f6f0*/  IMAD.U32 R4, RZ, RZ, UR4 ;  /* 0x00000004ff047e24 */ /* 0x002fc4000f8e00ff */
[----:B--2---:R-:W-:-:S07]  /*1f700*/  IMAD.U32 R5, RZ, RZ, UR5 ;  /* 0x00000005ff057e24 */ /* 0x004fce000f8e00ff */
[----:B------:R-:W-:-:S07]  /*1f710*/  LEPC R20, `(.L_x_287) ;  /* 0x000000001014794e */ /* 0x000fce0000000000 */
[----:B0--3--:R-:W-:Y:S05]  /*1f720*/  CALL.ABS.NOINC R2 ;  /* 0x0000000002007343 */ /* 0x009fea0003c00000 */
.L_x_287:
[----:B------:R-:W-:Y:S02]  /*1f730*/  R2UR UR4, R176 ;  /* 0x00000000b00472ca */ /* 0x000fe400000e0000 */
[----:B------:R-:W-:-:S13]  /*1f740*/  R2UR UR5, R177 ;  /* 0x00000000b10572ca */ /* 0x000fda00000e0000 */
[----:B------:R-:W2:Y:S01]  /*1f750*/  LD.E R0, desc[UR4][R48.64+0x30] ;  /* 0x0000300430007980 */ /* 0x000ea2000c101900 */
[----:B------:R-:W-:Y:S04]  /*1f760*/  BSSY B0, `(.L_x_288) ;  /* 0x000000a000007945 */ /* 0x000fe80003800000 */
[----:B------:R-:W0:Y:S05]  /*1f770*/  BMOV.32.CLEAR R174, B0 ;  /* 0x0000000000ae7355 */ /* 0x000e2a0000100000 */
[----:B--2---:R-:W-:-:S13]  /*1f780*/  ISETP.NE.AND P0, PT, R0, 0x1, PT ;  /* 0x000000010000780c */ /* 0x004fda0003f05270 */
[----:B0-----:R-:W-:Y:S05]  /*1f790*/  @!P0 BRA `(.L_x_289) ;  /* 0x0000000000148947 */ /* 0x001fea0003800000 */
[----:B------:R-:W-:Y:S05]  /*1f7a0*/  BMOV.32.CLEAR RZ, B0 ;  /* 0x0000000000ff7355 */ /* 0x000fea0000100000 */
[----:B------:R-:W-:Y:S01]  /*1f7b0*/  IMAD.MOV.U32 R0, RZ, RZ, R48 ;  /* 0x000000ffff007224 */ /* 0x000fe200078e0030 */
[----:B------:R-:W-:Y:S01]  /*1f7c0*/  MOV R175, 0x1f7f0 ;  /* 0x0001f7f000af7802 */ /* 0x000fe20000000f00 */
[----:B------:R-:W-:-:S07]  /*1f7d0*/  IMAD.MOV.U32 R2, RZ, RZ, R49 ;  /* 0x000000ffff027224 */ /* 0x000fce00078e0031 */
[----:B------:R-:W-:Y:S05]  /*1f7e0*/  CALL.REL.NOINC `($_Z5saxpyPhPm$_Z8ep2_normP6ep2_stS0_) ;  /* 0x000001f400987944 */ /* 0x000fea0003c00000 */
.L_x_289:
[----:B------:R0:W-:Y:S05]  /*1f7f0*/  BMOV.32 B0, R174 ;  /* 0x000000ae00007356 */ /* 0x0001ea0000000000 */
[----:B------:R-:W-:Y:S05]  /*1f800*/  BSYNC B0 ;  /* 0x0000000000007941 */ /* 0x000fea0003800000 */
.L_x_288:
[----:B------:R-:W1:Y:S01]  /*1f810*/  S2UR UR5, SR_CgaCtaId ;  /* 0x00000000000579c3 */ /* 0x000e620000008800 */
[----:B------:R-:W-:Y:S01]  /*1f820*/  UMOV UR4, 0x400 ;  /* 0x0000040000047882 */ /* 0x000fe20000000000 */
[----:B------:R-:W-:Y:S02]  /*1f830*/  MOV R0, 0x0 ;  /* 0x0000000000007802 */ /* 0x000fe40000000f00 */
[----:B------:R-:W-:-:S04]  /*1f840*/  CS2R R6, SRZ ;  /* 0x0000000000067805 */ /* 0x000fc8000001ff00 */
[----:B------:R2:W3:Y:S01]  /*1f850*/  LDC.64 R2, c[0x4][R0] ;  /* 0x0100000000027b82 */ /* 0x0004e20000000a00 */
[----:B-1----:R-:W-:-:S09]  /*1f860*/  ULEA UR4, UR5, UR4, 0x18 ;  /* 0x0000000405047291 */ /* 0x002fd2000f8ec0ff */
[----:B------:R-:W1:Y:S02]  /*1f870*/  LDS.64 R96, [UR4+0x58] ;  /* 0x00005804ff607984 */ /* 0x000e640008000a00 */
[----:B------:R-:W4:Y:S02]  /*1f880*/  LDCU.64 UR4, c[0x4][0x208] ;  /* 0x01004100ff0477ac */ /* 0x000f240008000a00 */
[----:B----4-:R-:W-:Y:S02]  /*1f890*/  IMAD.U32 R4, RZ, RZ, UR4 ;  /* 0x00000004ff047e24 */ /* 0x010fe4000f8e00ff */
[----:B--2---:R-:W-:-:S07]  /*1f8a0*/  IMAD.U32 R5, RZ, RZ, UR5 ;  /* 0x00000005ff057e24 */ /* 0x004fce000f8e00ff */
[----:B------:R-:W-:-:S07]  /*1f8b0*/  LEPC R20, `(.L_x_290) ;  /* 0x000000001014794e */ /* 0x000fce0000000000 */
[----:B01-3--:R-:W-:Y:S05]  /*1f8c0*/  CALL.ABS.NOINC R2 ;  /* 0x0000000002007343 */ /* 0x00bfea0003c00000 */
.L_x_290:
[----:B------:R-:W-:Y:S02]  /*1f8d0*/  R2UR UR4, R176 ;  /* 0x00000000b00472ca */ /* 0x000fe400000e0000 */
[----:B------:R-:W-:-:S13]  /*1f8e0*/  R2UR UR5, R177 ;  /* 0x00000000b10572ca */ /* 0x000fda00000e0000 */
[----:B------:R0:W5:Y:S01]  /*1f8f0*/  LD.E R98, desc[UR4][R96.64+0x20] ;  /* 0x0000200460627980 */ /* 0x000162000c101900 */
[----:B------:R-:W-:Y:S01]  /*1f900*/  IADD3 R54, P0, PT, R96, 0x30, RZ ;  /* 0x0000003060367810 */ /* 0x000fe20007f1e0ff */
[----:B------:R-:W-:Y:S01]  /*1f910*/  BSSY B6, `(.L_x_291) ;  /* 0x0000008000067945 */ /* 0x000fe20003800000 */
[----:B------:R-:W-:Y:S01]  /*1f920*/  IMAD.MOV.U32 R43, RZ, RZ, R157 ;  /* 0x000000ffff2b7224 */ /* 0x000fe200078e009d */
[----:B------:R-:W-:Y:S01]  /*1f930*/  MOV R99, 0x1f990 ;  /* 0x0001f99000637802 */ /* 0x000fe20000000f00 */
[----:B------:R-:W-:Y:S02]  /*1f940*/  IMAD.MOV.U32 R44, RZ, RZ, R156 ;  /* 0x000000ffff2c7224 */ /* 0x000fe400078e009c */
[----:B------:R-:W-:Y:S02]  /*1f950*/  IMAD.MOV.U32 R45, RZ, RZ, R48 ;  /* 0x000000ffff2d7224 */ /* 0x000fe400078e0030 */
[----:B------:R-:W-:Y:S02]  /*1f960*/  IMAD.MOV.U32 R46, RZ, RZ, R49 ;  /* 0x000000ffff2e7224 */ /* 0x000fe400078e0031 */
[----:B0-----:R-:W-:-:S07]  /*1f970*/  IMAD.X R55, RZ, RZ, R97, P0 ;  /* 0x000000ffff377224 */ /* 0x001fce00000e0661 */
[----:B-----5:R-:W-:Y:S05]  /*1f980*/  CALL.REL.NOINC `($_Z5saxpyPhPm$_ZN34_INTERNAL_850ce659_4_k_cu_2ffcd4328fp2_evalEPPmS1_PA2_S0_i) ;  /* 0x0000021c00a47944 */ /* 0x020fea0003c00000 */
[----:B------:R-:W-:Y:S05]  /*1f990*/  BSYNC B6 ;  /* 0x0000000000067941 */ /* 0x000fea0003800000 */
.L_x_291:
        /* <DEDUP_REMOVED lines=13> */
.L_x_292:
        /* <DEDUP_REMOVED lines=13> */
.L_x_293:
        /* <DEDUP_REMOVED lines=8> */
[----:B------:R-:W-:Y:S02]  /*1fbc0*/  IMAD.X R55, RZ, RZ, R97, P0 ;  /* 0x000000ffff377224 */ /* 0x000fe400000e0661 */
[----:B------:R-:W-:Y:S02]  /*1fbd0*/  IMAD.MOV.U32 R45, RZ, RZ, R48 ;  /* 0x000000ffff2d7224 */ /* 0x000fe400078e0030 */
[----:B0-----:R-:W-:-:S07]  /*1fbe0*/  IMAD.MOV.U32 R46, RZ, RZ, R49 ;  /* 0x000000ffff2e7224 */ /* 0x001fce00078e0031 */
[----:B-----5:R-:W-:Y:S05]  /*1fbf0*/  CALL.REL.NOINC `($_Z5saxpyPhPm$_ZN34_INTERNAL_850ce659_4_k_cu_2ffcd4328fp2_evalEPPmS1_PA2_S0_i) ;  /* 0x0000021c00087944 */ /* 0x020fea0003c00000 */
[----:B------:R-:W-:Y:S05]  /*1fc00*/  BSYNC B6 ;  /* 0x0000000000067941 */ /* 0x000fea0003800000 */
.L_x_294:
[----:B------:R-:W-:Y:S01]  /*1fc10*/  IADD3 R44, P0, PT, R48, 0x10, RZ ;  /* 0x00000010302c7810 */ /* 0x000fe20007f1e0ff */
[----:B------:R-:W-:Y:S01]  /*1fc20*/  IMAD.MOV.U32 R24, RZ, RZ, R159 ;  /* 0x000000ffff187224 */ /* 0x000fe200078e009f */
[----:B------:R-:W-:Y:S01]  /*1fc30*/  MOV R41, 0x1fcb0 ;  /* 0x0001fcb000297802 */ /* 0x000fe20000000f00 */
[----:B------:R-:W-:Y:S02]  /*1fc40*/  IMAD.MOV.U32 R25, RZ, RZ, R158 ;  /* 0x000000ffff197224 */ /* 0x000fe400078e009e */
[----:B------:R-:W-:Y:S02]  /*1fc50*/  IMAD.X R43, RZ, RZ, R49, P0 ;  /* 0x000000ffff2b7224 */ /* 0x000fe400000e0631 */
[--C-:B------:R-:W-:Y:S02]  /*1fc60*/  IMAD.MOV.U32 R52, RZ, RZ, R44.reuse ;  /* 0x000000ffff347224 */ /* 0x100fe400078e002c */
[----:B------:R-:W-:Y:S02]  /*1fc70*/  IMAD.MOV.U32 R22, RZ, RZ, R44 ;  /* 0x000000ffff167224 */ /* 0x000fe400078e002c */
[----:B------:R-:W-:-:S02]  /*1fc80*/  IMAD.MOV.U32 R53, RZ, RZ, R43 ;  /* 0x000000ffff357224 */ /* 0x000fc400078e002b */
[----:B------:R-:W-:-:S07]  /*1fc90*/  IMAD.MOV.U32 R23, RZ, RZ, R43 ;  /* 0x000000ffff177224 */ /* 0x000fce00078e002b */
[----:B------:R-:W-:Y:S05]  /*1fca0*/  CALL.REL.NOINC `($_Z5saxpyPhPm$_Z13fp2_mul_basicPPmS0_S0_) ;  /* 0x000000d4001c7944 */ /* 0x000fea0003c00000 */
[--C-:B------:R-:W-:Y:S01]  /*1fcb0*/  IMAD.MOV.U32 R52, RZ, RZ, R44.reuse ;  /* 0x000000ffff347224 */ /* 0x100fe200078e002c */
[----:B------:R-:W-:Y:S01]  /*1fcc0*/  MOV R41, 0x1fd30 ;  /* 0x0001fd3000297802 */ /* 0x000fe20000000f00 */
[--C-:B------:R-:W-:Y:S02]  /*1fcd0*/  IMAD.MOV.U32 R53, RZ, RZ, R43.reuse ;  /* 0x000000ffff357224 */ /* 0x100fe400078e002b */
[----:B------:R-:W-:Y:S02]  /*1fce0*/  IMAD.MOV.U32 R22, RZ, RZ, R44 ;  /* 0x000000ffff167224 */ /* 0x000fe400078e002c */
[----:B------:R-:W-:Y:S02]  /*1fcf0*/  IMAD.MOV.U32 R23, RZ, RZ, R43 ;  /* 0x000000ffff177224 */ /* 0x000fe400078e002b */
[----:B------:R-:W-:Y:S02]  /*1fd00*/  IMAD.MOV.U32 R24, RZ, RZ, R170 ;  /* 0x000000ffff187224 */ /* 0x000fe400078e00aa */
[----:B------:R-:W-:-:S07]  /*1fd10*/  IMAD.MOV.U32 R25, RZ, RZ, R169 ;  /* 0x000000ffff197224 */ /* 0x000fce00078e00a9 */
[----:B------:R-:W-:Y:S05]  /*1fd20*/  CALL.REL.NOINC `($_Z5saxpyPhPm$_Z13fp2_mul_basicPPmS0_S0_) ;  /* 0x000000d000fc7944 */ /* 0x000fea0003c00000 */
[----:B------:R-:W-:Y:S01]  /*1fd30*/  IADD3 R46, P0, PT, R48, 0x20, RZ ;  /* 0x00000020302e7810 */ /* 0x000fe20007f1e0ff */
[----:B------:R-:W-:Y:S01]  /*1fd40*/  IMAD.MOV.U32 R24, RZ, RZ, R170 ;  /* 0x000000ffff187224 */ /* 0x000fe200078e00aa */
[----:B------:R-:W-:Y:S01]  /*1fd50*/  MOV R41, 0x1fdd0 ;  /* 0x0001fdd000297802 */ /* 0x000fe20000000f00 */
[----:B------:R-:W-:Y:S02]  /*1fd60*/  IMAD.MOV.U32 R25, RZ, RZ, R169 ;  /* 0x000000ffff197224 */ /* 0x000fe400078e00a9 */
[----:B------:R-:W-:Y:S02]  /*1fd70*/  IMAD.X R45, RZ, RZ, R49, P0 ;  /* 0x000000ffff2d7224 */ /* 0x000fe400000e0631 */
[----:B------:R-:W-:Y:S02]  /*1fd80*/  IMAD.MOV.U32 R22, RZ, RZ, R173 ;  /* 0x000000ffff167224 */ /* 0x000fe400078e00ad */
[----:B------:R-:W-:Y:S02]  /*1fd90*/  IMAD.MOV.U32 R23, RZ, RZ, R172 ;  /* 0x000000ffff177224 */ /* 0x000fe400078e00ac */
[----:B------:R-:W-:-:S02]  /*1fda0*/  IMAD.MOV.U32 R52, RZ, RZ, R46 ;  /* 0x000000ffff347224 */ /* 0x000fc400078e002e */
[----:B------:R-:W-:-:S07]  /*1fdb0*/  IMAD.MOV.U32 R53, RZ, RZ, R45 ;  /* 0x000000ffff357224 */ /* 0x000fce00078e002d */
[----:B------:R-:W-:Y:S05]  /*1fdc0*/  CALL.REL.NOINC `($_Z5saxpyPhPm$_Z13fp2_mul_basicPPmS0_S0_) ;  /* 0x000000d000d47944 */ /* 0x000fea0003c00000 */
[----:B------:R-:W-:Y:S01]  /*1fdd0*/  IMAD.MOV.U32 R153, RZ, RZ, R159 ;  /* 0x000000ffff997224 */ /* 0x000fe200078e009f */
[----:B------:R-:W-:Y:S01]  /*1fde0*/  MOV R30, 0x1fe30 ;  /* 0x0001fe30001e7802 */ /* 0x000fe20000000f00 */
[----:B------:R-:W-:Y:S02]  /*1fdf0*/  IMAD.MOV.U32 R152, RZ, RZ, R158 ;  /* 0x000000ffff987224 */ /* 0x000fe400078e009e */
[----:B------:R-:W-:Y:S02]  /*1fe00*/  IMAD.MOV.U32 R18, RZ, RZ, R46 ;  /* 0x000000ffff127224 */ /* 0x000fe400078e002e */
[----:B------:R-:W-:-:S07]  /*1fe10*/  IMAD.MOV.U32 R19, RZ, RZ, R45 ;  /* 0x000000ffff137224 */ /* 0x000fce00078e002d */
[----:B------:R-:W-:Y:S05]  /*1fe20*/  CALL.REL.NOINC `($_Z5saxpyPhPm$_Z13fp2_sqr_basicPPmS0_) ;  /* 0x000000dc001c7944 */ /* 0x000fea0003c00000 */
[----:B------:R-:W-:Y:S01]  /*1fe30*/  IMAD.MOV.U32 R24, RZ, RZ, R159 ;  /* 0x000000ffff187224 */ /* 0x000fe200078e009f */
[----:B------:R-:W-:Y:S01]  /*1fe40*/  MOV R41, 0x1feb0 ;  /* 0x0001feb000297802 */ /* 0x000fe20000000f00 */
[----:B------:R-:W-:Y:S02]  /*1fe50*/  IMAD.MOV.U32 R25, RZ, RZ, R158 ;  /* 0x000000ffff197224 */ /* 0x000fe400078e009e */
[--C-:B------:R-:W-:Y:S02]  /*1fe60*/  IMAD.MOV.U32 R52, RZ, RZ, R44.reuse ;  /* 0x000000ffff347224 */ /* 0x100fe400078e002c */
[----:B------:R-:W-:Y:S02]  /*1fe70*/  IMAD.MOV.U32 R22, RZ, RZ, R44 ;  /* 0x000000ffff167224 */ /* 0x000fe400078e002c */
[--C-:B------:R-:W-:Y:S02]  /*1fe80*/  IMAD.MOV.U32 R53, RZ, RZ, R43.reuse ;  /* 0x000000ffff357224 */ /* 0x100fe400078e002b */
[----:B------:R-:W-:-:S07]  /*1fe90*/  IMAD.MOV.U32 R23, RZ, RZ, R43 ;  /* 0x000000ffff177224 */ /* 0x000fce00078e002b */
[----:B------:R-:W-:Y:S05]  /*1fea0*/  CALL.REL.NOINC `($_Z5saxpyPhPm$_Z13fp2_mul_basicPPmS0_S0_) ;  /* 0x000000d0009c7944 */ /* 0x000fea0003c00000 */
[----:B------:R-:W-:Y:S01]  /*1feb0*/  IMAD.MOV.U32 R22, RZ, RZ, R157 ;  /* 0x000000ffff167224 */ /* 0x000fe200078e009d */
[----:B------:R-:W-:Y:S01]  /*1fec0*/  MOV R41, 0x1ff30 ;  /* 0x0001ff3000297802 */ /* 0x000fe20000000f00 */
[----:B------:R-:W-:Y:S02]  /*1fed0*/  IMAD.MOV.U32 R23, RZ, RZ, R156 ;  /* 0x000000ffff177224 */ /* 0x000fe400078e009c */
[----:B------:R-:W-:Y:S02]  /*1fee0*/  IMAD.MOV.U32 R24, RZ, RZ, R173 ;  /* 0x000000ffff187224 */ /* 0x000fe400078e00ad */
[----:B------:R-:W-:Y:S02]  /*1fef0*/  IMAD.MOV.U32 R25, RZ, RZ, R172 ;  /* 0x000000ffff197224 */ /* 0x000fe400078e00ac */
[----:B------:R-:W-:Y:S02]  /*1ff00*/  IMAD.MOV.U32 R52, RZ, RZ, R48 ;  /* 0x000000ffff347224 */ /* 0x000fe400078e0030 */
[----:B------:R-:W-:-:S07]  /*1ff10*/  IMAD.MOV.U32 R53, RZ, RZ, R49 ;  /* 0x000000ffff357224 */ /* 0x000fce00078e0031 */
[----:B------:R-:W-:Y:S05]  /*1ff20*/  CALL.REL.NOINC `($_Z5saxpyPhPm$_Z13fp2_mul_basicPPmS0_S0_) ;  /* 0x000000d0007c7944 */ /* 0x000fea0003c00000 */
[----:B------:R-:W-:Y:S01]  /*1ff30*/  IMAD.MOV.U32 R24, RZ, RZ, R46 ;  /* 0x000000ffff187224 */ /* 0x000fe200078e002e */
[----:B------:R-:W-:Y:S01]  /*1ff40*/  MOV R41, 0x1ffb0 ;  /* 0x0001ffb000297802 */ /* 0x000fe20000000f00 */
[----:B------:R-:W-:Y:S02]  /*1ff50*/  IMAD.MOV.U32 R25, RZ, RZ, R45 ;  /* 0x000000ffff197224 */ /* 0x000fe400078e002d */
[--C-:B------:R-:W-:Y:S02]  /*1ff60*/  IMAD.MOV.U32 R52, RZ, RZ, R48.reuse ;  /* 0x000000ffff347224 */ /* 0x100fe400078e0030 */
[--C-:B------:R-:W-:Y:S02]  /*1ff70*/  IMAD.MOV.U32 R53, RZ, RZ, R49.reuse ;  /* 0x000000ffff357224 */ /* 0x100fe400078e0031 */
[----:B------:R-:W-:Y:S02]  /*1ff80*/  IMAD.MOV.U32 R22, RZ, RZ, R48 ;  /* 0x000000ffff167224 */ /* 0x000fe400078e0030 */
[----:B------:R-:W-:-:S07]  /*1ff90*/  IMAD.MOV.U32 R23, RZ, RZ, R49 ;  /* 0x000000ffff177224 */ /* 0x000fce00078e0031 */
[----:B------:R-:W-:Y:S05]  /*1ffa0*/  CALL.REL.NOINC `($_Z5saxpyPhPm$_Z13fp2_mul_basicPPmS0_S0_) ;  /* 0x000000d0005c7944 */ /* 0x000fea0003c00000 */
[----:B------:R-:W-:Y:S01]  /*1ffb0*/  R2UR UR4, R176 ;  /* 0x00000000b00472ca */ /* 0x000fe200000e0000 */
[----:B------:R-:W-:Y:S01]  /*1ffc0*/  IMAD.MOV.U32 R3, RZ, RZ, 0x2 ;  /* 0x00000002ff037424 */ /* 0x000fe200078e00ff */
[----:B------:R-:W-:Y:S01]  /*1ffd0*/  R2UR UR5, R177 ;  /* 0x00000000b10572ca */ /* 0x000fe200000e0000 */
[----:B------:R-:W-:-:S12]  /*1ffe0*/  IMAD.MOV.U32 R183, RZ, RZ, 0x0 ;  /* 0x00000000ffb77424 */ /* 0x000fd800078e00ff */
[----:B------:R0:W-:Y:S02]  /*1fff0*/  ST.E desc[UR4][R48.64+0x30], R3 ;  /* 0x0000300330007985 */ /* 0x0001e4000c101904 */
[----:B0-----:R-:W-:Y:S05]  /*20000*/  RET.REL.NODEC R182 `(_Z5saxpyPhPm) ;  /* 0xfffffdfcb6fc7950 */ /* 0x001fea0003c3ffff */
        .type           $_Z5saxpyPhPm$_Z11signmessageP5bn_stS0_i,@function
        .size           $_Z5saxpyPhPm$_Z11signmessageP5bn_stS0_i,($_Z5saxpyPhPm$_Z11strchr_cudaPKci - $_Z5saxpyPhPm$_Z11signmessageP5bn_stS0_i)
$_Z5saxpyPhPm$_Z11signmessageP5bn_stS0_i:
[----:B------:R-:W0:Y:S01]  /*20010*/  LDCU UR4, c[0x0][0x2f8] ;  /* 0x00005f00ff0477ac */ /* 0x000e220008000800 */
[----:B------:R-:W-:Y:S01]  /*20020*/  IMAD.MOV.U32 R0, RZ, RZ, 0x1 ;  /* 0x00000001ff007424 */ /* 0x000fe200078e00ff */
[----:B------:R-:W-:Y:S01]  /*20030*/  MOV R211, 0x0 ;  /* 0x0000000000d37802 */ /* 0x000fe20000000f00 */
[----:B------:R-:W-:Y:S01]  /*20040*/  VIADD R163, R1, 0x310 ;  /* 0x0000031001a37836 */ /* 0x000fe20000000000 */
[----:B------:R-:W1:Y:S01]  /*20050*/  LDCU UR5, c[0x0][0x2fc] ;  /* 0x00005f80ff0577ac */ /* 0x000e620008000800 */
[----:B------:R-:W-:Y:S01]  /*20060*/  IMAD.MOV.U32 R188, RZ, RZ, R16 ;  /* 0x000000ffffbc7224 */ /* 0x000fe200078e0010 */
[----:B------:R2:W-:Y:S01]  /*20070*/  STL [R1+0x350], R0 ;  /* 0x0003500001007387 */ /* 0x0005e20000100800 */
[----:B------:R2:W3:Y:S01]  /*20080*/  LDC.64 R2, c[0x4][R211] ;  /* 0x01000000d3027b82 */ /* 0x0004e20000000a00 */
[----:B------:R-:W4:Y:S01]  /*20090*/  LDCU.64 UR6, c[0x4][0x2a0] ;  /* 0x01005400ff0677ac */ /* 0x000f220008000a00 */
[----:B------:R-:W-:Y:S02]  /*200a0*/  IMAD.MOV.U32 R187, RZ, RZ, R17 ;  /* 0x000000ffffbb7224 */ /* 0x000fe400078e0011 */
[----:B------:R-:W-:-:S02]  /*200b0*/  IMAD.MOV.U32 R133, RZ, RZ, R18 ;  /* 0x000000ffff857224 */ /* 0x000fc400078e0012 */
[----:B------:R-:W-:Y:S01]  /*200c0*/  IMAD.MOV.U32 R132, RZ, RZ, R19 ;  /* 0x000000ffff847224 */ /* 0x000fe200078e0013 */
[----:B0-----:R-:W-:-:S05]  /*200d0*/  IADD3 R163, P0, PT, R163, UR4, RZ ;  /* 0x00000004a3a37c10 */ /* 0x001fca000ff1e0ff */
[----:B-1----:R-:W-:Y:S01]  /*200e0*/  IMAD.X R162, RZ, RZ, UR5, P0 ;  /* 0x00000005ffa27e24 */ /* 0x002fe200080e06ff */
[----:B------:R-:W-:Y:S01]  /*200f0*/  IADD3 R140, P0, PT, R163, 0x40, RZ ;  /* 0x00000040a38c7810 */ /* 0x000fe20007f1e0ff */
[----:B----4-:R-:W-:Y:S02]  /*20100*/  IMAD.U32 R4, RZ, RZ, UR6 ;  /* 0x00000006ff047e24 */ /* 0x010fe4000f8e00ff */
[----:B------:R-:W-:Y:S02]  /*20110*/  IMAD.U32 R5, RZ, RZ, UR7 ;  /* 0x00000007ff057e24 */ /* 0x000fe4000f8e00ff */
[----:B------:R-:W-:Y:S02]  /*20120*/  IMAD.X R137, RZ, RZ, R162, P0 ;  /* 0x000000ffff897224 */ /* 0x000fe400000e06a2 */
[----:B------:R-:W-:Y:S02]  /*20130*/  IMAD.MOV.U32 R6, RZ, RZ, R140 ;  /* 0x000000ffff067224 */ /* 0x000fe400078e008c */
[----:B--2---:R-:W-:-:S07]  /*20140*/  IMAD.MOV.U32 R7, RZ, RZ, R137 ;  /* 0x000000ffff077224 */ /* 0x004fce00078e0089 */
[----:B------:R-:W-:-:S07]  /*20150*/  LEPC R20, `(.L_x_295) ;  /* 0x000000001014794e */ /* 0x000fce0000000000 */
[----:B---3--:R-:W-:Y:S05]  /*20160*/  CALL.ABS.NOINC R2 ;  /* 0x0000000002007343 */ /* 0x008fea0003c00000 */
.L_x_295:
[----:B------:R-:W-:Y:S01]  /*20170*/  MOV R138, 0x8 ;  /* 0x00000008008a7802 */ /* 0x000fe20000000f00 */
[----:B------:R-:W-:Y:S02]  /*20180*/  IMAD.MOV.U32 R4, RZ, RZ, 0x8 ;  /* 0x00000008ff047424 */ /* 0x000fe400078e00ff */
[----:B------:R-:W-:Y:S01]  /*20190*/  IMAD.MOV.U32 R5, RZ, RZ, RZ ;  /* 0x000000ffff057224 */ /* 0x000fe200078e00ff */
[----:B------:R0:W1:Y:S06]  /*201a0*/  LDC.64 R2, c[0x4][R138] ;  /* 0x010000008a027b82 */ /* 0x00006c0000000a00 */
[----:B------:R-:W-:-:S07]  /*201b0*/  LEPC R20, `(.L_x_296) ;  /* 0x000000001014794e */ /* 0x000fce0000000000 */
[----:B01----:R-:W-:Y:S05]  /*201c0*/  CALL.ABS.NOINC R2 ;  /* 0x0000000002007343 */ /* 0x003fea0003c00000 */
.L_x_296:
[----:B------:R0:W1:Y:S01]  /*201d0*/  LDC.64 R2, c[0x4][R138] ;  /* 0x010000008a027b82 */ /* 0x0000620000000a00 */
[----:B------:R-:W-:Y:S02]  /*201e0*/  IMAD.MOV.U32 R130, RZ, RZ, R4 ;  /* 0x000000ffff827224 */ /* 0x000fe400078e0004 */
[----:B------:R-:W-:Y:S02]  /*201f0*/  IMAD.MOV.U32 R131, RZ, RZ, R5 ;  /* 0x000000ffff837224 */ /* 0x000fe400078e0005 */
[----:B------:R-:W-:Y:S02]  /*20200*/  IMAD.MOV.U32 R4, RZ, RZ, 0x40 ;  /* 0x00000040ff047424 */ /* 0x000fe400078e00ff */
[----:B------:R-:W-:Y:S01]  /*20210*/  IMAD.MOV.U32 R5, RZ, RZ, RZ ;  /* 0x000000ffff057224 */ /* 0x000fe200078e00ff */
[----:B0-----:R-:W2:Y:S06]  /*20220*/  LDC.64 R190, c[0x0][0x358] ;  /* 0x0000d600ffbe7b82 */ /* 0x001eac0000000a00 */
[----:B------:R-:W-:-:S07]  /*20230*/  LEPC R20, `(.L_x_297) ;  /* 0x000000001014794e */ /* 0x000fce0000000000 */
[----:B-12---:R-:W-:Y:S05]  /*20240*/  CALL.ABS.NOINC R2 ;  /* 0x0000000002007343 */ /* 0x006fea0003c00000 */
.L_x_297:
[----:B------:R-:W0:Y:S01]  /*20250*/  S2UR UR5, SR_CgaCtaId ;  /* 0x00000000000579c3 */ /* 0x000e220000008800 */
[C---:B------:R-:W-:Y:S01]  /*20260*/  R2UR UR8, R190.reuse ;  /* 0x00000000be0872ca */ /* 0x040fe200000e0000 */
[----:B------:R-:W-:Y:S01]  /*20270*/  UMOV UR4, 0x400 ;  /* 0x0000040000047882 */ /* 0x000fe20000000000 */
[C---:B------:R-:W-:Y:S01]  /*20280*/  R2UR UR9, R191.reuse ;  /* 0x00000000bf0972ca */ /* 0x040fe200000e0000 */
[----:B------:R-:W-:Y:S01]  /*20290*/  IMAD.MOV.U32 R11, RZ, RZ, 0x6 ;  /* 0x00000006ff0b7424 */ /* 0x000fe200078e00ff */
[----:B------:R-:W-:Y:S02]  /*202a0*/  R2UR UR6, R190 ;  /* 0x00000000be0672ca */ /* 0x000fe400000e0000 */
[----:B------:R-:W-:-:S09]  /*202b0*/  R2UR UR7, R191 ;  /* 0x00000000bf0772ca */ /* 0x000fd200000e0000 */
[----:B------:R-:W-:Y:S04]  /*202c0*/  ST.E desc[UR8][R130.64+0x4], R11 ;  /* 0x0000040b82007985 */ /* 0x000fe8000c101908 */
[----:B------:R-:W-:Y:S01]  /*202d0*/  ST.E.64 desc[UR6][R130.64+0x10], R4 ;  /* 0x0000100482007985 */ /* 0x000fe2000c101b06 */
[----:B0-----:R-:W-:-:S09]  /*202e0*/  ULEA UR4, UR5, UR4, 0x18 ;  /* 0x0000000405047291 */ /* 0x001fd2000f8ec0ff */
[----:B------:R-:W0:Y:S04]  /*202f0*/  LDS.64 R2, [UR4] ;  /* 0x00000004ff027984 */ /* 0x000e280008000a00 */
[----:B0-----:R-:W-:Y:S04]  /*20300*/  ST.E.64 desc[UR6][R4.64], R2 ;  /* 0x0000000204007985 */ /* 0x001fe8000c101b06 */
[----:B------:R-:W2:Y:S04]  /*20310*/  LD.E.64 R8, desc[UR8][R130.64+0x10] ;  /* 0x0000100882087980 */ /* 0x000ea8000c101b00 */
[----:B------:R-:W2:Y:S04]  /*20320*/  LDS.64 R6, [UR4+0x8] ;  /* 0x00000804ff067984 */ /* 0x000ea80008000a00 */
[----:B--2---:R-:W-:Y:S04]  /*20330*/  ST.E.64 desc[UR6][R8.64+0x8], R6 ;  /* 0x0000080608007985 */ /* 0x004fe8000c101b06 */
[----:B------:R-:W2:Y:S04]  /*20340*/  LD.E.64 R12, desc[UR8][R130.64+0x10] ;  /* 0x00001008820c7980 */ /* 0x000ea8000c101b00 */
[----:B------:R-:W2:Y:S04]  /*20350*/  LDS.64 R10, [UR4+0x10] ;  /* 0x00001004ff0a7984 */ /* 0x000ea80008000a00 */
[----:B--2---:R-:W-:Y:S04]  /*20360*/  ST.E.64 desc[UR6][R12.64+0x10], R10 ;  /* 0x0000100a0c007985 */ /* 0x004fe8000c101b06 */
[----:B------:R-:W2:Y:S04]  /*20370*/  LD.E.64 R14, desc[UR8][R130.64+0x10] ;  /* 0x00001008820e7980 */ /* 0x000ea8000c101b00 */
[----:B------:R-:W2:Y:S04]  /*20380*/  LDS.64 R4, [UR4+0x18] ;  /* 0x00001804ff047984 */ /* 0x000ea80008000a00 */
[----:B--2---:R-:W-:Y:S04]  /*20390*/  ST.E.64 desc[UR6][R14.64+0x18], R4 ;  /* 0x000018040e007985 */ /* 0x004fe8000c101b06 */
[----:B------:R-:W2:Y:S04]  /*203a0*/  LD.E.64 R18, desc[UR8][R130.64+0x10] ;  /* 0x0000100882127980 */ /* 0x000ea8000c101b00 */
[----:B------:R-:W2:Y:S01]  /*203b0*/  LDS.64 R16, [UR4+0x20] ;  /* 0x00002004ff107984 */ /* 0x000ea20008000a00 */
[----:B------:R-:W-:-:S02]  /*203c0*/  R2UR UR10, R190 ;  /* 0x00000000be0a72ca */ /* 0x000fc400000e0000 */
[----:B------:R-:W-:Y:S01]  /*203d0*/  R2UR UR11, R191 ;  /* 0x00000000bf0b72ca */ /* 0x000fe200000e0000 */
[----:B--2---:R0:W-:Y:S04]  /*203e0*/  ST.E.64 desc[UR6][R18.64+0x20], R16 ;  /* 0x0000201012007985 */ /* 0x0041e8000c101b06 */
[----:B------:R-:W2:Y:S01]  /*203f0*/  LD.E.64 R6, desc[UR8][R130.64+0x10] ;  /* 0x0000100882067980 */ /* 0x000ea2000c101b00 */
[----:B------:R-:W-:Y:S01]  /*20400*/  IMAD.MOV.U32 R9, RZ, RZ, 0x8 ;  /* 0x00000008ff097424 */ /* 0x000fe200078e00ff */
[----:B------:R1:W3:Y:S01]  /*20410*/  LDC.64 R10, c[0x4][R138] ;  /* 0x010000008a0a7b82 */ /* 0x0002e20000000a00 */
[----:B------:R-:W-:Y:S01]  /*20420*/  IADD3 R49, P1, PT, R163, 0x10, RZ ;  /* 0x00000010a3317810 */ /* 0x000fe20007f3e0ff */
[----:B------:R-:W2:Y:S01]  /*20430*/  LDS.64 R2, [UR4+0x28] ;  /* 0x00002804ff027984 */ /* 0x000ea20008000a00 */
[----:B------:R-:W-:-:S02]  /*20440*/  IMAD.MOV.U32 R4, RZ, RZ, 0x8 ;  /* 0x00000008ff047424 */ /* 0x000fc400078e00ff */
[----:B------:R-:W-:Y:S02]  /*20450*/  IMAD.MOV.U32 R5, RZ, RZ, RZ ;  /* 0x000000ffff057224 */ /* 0x000fe400078e00ff */
[----:B------:R-:W-:Y:S01]  /*20460*/  IMAD.X R48, RZ, RZ, R162, P1 ;  /* 0x000000ffff307224 */ /* 0x000fe200008e06a2 */
[----:B0-----:R-:W-:-:S05]  /*20470*/  IADD3 R18, P0, PT, R163, 0x28, RZ ;  /* 0x00000028a3127810 */ /* 0x001fca0007f1e0ff */
[----:B------:R-:W-:Y:S01]  /*20480*/  IMAD.X R19, RZ, RZ, R162, P0 ;  /* 0x000000ffff137224 */ /* 0x000fe200000e06a2 */
[----:B--2---:R1:W-:Y:S04]  /*20490*/  ST.E.64 desc[UR6][R6.64+0x28], R2 ;  /* 0x0000280206007985 */ /* 0x0043e8000c101b06 */
[----:B------:R1:W-:Y:S04]  /*204a0*/  ST.E desc[UR8][R130.64], R9 ;  /* 0x0000000982007985 */ /* 0x0003e8000c101908 */
[----:B------:R1:W-:Y:S04]  /*204b0*/  ST.E desc[UR10][R130.64+0x8], RZ ;  /* 0x000008ff82007985 */ /* 0x0003e8000c10190a */
[----:B---3--:R1:W-:Y:S02]  /*204c0*/  STS.64 [UR4+0x50], R130 ;  /* 0x00005082ff007988 */ /* 0x0083e40008000a04 */
[----:B------:R-:W-:-:S07]  /*204d0*/  LEPC R20, `(.L_x_298) ;  /* 0x000000001014794e */ /* 0x000fce0000000000 */
[----:B-1----:R-:W-:Y:S05]  /*204e0*/  CALL.ABS.NOINC R10 ;  /* 0x000000000a007343 */ /* 0x002fea0003c00000 */
.L_x_298:
[----:B------:R0:W1:Y:S01]  /*204f0*/  LDC.64 R2, c[0x4][R138] ;  /* 0x010000008a027b82 */ /* 0x0000620000000a00 */
[----:B------:R-:W-:Y:S02]  /*20500*/  IMAD.MOV.U32 R126, RZ, RZ, R4 ;  /* 0x000000ffff7e7224 */ /* 0x000fe400078e0004 */
[----:B------:R-:W-:Y:S02]  /*20510*/  IMAD.MOV.U32 R127, RZ, RZ, R5 ;  /* 0x000000ffff7f7224 */ /* 0x000fe400078e0005 */
[----:B------:R-:W-:Y:S02]  /*20520*/  IMAD.MOV.U32 R4, RZ, RZ, 0x40 ;  /* 0x00000040ff047424 */ /* 0x000fe400078e00ff */
[----:B------:R-:W-:-:S07]  /*20530*/  IMAD.MOV.U32 R5, RZ, RZ, RZ ;  /* 0x000000ffff057224 */ /* 0x000fce00078e00ff */
[----:B------:R-:W-:-:S07]  /*20540*/  LEPC R20, `(.L_x_299) ;  /* 0x000000001014794e */ /* 0x000fce0000000000 */
[----:B01----:R-:W-:Y:S05]  /*20550*/  CALL.ABS.NOINC R2 ;  /* 0x0000000002007343 */ /* 0x003fea0003c00000 */
.L_x_299:
[C---:B------:R-:W-:Y:S01]  /*20560*/  R2UR UR6, R190.reuse ;  /* 0x00000000be0672ca */ /* 0x040fe200000e0000 */
[----:B------:R-:W-:Y:S01]  /*20570*/  IMAD.MOV.U32 R3, RZ, RZ, 0x1 ;  /* 0x00000001ff037424 */ /* 0x000fe200078e00ff */
[C---:B------:R-:W-:Y:S01]  /*20580*/  R2UR UR7, R191.reuse ;  /* 0x00000000bf0772ca */ /* 0x040fe200000e0000 */
[----:B------:R-:W-:Y:S01]  /*20590*/  IMAD.MOV.U32 R2, RZ, RZ, R4 ;  /* 0x000000ffff027224 */ /* 0x000fe200078e0004 */
[C---:B------:R-:W-:Y:S01]  /*205a0*/  R2UR UR4, R190.reuse ;  /* 0x00000000be0472ca */ /* 0x040fe200000e0000 */
[----:B------:R-:W-:Y:S01]  /*205b0*/  IMAD.MOV.U32 R7, RZ, RZ, 0x8 ;  /* 0x00000008ff077424 */ /* 0x000fe200078e00ff */
[C---:B------:R-:W-:Y:S01]  /*205c0*/  R2UR UR5, R191.reuse ;  /* 0x00000000bf0572ca */ /* 0x040fe200000e0000 */
[----:B------:R0:W1:Y:S01]  /*205d0*/  LDC.64 R8, c[0x4][R138] ;  /* 0x010000008a087b82 */ /* 0x0000620000000a00 */
[----:B------:R-:W-:Y:S01]  /*205e0*/  R2UR UR8, R190 ;  /* 0x00000000be0872ca */ /* 0x000fe200000e0000 */
[----:B------:R-:W-:Y:S01]  /*205f0*/  IMAD.MOV.U32 R4, RZ, RZ, 0x40 ;  /* 0x00000040ff047424 */ /* 0x000fe200078e00ff */
[----:B------:R-:W-:-:S02]  /*20600*/  R2UR UR9, R191 ;  /* 0x00000000bf0972ca */ /* 0x000fc400000e0000 */
[C---:B------:R-:W-:Y:S02]  /*20610*/  R2UR UR10, R190.reuse ;  /* 0x00000000be0a72ca */ /* 0x040fe400000e0000 */
[C---:B------:R-:W-:Y:S01]  /*20620*/  R2UR UR11, R191.reuse ;  /* 0x00000000bf0b72ca */ /* 0x040fe200000e0000 */
[----:B------:R2:W-:Y:S01]  /*20630*/  ST.E desc[UR6][R126.64+0x4], R3 ;  /* 0x000004037e007985 */ /* 0x0005e2000c101906 */
[----:B------:R-:W-:Y:S02]  /*20640*/  R2UR UR12, R190 ;  /* 0x00000000be0c72ca */ /* 0x000fe400000e0000 */
[----:B------:R-:W-:Y:S01]  /*20650*/  R2UR UR13, R191 ;  /* 0x00000000bf0d72ca */ /* 0x000fe200000e0000 */
[----:B--2---:R-:W-:Y:S02]  /*20660*/  IMAD.MOV.U32 R3, RZ, RZ, R5 ;  /* 0x000000ffff037224 */ /* 0x004fe400078e0005 */
[----:B------:R-:W-:-:S03]  /*20670*/  IMAD.MOV.U32 R5, RZ, RZ, RZ ;  /* 0x000000ffff057224 */ /* 0x000fc600078e00ff */
[----:B------:R0:W-:Y:S04]  /*20680*/  ST.E.64 desc[UR4][R126.64+0x10], R2 ;  /* 0x000010027e007985 */ /* 0x0001e8000c101b04 */
[----:B------:R0:W-:Y:S04]  /*20690*/  ST.E.64 desc[UR8][R2.64], RZ ;  /* 0x000000ff02007985 */ /* 0x0001e8000c101b08 */
[----:B------:R0:W-:Y:S04]  /*206a0*/  ST.E desc[UR10][R126.64], R7 ;  /* 0x000000077e007985 */ /* 0x0001e8000c10190a */
[----:B------:R0:W-:Y:S02]  /*206b0*/  ST.E desc[UR12][R126.64+0x8], RZ ;  /* 0x000008ff7e007985 */ /* 0x0001e4000c10190c */
[----:B------:R-:W-:-:S07]  /*206c0*/  LEPC R20, `(.L_x_300) ;  /* 0x000000001014794e */ /* 0x000fce0000000000 */
[----:B01----:R-:W-:Y:S05]  /*206d0*/  CALL.ABS.NOINC R8 ;  /* 0x0000000008007343 */ /* 0x003fea0003c00000 */
.L_x_300:
[----:B------:R-:W-:Y:S01]  /*206e0*/  IMAD.MOV.U32 R2, RZ, RZ, 0x8 ;  /* 0x00000008ff027424 */ /* 0x000fe200078e00ff */
[----:B------:R0:W-:Y:S01]  /*206f0*/  STL [R1+0x340], RZ ;  /* 0x000340ff01007387 */ /* 0x0001e20000100800 */
[----:B------:R-:W-:Y:S01]  /*20700*/  IMAD.MOV.U32 R3, RZ, RZ, 0x1 ;  /* 0x00000001ff037424 */ /* 0x000fe200078e00ff */
[----:B------:R0:W1:Y:S01]  /*20710*/  LDC.64 R8, c[0x4][R138] ;  /* 0x010000008a087b82 */ /* 0x0000620000000a00 */
[----:B------:R-:W-:Y:S02]  /*20720*/  IMAD.MOV.U32 R6, RZ, RZ, R4 ;  /* 0x000000ffff067224 */ /* 0x000fe400078e0004 */
[----:B------:R-:W-:Y:S01]  /*20730*/  IMAD.MOV.U32 R7, RZ, RZ, R5 ;  /* 0x000000ffff077224 */ /* 0x000fe200078e0005 */
[----:B------:R0:W-:Y:S01]  /*20740*/  STL.64 [R1+0x338], R2 ;  /* 0x0003380201007387 */ /* 0x0001e20000100a00 */
[----:B------:R-:W-:Y:S02]  /*20750*/  IMAD.MOV.U32 R4, RZ, RZ, 0x40 ;  /* 0x00000040ff047424 */ /* 0x000fe400078e00ff */
[----:B------:R-:W-:Y:S01]  /*20760*/  IMAD.MOV.U32 R5, RZ, RZ, RZ ;  /* 0x000000ffff057224 */ /* 0x000fe200078e00ff */
[----:B------:R0:W-:Y:S06]  /*20770*/  STL.64 [R1+0x348], R6 ;  /* 0x0003480601007387 */ /* 0x0001ec0000100a00 */
[----:B------:R-:W-:-:S07]  /*20780*/  LEPC R20, `(.L_x_301) ;  /* 0x000000001014794e */ /* 0x000fce0000000000 */
[----:B01----:R-:W-:Y:S05]  /*20790*/  CALL.ABS.NOINC R8 ;  /* 0x0000000008007343 */ /* 0x003fea0003c00000 */
.L_x_301:
[----:B------:R-:W-:Y:S01]  /*207a0*/  R2UR UR4, R190 ;  /* 0x00000000be0472ca */ /* 0x000fe200000e0000 */
[----:B------:R-:W-:Y:S01]  /*207b0*/  IMAD.MOV.U32 R0, RZ, RZ, 0x8 ;  /* 0x00000008ff007424 */ /* 0x000fe200078e00ff */
[----:B------:R-:W-:Y:S01]  /*207c0*/  R2UR UR5, R191 ;  /* 0x00000000bf0572ca */ /* 0x000fe200000e0000 */
[----:B------:R0:W-:Y:S04]  /*207d0*/  STL.64 [R1+0x330], R4 ;  /* 0x0003300401007387 */ /* 0x0001e80000100a00 */
[----:B------:R0:W-:Y:S04]  /*207e0*/  STL [R1+0x320], R0 ;  /* 0x0003200001007387 */ /* 0x0001e80000100800 */
[----:B------:R0:W-:Y:S04]  /*207f0*/  STL [R1+0x328], RZ ;  /* 0x000328ff01007387 */ /* 0x0001e80000100800 */
[----:B------:R-:W2:Y:S01]  /*20800*/  LD.E.64 R2, desc[UR4][R130.64+0x10] ;  /* 0x0000100482027980 */ /* 0x000ea2000c101b00 */
[----:B------:R-:W-:Y:S01]  /*20810*/  BSSY B6, `(.L_x_302) ;  /* 0x0000006000067945 */ /* 0x000fe20003800000 */
[----:B------:R-:W-:Y:S01]  /*20820*/  IMAD.MOV.U32 R45, RZ, RZ, R4 ;  /* 0x000000ffff2d7224 */ /* 0x000fe200078e0004 */
[----:B------:R-:W-:Y:S01]  /*20830*/  MOV R16, 0x20870 ;  /* 0x0002087000107802 */ /* 0x000fe20000000f00 */
[----:B------:R-:W-:Y:S01]  /*20840*/  IMAD.MOV.U32 R44, RZ, RZ, R5 ;  /* 0x000000ffff2c7224 */ /* 0x000fe200078e0005 */
[----:B0-2---:R-:W5:Y:S06]  /*20850*/  LD.E.64 R2, desc[UR4][R2.64] ;  /* 0x0000000402027980 */ /* 0x005f6c000c101b00 */
[----:B-----5:R-:W-:Y:S05]  /*20860*/  CALL.REL.NOINC `($_Z5saxpyPhPm$_Z16bn_mod_pre_montyP5bn_stS0_) ;  /* 0x000000e000b47944 */ /* 0x020fea0003c00000 */
[----:B------:R-:W-:Y:S05]  /*20870*/  BSYNC B6 ;  /* 0x0000000000067941 */ /* 0x000fea0003800000 */
.L_x_302:
[----:B------:R-:W-:Y:S01]  /*20880*/  R2UR UR4, R190 ;  /* 0x00000000be0472ca */ /* 0x000fe200000e0000 */
[----:B------:R-:W-:Y:S01]  /*20890*/  IMAD.MOV.U32 R2, RZ, RZ, R126 ;  /* 0x000000ffff027224 */ /* 0x000fe200078e007e */
[----:B------:R-:W-:Y:S01]  /*208a0*/  R2UR UR5, R191 ;  /* 0x00000000bf0572ca */ /* 0x000fe200000e0000 */
[----:B------:R-:W-:-:S12]  /*208b0*/  IMAD.MOV.U32 R3, RZ, RZ, R127 ;  /* 0x000000ffff037224 */ /* 0x000fd800078e007f */
[----:B------:R-:W2:Y:S01]  /*208c0*/  LD.E.64 R2, desc[UR4][R2.64+0x10] ;  /* 0x0000100402027980 */ /* 0x000ea2000c101b00 */
[----:B------:R-:W0:Y:S01]  /*208d0*/  S2UR UR5, SR_CgaCtaId ;  /* 0x00000000000579c3 */ /* 0x000e220000008800 */
[----:B------:R-:W-:Y:S01]  /*208e0*/  UMOV UR4, 0x400 ;  /* 0x0000040000047882 */ /* 0x000fe20000000000 */
[----:B------:R-:W-:Y:S01]  /*208f0*/  IMAD.MOV.U32 R53, RZ, RZ, R18 ;  /* 0x000000ffff357224 */ /* 0x000fe200078e0012 */
[----:B------:R-:W-:Y:S01]  /*20900*/  MOV R24, 0x20970 ;  /* 0x0002097000187802 */ /* 0x000fe20000000f00 */
[----:B------:R-:W-:Y:S02]  /*20910*/  IMAD.MOV.U32 R0, RZ, RZ, R19 ;  /* 0x000000ffff007224 */ /* 0x000fe400078e0013 */
[----:B------:R-:W-:Y:S02]  /*20920*/  IMAD.MOV.U32 R10, RZ, RZ, 0x1 ;  /* 0x00000001ff0a7424 */ /* 0x000fe400078e00ff */
[----:B------:R-:W-:Y:S01]  /*20930*/  IMAD.MOV.U32 R11, RZ, RZ, RZ ;  /* 0x000000ffff0b7224 */ /* 0x000fe200078e00ff */
[----:B0-----:R-:W-:-:S09]  /*20940*/  ULEA UR4, UR5, UR4, 0x18 ;  /* 0x0000000405047291 */ /* 0x001fd2000f8ec0ff */
[----:B--2---:R0:W-:Y:S03]  /*20950*/  STS.64 [UR4+0xb0], R2 ;  /* 0x0000b002ff007988 */ /* 0x0041e60008000a04 */
[----:B0-----:R-:W-:Y:S05]  /*20960*/  CALL.REL.NOINC `($_Z5saxpyPhPm$_Z10bn_set_digP5bn_stm) ;  /* 0xfffffe6000dc7944 */ /* 0x001fea0003c3ffff */
[----:B------:R-:W-:Y:S01]  /*20970*/  IMAD.MOV.U32 R16, RZ, RZ, R18 ;  /* 0x000000ffff107224 */ /* 0x000fe200078e0012 */
[----:B------:R-:W-:Y:S01]  /*20980*/  MOV R26, 0x209c0 ;  /* 0x000209c0001a7802 */ /* 0x000fe20000000f00 */
[----:B------:R-:W-:Y:S02]  /*20990*/  IMAD.MOV.U32 R17, RZ, RZ, R19 ;  /* 0x000000ffff117224 */ /* 0x000fe400078e0013 */
[----:B------:R-:W-:-:S07]  /*209a0*/  IMAD.MOV.U32 R2, RZ, RZ, 0x180 ;  /* 0x00000180ff027424 */ /* 0x000fce00078e00ff */
[----:B------:R-:W-:Y:S05]  /*209b0*/  CALL.REL.NOINC `($_Z5saxpyPhPm$_Z6bn_lshP5bn_stS0_i) ;  /* 0x0000015c00c07944 */ /* 0x000fea0003c00000 */
[----:B------:R-:W-:Y:S01]  /*209c0*/  IMAD.MOV.U32 R99, RZ, RZ, R18 ;  /* 0x000000ffff637224 */ /* 0x000fe200078e0012 */
[----:B------:R-:W-:Y:S01]  /*209d0*/  MOV R124, 0x20a20 ;  /* 0x00020a20007c7802 */ /* 0x000fe20000000f00 */
[----:B------:R-:W-:Y:S02]  /*209e0*/  IMAD.MOV.U32 R98, RZ, RZ, R19 ;  /* 0x000000ffff627224 */ /* 0x000fe400078e0013 */
[----:B------:R-:W-:Y:S02]  /*209f0*/  IMAD.MOV.U32 R2, RZ, RZ, R130 ;  /* 0x000000ffff027224 */ /* 0x000fe400078e0082 */
[----:B------:R-:W-:-:S07]  /*20a00*/  IMAD.MOV.U32 R3, RZ, RZ, R131 ;  /* 0x000000ffff037224 */ /* 0x000fce00078e0083 */
[----:B------:R-:W-:Y:S05]  /*20a10*/  CALL.REL.NOINC `($_Z5saxpyPhPm$_Z12bn_mod_basicP5bn_stS0_S0_) ;  /* 0x0000002c00947944 */ /* 0x000fea0003c00000 */
[----:B------:R0:W1:Y:S01]  /*20a20*/  LDC.64 R2, c[0x4][R138] ;  /* 0x010000008a027b82 */ /* 0x0000620000000a00 */
[----:B------:R-:W-:Y:S02]  /*20a30*/  IMAD.MOV.U32 R4, RZ, RZ, 0x30 ;  /* 0x00000030ff047424 */ /* 0x000fe400078e00ff */
[----:B------:R-:W-:-:S07]  /*20a40*/  IMAD.MOV.U32 R5, RZ, RZ, RZ ;  /* 0x000000ffff057224 */ /* 0x000fce00078e00ff */
[----:B------:R-:W-:-:S07]  /*20a50*/  LEPC R20, `(.L_x_303) ;  /* 0x000000001014794e */ /* 0x000fce0000000000 */
[----:B01----:R-:W-:Y:S05]  /*20a60*/  CALL.ABS.NOINC R2 ;  /* 0x0000000002007343 */ /* 0x003fea0003c00000 */
.L_x_303:
[----:B------:R-:W2:Y:S01]  /*20a70*/  LDL.64 R14, [R1+0x348] ;  /* 0x00034800010e7983 */ /* 0x000ea20000100a00 */
[----:B------:R-:W-:Y:S01]  /*20a80*/  BSSY B1, `(.L_x_304) ;  /* 0x0000009000017945 */ /* 0x000fe20003800000 */
[--C-:B------:R-:W-:Y:S01]  /*20a90*/  IMAD.MOV.U32 R194, RZ, RZ, R4.reuse ;  /* 0x000000ffffc27224 */ /* 0x100fe200078e0004 */
[----:B------:R-:W-:Y:S01]  /*20aa0*/  MOV R0, 0x20b10 ;  /* 0x00020b1000007802 */ /* 0x000fe20000000f00 */
[--C-:B------:R-:W-:Y:S02]  /*20ab0*/  IMAD.MOV.U32 R192, RZ, RZ, R5.reuse ;  /* 0x000000ffffc07224 */ /* 0x100fe400078e0005 */
[----:B------:R-:W-:Y:S02]  /*20ac0*/  IMAD.MOV.U32 R2, RZ, RZ, R4 ;  /* 0x000000ffff027224 */ /* 0x000fe400078e0004 */
[----:B------:R-:W-:Y:S02]  /*20ad0*/  IMAD.MOV.U32 R3, RZ, RZ, R5 ;  /* 0x000000ffff037224 */ /* 0x000fe400078e0005 */
[----:B--2---:R-:W-:-:S02]  /*20ae0*/  IMAD.MOV.U32 R4, RZ, RZ, R14 ;  /* 0x000000ffff047224 */ /* 0x004fc400078e000e */
[----:B------:R-:W-:-:S07]  /*20af0*/  IMAD.MOV.U32 R5, RZ, RZ, R15 ;  /* 0x000000ffff057224 */ /* 0x000fce00078e000f */
[----:B------:R-:W-:Y:S05]  /*20b00*/  CALL.REL.NOINC `($_Z5saxpyPhPm$_Z12fp_add_basicPmS_S_) ;  /* 0x0000004400747944 */ /* 0x000fea0003c00000 */
[----:B------:R-:W-:Y:S05]  /*20b10*/  BSYNC B1 ;  /* 0x0000000000017941 */ /* 0x000fea0003800000 */
.L_x_304:
[----:B------:R0:W1:Y:S01]  /*20b20*/  LDC.64 R2, c[0x4][R138] ;  /* 0x010000008a027b82 */ /* 0x0000620000000a00 */
[----:B------:R-:W-:Y:S02]  /*20b30*/  IMAD.MOV.U32 R4, RZ, RZ, 0x18 ;  /* 0x00000018ff047424 */ /* 0x000fe400078e00ff */
[----:B------:R-:W-:-:S07]  /*20b40*/  IMAD.MOV.U32 R5, RZ, RZ, RZ ;  /* 0x000000ffff057224 */ /* 0x000fce00078e00ff */
[----:B------:R-:W-:-:S07]  /*20b50*/  LEPC R20, `(.L_x_305) ;  /* 0x000000001014794e */ /* 0x000fce0000000000 */
[----:B01----:R-:W-:Y:S05]  /*20b60*/  CALL.ABS.NOINC R2 ;  /* 0x0000000002007343 */ /* 0x003fea0003c00000 */
.L_x_305:
[----:B------:R0:W1:Y:S01]  /*20b70*/  LDC.64 R2, c[0x4][R138] ;  /* 0x010000008a027b82 */ /* 0x0000620000000a00 */
[----:B------:R-:W-:Y:S02]  /*20b80*/  IMAD.MOV.U32 R150, RZ, RZ, R4 ;  /* 0x000000ffff967224 */ /* 0x000fe400078e0004 */
[----:B------:R-:W-:Y:S02]  /*20b90*/  IMAD.MOV.U32 R151, RZ, RZ, R5 ;  /* 0x000000ffff977224 */ /* 0x000fe400078e0005 */
[----:B------:R-:W-:Y:S02]  /*20ba0*/  IMAD.MOV.U32 R4, RZ, RZ, 0x40 ;  /* 0x00000040ff047424 */ /* 0x000fe400078e00ff */
[----:B------:R-:W-:-:S07]  /*20bb0*/  IMAD.MOV.U32 R5, RZ, RZ, RZ ;  /* 0x000000ffff057224 */ /* 0x000fce00078e00ff */
[----:B------:R-:W-:-:S07]  /*20bc0*/  LEPC R20, `(.L_x_306) ;  /* 0x000000001014794e */ /* 0x000fce0000000000 */
[----:B01----:R-:W-:Y:S05]  /*20bd0*/  CALL.ABS.NOINC R2 ;  /* 0x0000000002007343 */ /* 0x003fea0003c00000 */
.L_x_306:
[C---:B------:R-:W-:Y:S01]  /*20be0*/  R2UR UR4, R190.reuse ;  /* 0x00000000be0472ca */ /* 0x040fe200000e0000 */
[----:B------:R-:W-:Y:S01]  /*20bf0*/  IMAD.MOV.U32 R3, RZ, RZ, 0x8 ;  /* 0x00000008ff037424 */ /* 0x000fe200078e00ff */
[C---:B------:R-:W-:Y:S01]  /*20c00*/  R2UR UR5, R191.reuse ;  /* 0x00000000bf0572ca */ /* 0x040fe200000e0000 */
[----:B------:R-:W-:Y:S01]  /*20c10*/  IMAD.MOV.U32 R53, RZ, RZ, R126 ;  /* 0x000000ffff357224 */ /* 0x000fe200078e007e */
[C---:B------:R-:W-:Y:S01]  /*20c20*/  R2UR UR6, R190.reuse ;  /* 0x00000000be0672ca */ /* 0x040fe200000e0000 */
[----:B------:R-:W-:Y:S01]  /*20c30*/  IMAD.MOV.U32 R0, RZ, RZ, R127 ;  /* 0x000000ffff007224 */ /* 0x000fe200078e007f */
[C---:B------:R-:W-:Y:S01]  /*20c40*/  R2UR UR7, R191.reuse ;  /* 0x00000000bf0772ca */ /* 0x040fe200000e0000 */
[----:B------:R-:W-:Y:S01]  /*20c50*/  IMAD.MOV.U32 R10, RZ, RZ, 0x6 ;  /* 0x00000006ff0a7424 */ /* 0x000fe200078e00ff */
[----:B------:R-:W-:Y:S01]  /*20c60*/  R2UR UR8, R190 ;  /* 0x00000000be0872ca */ /* 0x000fe200000e0000 */
[----:B------:R-:W-:Y:S01]  /*20c70*/  IMAD.MOV.U32 R11, RZ, RZ, RZ ;  /* 0x000000ffff0b7224 */ /* 0x000fe200078e00ff */
[----:B------:R-:W-:-:S02]  /*20c80*/  R2UR UR9, R191 ;  /* 0x00000000bf0972ca */ /* 0x000fc400000e0000 */
[----:B------:R-:W-:-:S03]  /*20c90*/  MOV R24, 0x20ce0 ;  /* 0x00020ce000187802 */ /* 0x000fc60000000f00 */
[----:B------:R0:W-:Y:S04]  /*20ca0*/  ST.E.64 desc[UR4][R150.64+0x10], R4 ;  /* 0x0000100496007985 */ /* 0x0001e8000c101b04 */
[----:B------:R0:W-:Y:S04]  /*20cb0*/  ST.E desc[UR6][R150.64], R3 ;  /* 0x0000000396007985 */ /* 0x0001e8000c101906 */
[----:B------:R0:W-:Y:S02]  /*20cc0*/  ST.E desc[UR8][R150.64+0x8], RZ ;  /* 0x000008ff96007985 */ /* 0x0001e4000c101908 */
[----:B0-----:R-:W-:Y:S05]  /*20cd0*/  CALL.REL.NOINC `($_Z5saxpyPhPm$_Z10bn_set_digP5bn_stm) ;  /* 0xfffffe6000007944 */ /* 0x001fea0003c3ffff */
[--C-:B------:R-:W-:Y:S01]  /*20ce0*/  IMAD.MOV.U32 R16, RZ, RZ, R126.reuse ;  /* 0x000000ffff107224 */ /* 0x100fe200078e007e */
[----:B------:R-:W-:Y:S01]  /*20cf0*/  MOV R26, 0x20d50 ;  /* 0x00020d50001a7802 */ /* 0x000fe20000000f00 */
[--C-:B------:R-:W-:Y:S02]  /*20d00*/  IMAD.MOV.U32 R17, RZ, RZ, R127.reuse ;  /* 0x000000ffff117224 */ /* 0x100fe400078e007f */
[----:B------:R-:W-:Y:S02]  /*20d10*/  IMAD.MOV.U32 R18, RZ, RZ, R126 ;  /* 0x000000ffff127224 */ /* 0x000fe400078e007e */
[----:B------:R-:W-:Y:S02]  /*20d20*/  IMAD.MOV.U32 R19, RZ, RZ, R127 ;  /* 0x000000ffff137224 */ /* 0x000fe400078e007f */
[----:B------:R-:W-:-:S07]  /*20d30*/  IMAD.MOV.U32 R2, RZ, RZ, 0x6 ;  /* 0x00000006ff027424 */ /* 0x000fce00078e00ff */
[----:B------:R-:W-:Y:S05]  /*20d40*/  CALL.REL.NOINC `($_Z5saxpyPhPm$_Z6bn_lshP5bn_stS0_i) ;  /* 0x0000015800dc7944 */ /* 0x000fea0003c00000 */
[----:B------:R-:W-:Y:S04]  /*20d50*/  BSSY B0, `(.L_x_307) ;  /* 0x000000a000007945 */ /* 0x000fe80003800000 */
[----:B------:R-:W-:Y:S05]  /*20d60*/  BMOV.32.CLEAR RZ, B11 ;  /* 0x000000000bff7355 */ /* 0x000fea0000100000 */
[----:B------:R-:W0:Y:S05]  /*20d70*/  BMOV.32.CLEAR R16, B0 ;  /* 0x0000000000107355 */ /* 0x000e2a0000100000 */
[----:B------:R-:W-:Y:S01]  /*20d80*/  IMAD.MOV.U32 R30, RZ, RZ, R194 ;  /* 0x000000ffff1e7224 */ /* 0x000fe200078e00c2 */
[----:B------:R-:W-:Y:S01]  /*20d90*/  MOV R171, 0x20de0 ;  /* 0x00020de000ab7802 */ /* 0x000fe20000000f00 */
[----:B------:R-:W-:-:S02]  /*20da0*/  IMAD.MOV.U32 R31, RZ, RZ, R192 ;  /* 0x000000ffff1f7224 */ /* 0x000fc400078e00c0 */
[----:B------:R-:W-:Y:S02]  /*20db0*/  IMAD.MOV.U32 R32, RZ, RZ, R126 ;  /* 0x000000ffff207224 */ /* 0x000fe400078e007e */
[----:B0-----:R-:W-:-:S07]  /*20dc0*/  IMAD.MOV.U32 R33, RZ, RZ, R127 ;  /* 0x000000ffff217224 */ /* 0x001fce00078e007f */
[----:B------:R-:W-:Y:S05]  /*20dd0*/  CALL.REL.NOINC `($_Z5saxpyPhPm$_Z12fp_exp_basicPmS_P5bn_st) ;  /* 0x0000004400807944 */ /* 0x000fea0003c00000 */
[----:B------:R0:W-:Y:S05]  /*20de0*/  BMOV.32 B11, R16 ;  /* 0x000000100b007356 */ /* 0x0001ea0000000000 */
[----:B------:R-:W-:Y:S05]  /*20df0*/  BSYNC B11 ;  /* 0x00000000000b7941 */ /* 0x000fea0003800000 */
.L_x_307:
[----:B------:R-:W-:Y:S01]  /*20e00*/  IMAD.MOV.U32 R2, RZ, RZ, 0x6 ;  /* 0x00000006ff027424 */ /* 0x000fe200078e00ff */
[----:B------:R-:W-:Y:S01]  /*20e10*/  BSSY B2, `(.L_x_308) ;  /* 0x0000006000027945 */ /* 0x000fe20003800000 */
[----:B------:R-:W-:Y:S01]  /*20e20*/  IMAD.MOV.U32 R6, RZ, RZ, R49 ;  /* 0x000000ffff067224 */ /* 0x000fe200078e0031 */
[----:B------:R-:W-:Y:S01]  /*20e30*/  MOV R0, 0x20e70 ;  /* 0x00020e7000007802 */ /* 0x000fe20000000f00 */
[----:B------:R-:W-:Y:S01]  /*20e40*/  IMAD.MOV.U32 R7, RZ, RZ, R48 ;  /* 0x000000ffff077224 */ /* 0x000fe200078e0030 */
[----:B------:R1:W-:Y:S06]  /*20e50*/  STL [R1+0x324], R2 ;  /* 0x0003240201007387 */ /* 0x0003ec0000100800 */
[----:B01----:R-:W-:Y:S05]  /*20e60*/  CALL.REL.NOINC `($_Z5saxpyPhPm$_Z7bn_trimP5bn_st) ;  /* 0x0000018c00f87944 */ /* 0x003fea0003c00000 */
[----:B------:R-:W-:Y:S05]  /*20e70*/  BSYNC B2 ;  /* 0x0000000000027941 */ /* 0x000fea0003800000 */
.L_x_308:
[----:B------:R0:W1:Y:S01]  /*20e80*/  LDC.64 R2, c[0x4][R138] ;  /* 0x010000008a027b82 */ /* 0x0000620000000a00 */
[----:B------:R-:W-:Y:S02]  /*20e90*/  IMAD.MOV.U32 R4, RZ, RZ, 0x30 ;  /* 0x00000030ff047424 */ /* 0x000fe400078e00ff */
[----:B------:R-:W-:-:S07]  /*20ea0*/  IMAD.MOV.U32 R5, RZ, RZ, RZ ;  /* 0x000000ffff057224 */ /* 0x000fce00078e00ff */
[----:B------:R-:W-:-:S07]  /*20eb0*/  LEPC R20, `(.L_x_309) ;  /* 0x000000001014794e */ /* 0x000fce0000000000 */
[----:B01----:R-:W-:Y:S05]  /*20ec0*/  CALL.ABS.NOINC R2 ;  /* 0x0000000002007343 */ /* 0x003fea0003c00000 */
.L_x_309:
[--C-:B------:R-:W-:Y:S01]  /*20ed0*/  IMAD.MOV.U32 R2, RZ, RZ, R4.reuse ;  /* 0x000000ffff027224 */ /* 0x100fe200078e0004 */
[----:B------:R0:W1:Y:S01]  /*20ee0*/  LDC.64 R6, c[0x4][R138] ;  /* 0x010000008a067b82 */ /* 0x0000620000000a00 */
[--C-:B------:R-:W-:Y:S02]  /*20ef0*/  IMAD.MOV.U32 R3, RZ, RZ, R5.reuse ;  /* 0x000000ffff037224 */ /* 0x100fe400078e0005 */
[----:B------:R-:W-:Y:S02]  /*20f00*/  IMAD.MOV.U32 R144, RZ, RZ, R4 ;  /* 0x000000ffff907224 */ /* 0x000fe400078e0004 */
[----:B------:R-:W-:Y:S01]  /*20f10*/  IMAD.MOV.U32 R145, RZ, RZ, R5 ;  /* 0x000000ffff917224 */ /* 0x000fe200078e0005 */
[----:B------:R0:W-:Y:S01]  /*20f20*/  STL.64 [R1+0x310], R2 ;  /* 0x0003100201007387 */ /* 0x0001e20000100a00 */
[----:B------:R-:W-:Y:S02]  /*20f30*/  IMAD.MOV.U32 R4, RZ, RZ, 0x30 ;  /* 0x00000030ff047424 */ /* 0x000fe400078e00ff */
[----:B------:R-:W-:-:S07]  /*20f40*/  IMAD.MOV.U32 R5, RZ, RZ, RZ ;  /* 0x000000ffff057224 */ /* 0x000fce00078e00ff */
[----:B------:R-:W-:-:S07]  /*20f50*/  LEPC R20, `(.L_x_310) ;  /* 0x000000001014794e */ /* 0x000fce0000000000 */
[----:B01----:R-:W-:Y:S05]  /*20f60*/  CALL.ABS.NOINC R6 ;  /* 0x0000000006007343 */ /* 0x003fea0003c00000 */
.L_x_310:
[----:B------:R0:W-:Y:S01]  /*20f70*/  STL.64 [R1+0x318], R4 ;  /* 0x0003180401007387 */ /* 0x0001e20000100a00 */
[----:B------:R-:W-:Y:S01]  /*20f80*/  IMAD.MOV.U32 R142, RZ, RZ, R4 ;  /* 0x000000ffff8e7224 */ /* 0x000fe200078e0004 */
[----:B------:R-:W-:Y:S01]  /*20f90*/  MOV R55, 0x21000 ;  /* 0x0002100000377802 */ /* 0x000fe20000000f00 */
[----:B------:R-:W-:Y:S02]  /*20fa0*/  IMAD.MOV.U32 R143, RZ, RZ, R5 ;  /* 0x000000ffff8f7224 */ /* 0x000fe400078e0005 */
[----:B------:R-:W-:Y:S02]  /*20fb0*/  IMAD.MOV.U32 R42, RZ, RZ, R144 ;  /* 0x000000ffff2a7224 */ /* 0x000fe400078e0090 */
[----:B------:R-:W-:Y:S02]  /*20fc0*/  IMAD.MOV.U32 R43, RZ, RZ, R145 ;  /* 0x000000ffff2b7224 */ /* 0x000fe400078e0091 */
[----:B------:R-:W-:Y:S02]  /*20fd0*/  IMAD.MOV.U32 R44, RZ, RZ, R188 ;  /* 0x000000ffff2c7224 */ /* 0x000fe400078e00bc */
[----:B------:R-:W-:-:S07]  /*20fe0*/  IMAD.MOV.U32 R45, RZ, RZ, R187 ;  /* 0x000000ffff2d7224 */ /* 0x000fce00078e00bb */
[----:B0-----:R-:W-:Y:S05]  /*20ff0*/  CALL.REL.NOINC `($_Z5saxpyPhPm$_Z13fp_prime_convPmP5bn_st) ;  /* 0x000000d000f47944 */ /* 0x001fea0003c00000 */
[----:B------:R-:W-:Y:S01]  /*21000*/  IMAD.MOV.U32 R44, RZ, RZ, R133 ;  /* 0x000000ffff2c7224 */ /* 0x000fe200078e0085 */
[----:B------:R-:W-:Y:S01]  /*21010*/  MOV R55, 0x21060 ;  /* 0x0002106000377802 */ /* 0x000fe20000000f00 */
[----:B------:R-:W-:Y:S02]  /*21020*/  IMAD.MOV.U32 R45, RZ, RZ, R132 ;  /* 0x000000ffff2d7224 */ /* 0x000fe400078e0084 */
[----:B------:R-:W-:Y:S02]  /*21030*/  IMAD.MOV.U32 R42, RZ, RZ, R142 ;  /* 0x000000ffff2a7224 */ /* 0x000fe400078e008e */
[----:B------:R-:W-:-:S07]  /*21040*/  IMAD.MOV.U32 R43, RZ, RZ, R143 ;  /* 0x000000ffff2b7224 */ /* 0x000fce00078e008f */
[----:B------:R-:W-:Y:S05]  /*21050*/  CALL.REL.NOINC `($_Z5saxpyPhPm$_Z13fp_prime_convPmP5bn_st) ;  /* 0x000000d000dc7944 */ /* 0x000fea0003c00000 */
[C---:B------:R-:W-:Y:S02]  /*21060*/  R2UR UR4, R190.reuse ;  /* 0x00000000be0472ca */ /* 0x040fe400000e0000 */
[C---:B------:R-:W-:Y:S02]  /*21070*/  R2UR UR5, R191.reuse ;  /* 0x00000000bf0572ca */ /* 0x040fe400000e0000 */
[----:B------:R-:W-:Y:S02]  /*21080*/  R2UR UR6, R190 ;  /* 0x00000000be0672ca */ /* 0x000fe400000e0000 */
[----:B------:R-:W-:-:S09]  /*21090*/  R2UR UR7, R191 ;  /* 0x00000000bf0772ca */ /* 0x000fd200000e0000 */
[----:B------:R-:W2:Y:S01]  /*210a0*/  LD.E.64 R2, desc[UR4][R144.64] ;  /* 0x0000000490027980 */ /* 0x000ea2000c101b00 */
[----:B------:R-:W0:Y:S01]  /*210b0*/  S2R R10, SR_CTAID.X ;  /* 0x00000000000a7919 */ /* 0x000e220000002500 */
[----:B------:R-:W0:Y:S01]  /*210c0*/  S2R R11, SR_TID.X ;  /* 0x00000000000b7919 */ /* 0x000e220000002100 */
[----:B------:R1:W3:Y:S01]  /*210d0*/  LDC.64 R12, c[0x4][R211] ;  /* 0x01000000d30c7b82 */ /* 0x0002e20000000a00 */
[----:B------:R-:W4:Y:S01]  /*210e0*/  LDCU.64 UR4, c[0x4][0x2a8] ;  /* 0x01005500ff0477ac */ /* 0x000f220008000a00 */
[----:B------:R-:W5:Y:S01]  /*210f0*/  LD.E.64 R8, desc[UR6][R142.64] ;  /* 0x000000068e087980 */ /* 0x000f62000c101b00 */
[----:B------:R-:W-:Y:S02]  /*21100*/  IMAD.MOV.U32 R6, RZ, RZ, R140 ;  /* 0x000000ffff067224 */ /* 0x000fe400078e008c */
[----:B------:R-:W-:Y:S02]  /*21110*/  IMAD.MOV.U32 R7, RZ, RZ, R137 ;  /* 0x000000ffff077224 */ /* 0x000fe400078e0089 */
[----:B----4-:R-:W-:-:S02]  /*21120*/  IMAD.U32 R4, RZ, RZ, UR4 ;  /* 0x00000004ff047e24 */ /* 0x010fc4000f8e00ff */
[----:B------:R-:W-:Y:S01]  /*21130*/  IMAD.U32 R5, RZ, RZ, UR5 ;  /* 0x00000005ff057e24 */ /* 0x000fe2000f8e00ff */
[----:B0-----:R1:W-:Y:S04]  /*21140*/  STL.64 [R1+0x350], R10 ;  /* 0x0003500a01007387 */ /* 0x0013e80000100a00 */
[----:B--2---:R1:W-:Y:S04]  /*21150*/  STL.64 [R1+0x358], R2 ;  /* 0x0003580201007387 */ /* 0x0043e80000100a00 */
[----:B---3-5:R1:W-:Y:S02]  /*21160*/  STL.64 [R1+0x360], R8 ;  /* 0x0003600801007387 */ /* 0x0283e40000100a00 */
[----:B------:R-:W-:-:S07]  /*21170*/  LEPC R20, `(.L_x_311) ;  /* 0x000000001014794e */ /* 0x000fce0000000000 */
[----:B-1----:R-:W-:Y:S05]  /*21180*/  CALL.ABS.NOINC R12 ;  /* 0x000000000c007343 */ /* 0x002fea0003c00000 */
.L_x_311:
[----:B------:R-:W-:Y:S01]  /*21190*/  IMAD.MOV.U32 R4, RZ, RZ, R144 ;  /* 0x000000ffff047224 */ /* 0x000fe200078e0090 */
[----:B------:R-:W-:Y:S01]  /*211a0*/  MOV R28, 0x211d0 ;  /* 0x000211d0001c7802 */ /* 0x000fe20000000f00 */
[----:B------:R-:W-:-:S07]  /*211b0*/  IMAD.MOV.U32 R5, RZ, RZ, R145 ;  /* 0x000000ffff057224 */ /* 0x000fce00078e0091 */
[----:B------:R-:W-:Y:S05]  /*211c0*/  CALL.REL.NOINC `($_Z5saxpyPhPm$_Z8fp_printPm) ;  /* 0x000001e000bc7944 */ /* 0x000fea0003c00000 */
[----:B------:R-:W-:Y:S01]  /*211d0*/  IMAD.MOV.U32 R4, RZ, RZ, R142 ;  /* 0x000000ffff047224 */ /* 0x000fe200078e008e */
[----:B------:R-:W-:Y:S01]  /*211e0*/  MOV R28, 0x21210 ;  /* 0x00021210001c7802 */ /* 0x000fe20000000f00 */
[----:B------:R-:W-:-:S07]  /*211f0*/  IMAD.MOV.U32 R5, RZ, RZ, R143 ;  /* 0x000000ffff057224 */ /* 0x000fce00078e008f */
[----:B------:R-:W-:Y:S05]  /*21200*/  CALL.REL.NOINC `($_Z5saxpyPhPm$_Z8fp_printPm) ;  /* 0x000001e000ac7944 */ /* 0x000fea0003c00000 */
[----:B------:R-:W-:Y:S01]  /*21210*/  IMAD.MOV.U32 R26, RZ, RZ, R163 ;  /* 0x000000ffff1a7224 */ /* 0x000fe200078e00a3 */
[----:B------:R-:W-:Y:S01]  /*21220*/  MOV R30, 0x21270 ;  /* 0x00021270001e7802 */ /* 0x000fe20000000f00 */
[----:B------:R-:W-:Y:S02]  /*21230*/  IMAD.MOV.U32 R27, RZ, RZ, R162 ;  /* 0x000000ffff1b7224 */ /* 0x000fe400078e00a2 */
[----:B------:R-:W-:Y:S02]  /*21240*/  IMAD.MOV.U32 R31, RZ, RZ, R188 ;  /* 0x000000ffff1f7224 */ /* 0x000fe400078e00bc */
[----:B------:R-:W-:-:S07]  /*21250*/  IMAD.MOV.U32 R32, RZ, RZ, R187 ;  /* 0x000000ffff207224 */ /* 0x000fce00078e00bb */
[----:B------:R-:W-:Y:S05]  /*21260*/  CALL.REL.NOINC `($_Z5saxpyPhPm$_Z8fp2_sgn0PKPmP5bn_st) ;  /* 0x000001dc00c87944 */ /* 0x000fea0003c00000 */
[----:B------:R0:W1:Y:S01]  /*21270*/  LDC.64 R2, c[0x4][R211] ;  /* 0x01000000d3027b82 */ /* 0x0000620000000a00 */
[----:B------:R-:W2:Y:S01]  /*21280*/  LDCU.64 UR4, c[0x4][0x2b0] ;  /* 0x01005600ff0477ac */ /* 0x000ea20008000a00 */
[----:B------:R-:W-:Y:S01]  /*21290*/  IMAD.MOV.U32 R210, RZ, RZ, R7 ;  /* 0x000000ffffd27224 */ /* 0x000fe200078e0007 */
[----:B------:R-:W-:Y:S01]  /*212a0*/  CS2R R6, SRZ ;  /* 0x0000000000067805 */ /* 0x000fe2000001ff00 */
[----:B--2---:R-:W-:Y:S02]  /*212b0*/  IMAD.U32 R4, RZ, RZ, UR4 ;  /* 0x00000004ff047e24 */ /* 0x004fe4000f8e00ff */
[----:B0-----:R-:W-:-:S07]  /*212c0*/  IMAD.U32 R5, RZ, RZ, UR5 ;  /* 0x00000005ff057e24 */ /* 0x001fce000f8e00ff */
[----:B------:R-:W-:-:S07]  /*212d0*/  LEPC R20, `(.L_x_312) ;  /* 0x000000001014794e */ /* 0x000fce0000000000 */
[----:B-1----:R-:W-:Y:S05]  /*212e0*/  CALL.ABS.NOINC R2 ;  /* 0x0000000002007343 */ /* 0x002fea0003c00000 */
.L_x_312:
[----:B------:R-:W-:-:S07]  /*212f0*/  MOV R146, 0x21310 ;  /* 0x0002131000927802 */ /* 0x000fce0000000f00 */
[----:B------:R-:W-:Y:S05]  /*21300*/  CALL.REL.NOINC `($_Z5saxpyPhPm$_Z19ep2_curve_set_ctmapPKcS0_S0_S0_S0_S0_S0_S0_) ;  /* 0x000000ec00307944 */ /* 0x000fea0003c00000 */
[----:B------:R0:W1:Y:S01]  /*21310*/  LDC.64 R2, c[0x4][R211] ;  /* 0x01000000d3027b82 */ /* 0x0000620000000a00 */
[----:B------:R-:W2:Y:S01]  /*21320*/  LDCU.64 UR4, c[0x4][0x2f0] ;  /* 0x01005e00ff0477ac */ /* 0x000ea20008000a00 */
[----:B------:R-:W-:Y:S01]  /*21330*/  CS2R R6, SRZ ;  /* 0x0000000000067805 */ /* 0x000fe2000001ff00 */
[----:B--2---:R-:W-:Y:S02]  /*21340*/  IMAD.U32 R4, RZ, RZ, UR4 ;  /* 0x00000004ff047e24 */ /* 0x004fe4000f8e00ff */
[----:B0-----:R-:W-:-:S07]  /*21350*/  IMAD.U32 R5, RZ, RZ, UR5 ;  /* 0x00000005ff057e24 */ /* 0x001fce000f8e00ff */
[----:B------:R-:W-:-:S07]  /*21360*/  LEPC R20, `(.L_x_313) ;  /* 0x000000001014794e */ /* 0x000fce0000000000 */
[----:B-1----:R-:W-:Y:S05]  /*21370*/  CALL.ABS.NOINC R2 ;  /* 0x0000000002007343 */ /* 0x002fea0003c00000 */
.L_x_313:
[----:B------:R0:W1:Y:S01]  /*21380*/  LDC.64 R2, c[0x4][R138] ;  /* 0x010000008a027b82 */ /* 0x0000620000000a00 */
[----:B------:R-:W-:Y:S02]  /*21390*/  IMAD.MOV.U32 R4, RZ, RZ, 0x38 ;  /* 0x00000038ff047424 */ /* 0x000fe400078e00ff */
[----:B------:R-:W-:-:S07]  /*213a0*/  IMAD.MOV.U32 R5, RZ, RZ, RZ ;  /* 0x000000ffff057224 */ /* 0x000fce00078e00ff */
[----:B------:R-:W-:-:S07]  /*213b0*/  LEPC R20, `(.L_x_314) ;  /* 0x000000001014794e */ /* 0x000fce0000000000 */
[----:B01----:R-:W-:Y:S05]  /*213c0*/  CALL.ABS.NOINC R2 ;  /* 0x0000000002007343 */ /* 0x003fea0003c00000 */
.L_x_314:
[----:B------:R0:W1:Y:S01]  /*213d0*/  LDC.64 R2, c[0x4][R138] ;  /* 0x010000008a027b82 */ /* 0x0000620000000a00 */
[----:B------:R-:W-:Y:S02]  /*213e0*/  IMAD.MOV.U32 R16, RZ, RZ, R4 ;  /* 0x000000ffff107224 */ /* 0x000fe400078e0004 */
[----:B------:R-:W-:Y:S02]  /*213f0*/  IMAD.MOV.U32 R17, RZ, RZ, R5 ;  /* 0x000000ffff117224 */ /* 0x000fe400078e0005 */
[----:B------:R-:W-:Y:S02]  /*21400*/  IMAD.MOV.U32 R4, RZ, RZ, 0x30 ;  /* 0x00000030ff047424 */ /* 0x000fe400078e00ff */
[----:B------:R-:W-:-:S07]  /*21410*/  IMAD.MOV.U32 R5, RZ, RZ, RZ ;  /* 0x000000ffff057224 */ /* 0x000fce00078e00ff */
[----:B------:R-:W-:-:S07]  /*21420*/  LEPC R20, `(.L_x_315) ;  /* 0x000000001014794e */ /* 0x000fce0000000000 */
[----:B01----:R-:W-:Y:S05]  /*21430*/  CALL.ABS.NOINC R2 ;  /* 0x0000000002007343 */ /* 0x003fea0003c00000 */
.L_x_315:
[----:B------:R-:W-:Y:S01]  /*21440*/  R2UR UR4, R190 ;  /* 0x00000000be0472ca */ /* 0x000fe200000e0000 */
[----:B------:R-:W-:Y:S01]  /*21450*/  IMAD.MOV.U32 R2, RZ, RZ, R4 ;  /* 0x000000ffff027224 */ /* 0x000fe200078e0004 */
[----:B------:R-:W-:Y:S01]  /*21460*/  R2UR UR5, R191 ;  /* 0x00000000bf0572ca */ /* 0x000fe200000e0000 */
[----:B------:R-:W-:Y:S01]  /*21470*/  IMAD.MOV.U32 R3, RZ, RZ, R5 ;  /* 0x000000ffff037224 */ /* 0x000fe200078e0005 */
[----:B------:R0:W1:Y:S01]  /*21480*/  LDC.64 R6, c[0x4][R138] ;  /* 0x010000008a067b82 */ /* 0x0000620000000a00 */
[----:B------:R-:W-:Y:S02]  /*21490*/  IMAD.MOV.U32 R4, RZ, RZ, 0x30 ;  /* 0x00000030ff047424 */ /* 0x000fe400078e00ff */
[----:B------:R-:W-:-:S08]  /*214a0*/  IMAD.MOV.U32 R5, RZ, RZ, RZ ;  /* 0x000000ffff057224 */ /* 0x000fd000078e00ff */
[----:B------:R0:W-:Y:S02]  /*214b0*/  ST.E.64 desc[UR4][R16.64], R2 ;  /* 0x0000000210007985 */ /* 0x0001e4000c101b04 */
[----:B------:R-:W-:-:S07]  /*214c0*/  LEPC R20, `(.L_x_316) ;  /* 0x000000001014794e */ /* 0x000fce0000000000 */
[----:B01----:R-:W-:Y:S05]  /*214d0*/  CALL.ABS.NOINC R6 ;  /* 0x0000000006007343 */ /* 0x003fea0003c00000 */
.L_x_316:
        /* <DEDUP_REMOVED lines=10> */
.L_x_317:
        /* <DEDUP_REMOVED lines=10> */
.L_x_318:
        /* <DEDUP_REMOVED lines=10> */
.L_x_319:
[----:B------:R-:W-:Y:S01]  /*216c0*/  R2UR UR4, R190 ;  /* 0x00000000be0472ca */ /* 0x000fe200000e0000 */
[----:B------:R-:W-:Y:S01]  /*216d0*/  IMAD.MOV.U32 R2, RZ, RZ, R4 ;  /* 0x000000ffff027224 */ /* 0x000fe200078e0004 */
[----:B------:R-:W-:Y:S01]  /*216e0*/  R2UR UR5, R191 ;  /* 0x00000000bf0572ca */ /* 0x000fe200000e0000 */
[----:B------:R-:W-:Y:S01]  /*216f0*/  IMAD.MOV.U32 R3, RZ, RZ, R5 ;  /* 0x000000ffff037224 */ /* 0x000fe200078e0005 */
[----:B------:R-:W0:Y:S01]  /*21700*/  LDC.64 R138, c[0x4][R138] ;  /* 0x010000008a8a7b82 */ /* 0x000e220000000a00 */
[----:B------:R-:W-:Y:S02]  /*21710*/  IMAD.MOV.U32 R4, RZ, RZ, 0x30 ;  /* 0x00000030ff047424 */ /* 0x000fe400078e00ff */
[----:B------:R-:W-:-:S08]  /*21720*/  IMAD.MOV.U32 R5, RZ, RZ, RZ ;  /* 0x000000ffff057224 */ /* 0x000fd000078e00ff */
[----:B------:R1:W-:Y:S02]  /*21730*/  ST.E.64 desc[UR4][R16.64+0x20], R2 ;  /* 0x0000200210007985 */ /* 0x0003e4000c101b04 */
[----:B------:R-:W-:-:S07]  /*21740*/  LEPC R20, `(.L_x_320) ;  /* 0x000000001014794e */ /* 0x000fce0000000000 */
[----:B01----:R-:W-:Y:S05]  /*21750*/  CALL.ABS.NOINC R138 ;  /* 0x000000008a007343 */ /* 0x003fea0003c00000 */
.L_x_320:
[----:B------:R-:W-:Y:S02]  /*21760*/  R2UR UR4, R190 ;  /* 0x00000000be0472ca */ /* 0x000fe400000e0000 */
[----:B------:R-:W-:Y:S02]  /*21770*/  R2UR UR5, R191 ;  /* 0x00000000bf0572ca */ /* 0x000fe400000e0000 */
[----:B------:R-:W-:-:S11]  /*21780*/  MOV R217, 0x217b0 ;  /* 0x000217b000d97802 */ /* 0x000fd60000000f00 */
[----:B------:R0:W-:Y:S02]  /*21790*/  ST.E.64 desc[UR4][R16.64+0x28], R4 ;  /* 0x0000280410007985 */ /* 0x0001e4000c101b04 */
[----:B0-----:R-:W-:Y:S05]  /*217a0*/  CALL.REL.NOINC `($_Z5saxpyPhPm$_Z19map_scalar_to_curveP6ep2_stPPm) ;  /* 0x0000011000107944 */ /* 0x001fea0003c00000 */
[----:B------:R0:W1:Y:S01]  /*217b0*/  LDC.64 R2, c[0x4][R211] ;  /* 0x01000000d3027b82 */ /* 0x0000620000000a00 */
[----:B------:R-:W2:Y:S01]  /*217c0*/  LDCU.64 UR4, c[0x4][0x2f8] ;  /* 0x01005f00ff0477ac */ /* 0x000ea20008000a00 */
[----:B------:R-:W-:Y:S02]  /*217d0*/  IADD3 R33, P0, PT, R16, 0x10, RZ ;  /* 0x0000001010217810 */ /* 0x000fe40007f1e0ff */
[----:B------:R-:W-:-:S03]  /*217e0*/  CS2R R6, SRZ ;  /* 0x0000000000067805 */ /* 0x000fc6000001ff00 */
[----:B------:R-:W-:Y:S02]  /*217f0*/  IMAD.X R34, RZ, RZ, R17, P0 ;  /* 0x000000ffff227224 */ /* 0x000fe400000e0611 */
[----:B--2---:R-:W-:Y:S02]  /*21800*/  IMAD.U32 R4, RZ, RZ, UR4 ;  /* 0x00000004ff047e24 */ /* 0x004fe4000f8e00ff */
[----:B0-----:R-:W-:-:S07]  /*21810*/  IMAD.U32 R5, RZ, RZ, UR5 ;  /* 0x00000005ff057e24 */ /* 0x001fce000f8e00ff */
[----:B------:R-:W-:-:S07]  /*21820*/  LEPC R20, `(.L_x_321) ;  /* 0x000000001014794e */ /* 0x000fce0000000000 */
[----:B-1----:R-:W-:Y:S05]  /*21830*/  CALL.ABS.NOINC R2 ;  /* 0x0000000002007343 */ /* 0x002fea0003c00000 */
.L_x_321:
[----:B------:R-:W-:Y:S01]  /*21840*/  IMAD.MOV.U32 R31, RZ, RZ, R188 ;  /* 0x000000ffff1f7224 */ /* 0x000fe200078e00bc */
[----:B------:R-:W-:Y:S01]  /*21850*/  MOV R30, 0x218a0 ;  /* 0x000218a0001e7802 */ /* 0x000fe20000000f00 */
[----:B------:R-:W-:Y:S02]  /*21860*/  IMAD.MOV.U32 R32, RZ, RZ, R187 ;  /* 0x000000ffff207224 */ /* 0x000fe400078e00bb */
[----:B------:R-:W-:Y:S02]  /*21870*/  IMAD.MOV.U32 R26, RZ, RZ, R33 ;  /* 0x000000ffff1a7224 */ /* 0x000fe400078e0021 */
[----:B------:R-:W-:-:S07]  /*21880*/  IMAD.MOV.U32 R27, RZ, RZ, R34 ;  /* 0x000000ffff1b7224 */ /* 0x000fce00078e0022 */
[----:B------:R-:W-:Y:S05]  /*21890*/  CALL.REL.NOINC `($_Z5saxpyPhPm$_Z8fp2_sgn0PKPmP5bn_st) ;  /* 0x000001d8003c7944 */ /* 0x000fea0003c00000 */
[----:B------:R-:W-:Y:S01]  /*218a0*/  IMAD.MOV.U32 R32, RZ, RZ, R33 ;  /* 0x000000ffff207224 */ /* 0x000fe200078e0021 */
[----:B------:R-:W-:Y:S01]  /*218b0*/  ISETP.NE.AND P3, PT, R210, R7, PT ;  /* 0x00000007d200720c */ /* 0x000fe20003f65270 */
[----:B------:R-:W-:Y:S01]  /*218c0*/  IMAD.MOV.U32 R30, RZ, RZ, R163 ;  /* 0x000000ffff1e7224 */ /* 0x000fe200078e00a3 */
[----:B------:R-:W-:Y:S01]  /*218d0*/  MOV R25, 0x21910 ;  /* 0x0002191000197802 */ /* 0x000fe20000000f00 */
[----:B------:R-:W-:Y:S02]  /*218e0*/  IMAD.MOV.U32 R31, RZ, RZ, R162 ;  /* 0x000000ffff1f7224 */ /* 0x000fe400078e00a2 */
[----:B------:R-:W-:-:S08]  /*218f0*/  IMAD.MOV.U32 R33, RZ, RZ, R34 ;  /* 0x000000ffff217224 */ /* 0x000fd000078e0022 */
[----:B------:R-:W-:Y:S05]  /*21900*/  CALL.REL.NOINC `($_Z5saxpyPhPm$_Z7fp2_negPPmS0_) ;  /* 0x000001bc00687944 */ /* 0x000fea0003c00000 */
[----:B------:R-:W-:Y:S02]  /*21910*/  R2UR UR4, R190 ;  /* 0x00000000be0472ca */ /* 0x000fe400000e0000 */
[----:B------:R-:W-:-:S13]  /*21920*/  R2UR UR5, R191 ;  /* 0x00000000bf0572ca */ /* 0x000fda00000e0000 */
[----:B------:R0:W5:Y:S01]  /*21930*/  LD.E.64 R2, desc[UR4][R16.64+0x10] ;  /* 0x0000100410027980 */ /* 0x000162000c101b00 */
[----:B------:R-:W-:Y:S01]  /*21940*/  SEL R0, RZ, 0x1, !P3 ;  /* 0x00000001ff007807 */ /* 0x000fe20005800000 */
[----:B------:R-:W-:Y:S01]  /*21950*/  IMAD.MOV.U32 R4, RZ, RZ, R144 ;  /* 0x000000ffff047224 */ /* 0x000fe200078e0090 */
[----:B------:R-:W-:Y:S01]  /*21960*/  MOV R18, 0x219a0 ;  /* 0x000219a000127802 */ /* 0x000fe20000000f00 */
[----:B------:R-:W-:Y:S02]  /*21970*/  IMAD.MOV.U32 R5, RZ, RZ, R145 ;  /* 0x000000ffff057224 */ /* 0x000fe400078e0091 */
[----:B------:R-:W-:-:S07]  /*21980*/  IMAD.MOV.U32 R10, RZ, RZ, RZ ;  /* 0x000000ffff0a7224 */ /* 0x000fce00078e00ff */
[----:B0----5:R-:W-:Y:S05]  /*21990*/  CALL.REL.NOINC `($_Z5saxpyPhPm$_Z12dv_copy_condPmPKmim) ;  /* 0x00000034001c7944 */ /* 0x021fea0003c00000 */
[----:B------:R-:W-:Y:S02]  /*219a0*/  R2UR UR4, R190 ;  /* 0x00000000be0472ca */ /* 0x000fe400000e0000 */
[----:B------:R-:W-:-:S13]  /*219b0*/  R2UR UR5, R191 ;  /* 0x00000000bf0572ca */ /* 0x000fda00000e0000 */
[----:B------:R0:W5:Y:S01]  /*219c0*/  LD.E.64 R2, desc[UR4][R16.64+0x18] ;  /* 0x0000180410027980 */ /* 0x000162000c101b00 */
[----:B------:R-:W-:Y:S01]  /*219d0*/  IMAD.MOV.U32 R4, RZ, RZ, R142 ;  /* 0x000000ffff047224 */ /* 0x000fe200078e008e */
[----:B------:R-:W-:Y:S01]  /*219e0*/  MOV R18, 0x21a20 ;  /* 0x00021a2000127802 */ /* 0x000fe20000000f00 */
[----:B------:R-:W-:Y:S02]  /*219f0*/  IMAD.MOV.U32 R5, RZ, RZ, R143 ;  /* 0x000000ffff057224 */ /* 0x000fe400078e008f */
[----:B------:R-:W-:-:S07]  /*21a00*/  IMAD.MOV.U32 R10, RZ, RZ, RZ ;  /* 0x000000ffff0a7224 */ /* 0x000fce00078e00ff */
[----:B0----5:R-:W-:Y:S05]  /*21a10*/  CALL.REL.NOINC `($_Z5saxpyPhPm$_Z12dv_copy_condPmPKmim) ;  /* 0x0000003000fc7944 */ /* 0x021fea0003c00000 */
[----:B------:R0:W1:Y:S01]  /*21a20*/  LDC.64 R2, c[0x4][R211] ;  /* 0x01000000d3027b82 */ /* 0x0000620000000a00 */
[----:B------:R-:W2:Y:S01]  /*21a30*/  LDCU.64 UR4, c[0x4][0x300] ;  /* 0x01006000ff0477ac */ /* 0x000ea20008000a00 */
[----:B------:R-:W-:Y:S01]  /*21a40*/  CS2R R6, SRZ ;  /* 0x0000000000067805 */ /* 0x000fe2000001ff00 */
[----:B--2---:R-:W-:Y:S02]  /*21a50*/  IMAD.U32 R4, RZ, RZ, UR4 ;  /* 0x00000004ff047e24 */ /* 0x004fe4000f8e00ff */
[----:B0-----:R-:W-:-:S07]  /*21a60*/  IMAD.U32 R5, RZ, RZ, UR5 ;  /* 0x00000005ff057e24 */ /* 0x001fce000f8e00ff */
[----:B------:R-:W-:-:S07]  /*21a70*/  LEPC R20, `(.L_x_322) ;  /* 0x000000001014794e */ /* 0x000fce0000000000 */
[----:B-1----:R-:W-:Y:S05]  /*21a80*/  CALL.ABS.NOINC R2 ;  /* 0x0000000002007343 */ /* 0x002fea0003c00000 */
.L_x_322:
[----:B------:R-:W-:-:S07]  /*21a90*/  MOV R182, 0x21ab0 ;  /* 0x00021ab000b67802 */ /* 0x000fce0000000f00 */
[----:B------:R-:W-:Y:S05]  /*21aa0*/  CALL.REL.NOINC `($_Z5saxpyPhPm$_Z11isogeny_mapP6ep2_st) ;  /* 0xffffffd400c47944 */ /* 0x000fea0003c3ffff */
[----:B------:R0:W1:Y:S01]  /*21ab0*/  LDC.64 R2, c[0x4][R211] ;  /* 0x01000000d3027b82 */ /* 0x0000620000000a00 */
[----:B------:R-:W2:Y:S01]  /*21ac0*/  LDCU.64 UR4, c[0x4][0x308] ;  /* 0x01006100ff0477ac */ /* 0x000ea20008000a00 */
[----:B------:R-:W-:Y:S01]  /*21ad0*/  CS2R R6, SRZ ;  /* 0x0000000000067805 */ /* 0x000fe2000001ff00 */
[----:B--2---:R-:W-:Y:S02]  /*21ae0*/  IMAD.U32 R4, RZ, RZ, UR4 ;  /* 0x00000004ff047e24 */ /* 0x004fe4000f8e00ff */
[----:B0-----:R-:W-:-:S07]  /*21af0*/  IMAD.U32 R5, RZ, RZ, UR5 ;  /* 0x00000005ff057e24 */ /* 0x001fce000f8e00ff */
[----:B------:R-:W-:-:S07]  /*21b00*/  LEPC R20, `(.L_x_323) ;  /* 0x000000001014794e */ /* 0x000fce0000000000 */
[----:B-1----:R-:W-:Y:S05]  /*21b10*/  CALL.ABS.NOINC R2 ;  /* 0x0000000002007343 */ /* 0x002fea0003c00000 */
.L_x_323:
[----:B------:R0:W1:Y:S01]  /*21b20*/  LDC.64 R2, c[0x4][R211] ;  /* 0x01000000d3027b82 */ /* 0x0000620000000a00 */
[----:B------:R-:W2:Y:S01]  /*21b30*/  LDCU.64 UR4, c[0x4][0x310] ;  /* 0x01006200ff0477ac */ /* 0x000ea20008000a00 */
[----:B------:R-:W-:Y:S01]  /*21b40*/  CS2R R6, SRZ ;  /* 0x0000000000067805 */ /* 0x000fe2000001ff00 */
[----:B--2---:R-:W-:Y:S02]  /*21b50*/  IMAD.U32 R4, RZ, RZ, UR4 ;  /* 0x00000004ff047e24 */ /* 0x004fe4000f8e00ff */
[----:B0-----:R-:W-:-:S07]  /*21b60*/  IMAD.U32 R5, RZ, RZ, UR5 ;  /* 0x00000005ff057e24 */ /* 0x001fce000f8e00ff */
[----:B------:R-:W-:-:S07]  /*21b70*/  LEPC R20, `(.L_x_324) ;  /* 0x000000001014794e */ /* 0x000fce0000000000 */
[----:B-1----:R-:W-:Y:S05]  /*21b80*/  CALL.ABS.NOINC R2 ;  /* 0x0000000002007343 */ /* 0x002fea0003c00000 */
.L_x_324:
[----:B------:R0:W1:Y:S01]  /*21b90*/  LDC.64 R2, c[0x4][R211] ;  /* 0x01000000d3027b82 */ /* 0x0000620000000a00 */
[----:B------:R-:W2:Y:S01]  /*21ba0*/  LDCU.64 UR4, c[0x4][0x318] ;  /* 0x01006300ff0477ac */ /* 0x000ea20008000a00 */
[----:B------:R-:W-:Y:S01]  /*21bb0*/  CS2R R6, SRZ ;  /* 0x0000000000067805 */ /* 0x000fe2000001ff00 */
[----:B--2---:R-:W-:Y:S02]  /*21bc0*/  IMAD.U32 R4, RZ, RZ, UR4 ;  /* 0x00000004ff047e24 */ /* 0x004fe4000f8e00ff */
[----:B0-----:R-:W-:-:S07]  /*21bd0*/  IMAD.U32 R5, RZ, RZ, UR5 ;  /* 0x00000005ff057e24 */ /* 0x001fce000f8e00ff */
[----:B------:R-:W-:-:S07]  /*21be0*/  LEPC R20, `(.L_x_325) ;  /* 0x000000001014794e */ /* 0x000fce0000000000 */
[----:B-1----:R-:W-:Y:S05]  /*21bf0*/  CALL.ABS.NOINC R2 ;  /* 0x0000000002007343 */ /* 0x002fea0003c00000 */
.L_x_325:
[----:B------:R-:W-:Y:S02]  /*21c00*/  R2UR UR4, R190 ;  /* 0x00000000be0472ca */ /* 0x000fe400000e0000 */
[----:B------:R-:W-:-:S13]  /*21c10*/  R2UR UR5, R191 ;  /* 0x00000000bf0572ca */ /* 0x000fda00000e0000 */
[----:B------:R-:W2:Y:S01]  /*21c20*/  LD.E.64 R2, desc[UR4][R16.64] ;  /* 0x0000000410027980 */ /* 0x000ea2000c101b00 */
[----:B------:R-:W-:Y:S02]  /*21c30*/  IMAD.MOV.U32 R8, RZ, RZ, -0x7760e3b0 ;  /* 0x889f1c50ff087424 */ /* 0x000fe400078e00ff */
[----:B------:R-:W-:Y:S01]  /*21c40*/  IMAD.MOV.U32 R9, RZ, RZ, -0x1995f43e ;  /* 0xe66a0bc2ff097424 */ /* 0x000fe200078e00ff */
[----:B--2---:R-:W2:Y:S01]  /*21c50*/  LD.E.64 R2, desc[UR4][R2.64] ;  /* 0x0000000402027980 */ /* 0x004ea2000c101b00 */
[----:B------:R0:W1:Y:S01]  /*21c60*/  LDC.64 R10, c[0x4][R211] ;  /* 0x01000000d30a7b82 */ /* 0x0000620000000a00 */
[----:B------:R-:W3:Y:S01]  /*21c70*/  LDCU.64 UR4, c[0x4][0x320] ;  /* 0x01006400ff0477ac */ /* 0x000ee20008000a00 */
[----:B------:R-:W-:Y:S01]  /*21c80*/  IMAD.MOV.U32 R6, RZ, RZ, R140 ;  /* 0x000000ffff067224 */ /* 0x000fe200078e008c */
[----:B------:R0:W-:Y:S01]  /*21c90*/  STL.64 [R1+0x358], R8 ;  /* 0x0003580801007387 */ /* 0x0001e20000100a00 */
[----:B------:R-:W-:Y:S02]  /*21ca0*/  IMAD.MOV.U32 R7, RZ, RZ, R137 ;  /* 0x000000ffff077224 */ /* 0x000fe400078e0089 */
[----:B---3--:R-:W-:-:S02]  /*21cb0*/  IMAD.U32 R4, RZ, RZ, UR4 ;  /* 0x00000004ff047e24 */ /* 0x008fc4000f8e00ff */
[----:B------:R-:W-:Y:S01]  /*21cc0*/  IMAD.U32 R5, RZ, RZ, UR5 ;  /* 0x00000005ff057e24 */ /* 0x000fe2000f8e00ff */
[----:B-12---:R0:W-:Y:S06]  /*21cd0*/  STL.64 [R1+0x350], R2 ;  /* 0x0003500201007387 */ /* 0x0061ec0000100a00 */
[----:B------:R-:W-:-:S07]  /*21ce0*/  LEPC R20, `(.L_x_326) ;  /* 0x000000001014794e */ /* 0x000fce0000000000 */
[----:B0-----:R-:W-:Y:S05]  /*21cf0*/  CALL.ABS.NOINC R10 ;  /* 0x000000000a007343 */ /* 0x001fea0003c00000 */
.L_x_326:
        /* <DEDUP_REMOVED lines=16> */
.L_x_327:
[----:B------:R-:W-:Y:S02]  /*21e00*/  R2UR UR4, R190 ;  /* 0x00000000be0472ca */ /* 0x000fe400000e0000 */
[----:B------:R-:W-:-:S13]  /*21e10*/  R2UR UR5, R191 ;  /* 0x00000000bf0572ca */ /* 0x000fda00000e0000 */
[----:B------:R-:W2:Y:S01]  /*21e20*/  LD.E.64 R2, desc[UR4][R16.64] ;  /* 0x0000000410027980 */ /* 0x000ea2000c101b00 */
[----:B------:R-:W-:Y:S02]  /*21e30*/  IMAD.MOV.U32 R8, RZ, RZ, 0x7b574c52 ;  /* 0x7b574c52ff087424 */ /* 0x000fe400078e00ff */
[----:B------:R-:W-:Y:S01]  /*21e40*/  IMAD.MOV.U32 R9, RZ, RZ, 0x7c095a32 ;  /* 0x7c095a32ff097424 */ /* 0x000fe200078e00ff */
        /* <DEDUP_REMOVED lines=11> */
.L_x_328:
        /* <DEDUP_REMOVED lines=16> */
.L_x_329:
        /* <DEDUP_REMOVED lines=16> */
.L_x_330:
        /* <DEDUP_REMOVED lines=16> */
.L_x_331:
[----:B------:R0:W1:Y:S01]  /*22200*/  LDC.64 R2, c[0x4][R211] ;  /* 0x01000000d3027b82 */ /* 0x0000620000000a00 */
[----:B------:R-:W2:Y:S01]  /*22210*/  LDCU.64 UR4, c[0x4][0x350] ;  /* 0x01006a00ff0477ac */ /* 0x000ea20008000a00 */
[----:B------:R-:W-:Y:S01]  /*22220*/  CS2R R6, SRZ ;  /* 0x0000000000067805 */ /* 0x000fe2000001ff00 */
[----:B--2---:R-:W-:Y:S02]  /*22230*/  IMAD.U32 R4, RZ, RZ, UR4 ;  /* 0x00000004ff047e24 */ /* 0x004fe4000f8e00ff */
[----:B0-----:R-:W-:-:S07]  /*22240*/  IMAD.U32 R5, RZ, RZ, UR5 ;  /* 0x00000005ff057e24 */ /* 0x001fce000f8e00ff */
[----:B------:R-:W-:-:S07]  /*22250*/  LEPC R20, `(.L_x_332) ;  /* 0x000000001014794e */ /* 0x000fce0000000000 */
[----:B-1----:R-:W-:Y:S05]  /*22260*/  CALL.ABS.NOINC R2 ;  /* 0x0000000002007343 */ /* 0x002fea0003c00000 */
.L_x_332:
        /* <DEDUP_REMOVED lines=16> */
.L_x_333:
        /* <DEDUP_REMOVED lines=16> */
.L_x_334:
        /* <DEDUP_REMOVED lines=16> */
.L_x_335:
[----:B------:R-:W-:Y:S02]  /*22570*/  R2UR UR4, R190 ;  /* 0x00000000be0472ca */ /* 0x000fe400000e0000 */
[----:B------:R-:W-:-:S13]  /*22580*/  R2UR UR5, R191 ;  /* 0x00000000bf0572ca */ /* 0x000fda00000e0000 */
[----:B------:R-:W2:Y:S01]  /*22590*/  LD.E.64 R2, desc[UR4][R16.64+0x10] ;  /* 0x0000100410027980 */ /* 0x000ea2000c101b00 */
[----:B------:R-:W-:Y:S02]  /*225a0*/  IMAD.MOV.U32 R8, RZ, RZ, -0x6953cf08 ;  /* 0x96ac30f8ff087424 */ /* 0x000fe400078e00ff */
        /* <DEDUP_REMOVED lines=12> */
.L_x_336:
        /* <DEDUP_REMOVED lines=16> */
.L_x_337:
        /* <DEDUP_REMOVED lines=16> */
.L_x_338:
[----:B------:R0:W1:Y:S01]  /*22870*/  LDC.64 R2, c[0x4][R211] ;  /* 0x01000000d3027b82 */ /* 0x0000620000000a00 */
[----:B------:R-:W2:Y:S01]  /*22880*/  LDCU.64 UR4, c[0x4][0x388] ;  /* 0x01007100ff0477ac */ /* 0x000ea20008000a00 */
[----:B------:R-:W-:Y:S01]  /*22890*/  CS2R R6, SRZ ;  /* 0x0000000000067805 */ /* 0x000fe2000001ff00 */
[----:B--2---:R-:W-:Y:S02]  /*228a0*/  IMAD.U32 R4, RZ, RZ, UR4 ;  /* 0x00000004ff047e24 */ /* 0x004fe4000f8e00ff */
[----:B0-----:R-:W-:-:S07]  /*228b0*/  IMAD.U32 R5, RZ, RZ, UR5 ;  /* 0x00000005ff057e24 */ /* 0x001fce000f8e00ff */
[----:B------:R-:W-:-:S07]  /*228c0*/  LEPC R20, `(.L_x_339) ;  /* 0x000000001014794e */ /* 0x000fce0000000000 */
[----:B-1----:R-:W-:Y:S05]  /*228d0*/  CALL.ABS.NOINC R2 ;  /* 0x0000000002007343 */ /* 0x002fea0003c00000 */
.L_x_339:
        /* <DEDUP_REMOVED lines=16> */
.L_x_340:
        /* <DEDUP_REMOVED lines=16> */
.L_x_341:
[----:B------:R-:W-:Y:S02]  /*22ae0*/  R2UR UR4, R190 ;  /* 0x00000000be0472ca */ /* 0x000fe400000e0000 */
[----:B------:R-:W-:-:S13]  /*22af0*/  R2UR UR5, R191 ;  /* 0x00000000bf0572ca */ /* 0x000fda00000e0000 */
[----:B------:R-:W2:Y:S01]  /*22b00*/  LD.E.64 R2, desc[UR4][R16.64+0x20] ;  /* 0x0000200410027980 */ /* 0x000ea2000c101b00 */
[----:B------:R-:W-:Y:S02]  /*22b10*/  IMAD.MOV.U32 R8, RZ, RZ, 0x3b7eb68f ;  /* 0x3b7eb68fff087424 */ /* 0x000fe400078e00ff */
        /* <DEDUP_REMOVED lines=12> */
.L_x_342:
        /* <DEDUP_REMOVED lines=16> */
.L_x_343:
        /* <DEDUP_REMOVED lines=16> */
.L_x_344:
        /* <DEDUP_REMOVED lines=16> */
.L_x_345:
[----:B------:R0:W1:Y:S01]  /*22ee0*/  LDC.64 R2, c[0x4][R211] ;  /* 0x01000000d3027b82 */ /* 0x0000620000000a00 */
[----:B------:R-:W2:Y:S01]  /*22ef0*/  LDCU.64 UR4, c[0x4][0x3c0] ;  /* 0x01007800ff0477ac */ /* 0x000ea20008000a00 */
[----:B------:R-:W-:Y:S01]  /*22f00*/  CS2R R6, SRZ ;  /* 0x0000000000067805 */ /* 0x000fe2000001ff00 */
[----:B--2---:R-:W-:Y:S02]  /*22f10*/  IMAD.U32 R4, RZ, RZ, UR4 ;  /* 0x00000004ff047e24 */ /* 0x004fe4000f8e00ff */
[----:B0-----:R-:W-:-:S07]  /*22f20*/  IMAD.U32 R5, RZ, RZ, UR5 ;  /* 0x00000005ff057e24 */ /* 0x001fce000f8e00ff */
[----:B------:R-:W-:-:S07]  /*22f30*/  LEPC R20, `(.L_x_346) ;  /* 0x000000001014794e */ /* 0x000fce0000000000 */
[----:B-1----:R-:W-:Y:S05]  /*22f40*/  CALL.ABS.NOINC R2 ;  /* 0x0000000002007343 */ /* 0x002fea0003c00000 */
.L_x_346:
[----:B------:R-:W-:Y:S02]  /*22f50*/  R2UR UR4, R190 ;  /* 0x00000000be0472ca */ /* 0x000fe400000e0000 */
[----:B------:R-:W-:-:S13]  /*22f60*/  R2UR UR5, R191 ;  /* 0x00000000bf0572ca */ /* 0x000fda00000e0000 */
[----:B------:R0:W5:Y:S01]  /*22f70*/  LD.E.64 R4, desc[UR4][R150.64+0x10] ;  /* 0x0000100496047980 */ /* 0x000162000c101b00 */
[----:B------:R-:W-:-:S04]  /*22f80*/  MOV R2, 0x10 ;  /* 0x0000001000027802 */ /* 0x000fc80000000f00 */
[----:B------:R0:W1:Y:S03]  /*22f90*/  LDC.64 R6, c[0x4][R2] ;  /* 0x0100000002067b82 */ /* 0x0000660000000a00 */
[----:B------:R-:W-:-:S07]  /*22fa0*/  LEPC R20, `(.L_x_347) ;  /* 0x000000001014794e */ /* 0x000fce0000000000 */
[----:B01---5:R-:W-:Y:S05]  /*22fb0*/  CALL.ABS.NOINC R6 ;  /* 0x0000000006007343 */ /* 0x023fea0003c00000 */
.L_x_347:
[----:B------:R-:W-:Y:S01]  /*22fc0*/  R2UR UR4, R190 ;  /* 0x00000000be0472ca */ /* 0x000fe200000e0000 */
[----:B------:R-:W-:Y:S01]  /*22fd0*/  IMAD.MOV.U32 R6, RZ, RZ, R126 ;  /* 0x000000ffff067224 */ /* 0x000fe200078e007e */
[----:B------:R-:W-:Y:S01]  /*22fe0*/  R2UR UR5, R191 ;  /* 0x00000000bf0572ca */ /* 0x000fe200000e0000 */
[----:B------:R-:W-:-:S12]  /*22ff0*/  IMAD.MOV.U32 R7, RZ, RZ, R127 ;  /* 0x000000ffff077224 */ /* 0x000fd800078e007f */
[----:B------:R0:W5:Y:S01]  /*23000*/  LD.E.64 R4, desc[UR4][R6.64+0x10] ;  /* 0x0000100406047980 */ /* 0x000162000c101b00 */
[----:B------:R0:W1:Y:S02]  /*23010*/  LDC.64 R8, c[0x4][R2] ;  /* 0x0100000002087b82 */ /* 0x0000640000000a00 */
[----:B------:R-:W-:-:S07]  /*23020*/  LEPC R20, `(.L_x_348) ;  /* 0x000000001014794e */ /* 0x000fce0000000000 */
[----:B01---5:R-:W-:Y:S05]  /*23030*/  CALL.ABS.NOINC R8 ;  /* 0x0000000008007343 */ /* 0x023fea0003c00000 */
.L_x_348:
[----:B------:R-:W-:Y:S02]  /*23040*/  R2UR UR4, R190 ;  /* 0x00000000be0472ca */ /* 0x000fe400000e0000 */
[----:B------:R-:W-:-:S13]  /*23050*/  R2UR UR5, R191 ;  /* 0x00000000bf0572ca */ /* 0x000fda00000e0000 */
[----:B------:R0:W5:Y:S01]  /*23060*/  LD.E.64 R4, desc[UR4][R130.64+0x10] ;  /* 0x0000100482047980 */ /* 0x000162000c101b00 */
[----:B------:R0:W1:Y:S02]  /*23070*/  LDC.64 R6, c[0x4][R2] ;  /* 0x0100000002067b82 */ /* 0x0000640000000a00 */
[----:B------:R-:W-:-:S07]  /*23080*/  LEPC R20, `(.L_x_349) ;  /* 0x000000001014794e */ /* 0x000fce0000000000 */
[----:B01---5:R-:W-:Y:S05]  /*23090*/  CALL.ABS.NOINC R6 ;  /* 0x0000000006007343 */ /* 0x023fea0003c00000 */
.L_x_349:
[----:B------:R0:W1:Y:S01]  /*230a0*/  LDC.64 R6, c[0x4][R2] ;  /* 0x0100000002067b82 */ /* 0x0000620000000a00 */
[----:B------:R-:W-:Y:S02]  /*230b0*/  IMAD.MOV.U32 R4, RZ, RZ, R130 ;  /* 0x000000ffff047224 */ /* 0x000fe400078e0082 */
[----:B------:R-:W-:-:S07]  /*230c0*/  IMAD.MOV.U32 R5, RZ, RZ, R131 ;  /* 0x000000ffff057224 */ /* 0x000fce00078e0083 */
[----:B------:R-:W-:-:S07]  /*230d0*/  LEPC R20, `(.L_x_350) ;  /* 0x000000001014794e */ /* 0x000fce0000000000 */
[----:B01----:R-:W-:Y:S05]  /*230e0*/  CALL.ABS.NOINC R6 ;  /* 0x0000000006007343 */ /* 0x003fea0003c00000 */
.L_x_350:
[----:B------:R0:W5:Y:S01]  /*230f0*/  LDL.64 R4, [R1+0x348] ;  /* 0x0003480001047983 */ /* 0x0001620000100a00 */
[----:B------:R0:W1:Y:S02]  /*23100*/  LDC.64 R6, c[0x4][R2] ;  /* 0x0100000002067b82 */ /* 0x0000640000000a00 */
[----:B------:R-:W-:-:S07]  /*23110*/  LEPC R20, `(.L_x_351) ;  /* 0x000000001014794e */ /* 0x000fce0000000000 */
[----:B01---5:R-:W-:Y:S05]  /*23120*/  CALL.ABS.NOINC R6 ;  /* 0x0000000006007343 */ /* 0x023fea0003c00000 */
.L_x_351:
[----:B------:R0:W5:Y:S01]  /*23130*/  LDL.64 R4, [R1+0x330] ;  /* 0x0003300001047983 */ /* 0x0001620000100a00 */
[----:B------:R0:W1:Y:S02]  /*23140*/  LDC.64 R6, c[0x4][R2] ;  /* 0x0100000002067b82 */ /* 0x0000640000000a00 */
[----:B------:R-:W-:-:S07]  /*23150*/  LEPC R20, `(.L_x_352) ;  /* 0x000000001014794e */ /* 0x000fce0000000000 */
[----:B01---5:R-:W-:Y:S05]  /*23160*/  CALL.ABS.NOINC R6 ;  /* 0x0000000006007343 */ /* 0x023fea0003c00000 */
.L_x_352:
[----:B------:R0:W1:Y:S01]  /*23170*/  LDC.64 R6, c[0x4][R2] ;  /* 0x0100000002067b82 */ /* 0x0000620000000a00 */
[----:B------:R-:W-:Y:S02]  /*23180*/  IMAD.MOV.U32 R4, RZ, RZ, R194 ;  /* 0x000000ffff047224 */ /* 0x000fe400078e00c2 */
[----:B------:R-:W-:-:S07]  /*23190*/  IMAD.MOV.U32 R5, RZ, RZ, R192 ;  /* 0x000000ffff057224 */ /* 0x000fce00078e00c0 */
[----:B------:R-:W-:-:S07]  /*231a0*/  LEPC R20, `(.L_x_353) ;  /* 0x000000001014794e */ /* 0x000fce0000000000 */
[----:B01----:R-:W-:Y:S05]  /*231b0*/  CALL.ABS.NOINC R6 ;  /* 0x0000000006007343 */ /* 0x003fea0003c00000 */
.L_x_353:
[----:B------:R0:W1:Y:S01]  /*231c0*/  LDC.64 R6, c[0x4][R2] ;  /* 0x0100000002067b82 */ /* 0x0000620000000a00 */
[----:B------:R-:W-:Y:S02]  /*231d0*/  IMAD.MOV.U32 R4, RZ, RZ, R150 ;  /* 0x000000ffff047224 */ /* 0x000fe400078e0096 */
[----:B------:R-:W-:-:S07]  /*231e0*/  IMAD.MOV.U32 R5, RZ, RZ, R151 ;  /* 0x000000ffff057224 */ /* 0x000fce00078e0097 */
[----:B------:R-:W-:-:S07]  /*231f0*/  LEPC R20, `(.L_x_354) ;  /* 0x000000001014794e */ /* 0x000fce0000000000 */
[----:B01----:R-:W-:Y:S05]  /*23200*/  CALL.ABS.NOINC R6 ;  /* 0x0000000006007343 */ /* 0x003fea0003c00000 */
.L_x_354:
[----:B------:R-:W-:Y:S02]  /*23210*/  R2UR UR4, R190 ;  /* 0x00000000be0472ca */ /* 0x000fe400000e0000 */
[----:B------:R-:W-:-:S13]  /*23220*/  R2UR UR5, R191 ;  /* 0x00000000bf0572ca */ /* 0x000fda00000e0000 */
[----:B------:R0:W5:Y:S01]  /*23230*/  LD.E.64 R4, desc[UR4][R16.64] ;  /* 0x0000000410047980 */ /* 0x000162000c101b00 */
[----:B------:R0:W1:Y:S02]  /*23240*/  LDC.64 R6, c[0x4][R2] ;  /* 0x0100000002067b82 */ /* 0x0000640000000a00 */
[----:B------:R-:W-:-:S07]  /*23250*/  LEPC R20, `(.L_x_355) ;  /* 0x000000001014794e */ /* 0x000fce0000000000 */
[----:B01---5:R-:W-:Y:S05]  /*23260*/  CALL.ABS.NOINC R6 ;  /* 0x0000000006007343 */ /* 0x023fea0003c00000 */
.L_x_355:
[----:B------:R-:W-:Y:S02]  /*23270*/  R2UR UR4, R190 ;  /* 0x00000000be0472ca */ /* 0x000fe400000e0000 */
[----:B------:R-:W-:-:S13]  /*23280*/  R2UR UR5, R191 ;  /* 0x00000000bf0572ca */ /* 0x000fda00000e0000 */
[----:B------:R0:W5:Y:S01]  /*23290*/  LD.E.64 R4, desc[UR4][R16.64+0x8] ;  /* 0x0000080410047980 */ /* 0x000162000c101b00 */
[----:B------:R0:W1:Y:S02]  /*232a0*/  LDC.64 R6, c[0x4][R2] ;  /* 0x0100000002067b82 */ /* 0x0000640000000a00 */
[----:B------:R-:W-:-:S07]  /*232b0*/  LEPC R20, `(.L_x_356) ;  /* 0x000000001014794e */ /* 0x000fce0000000000 */
[----:B01---5:R-:W-:Y:S05]  /*232c0*/  CALL.ABS.NOINC R6 ;  /* 0x0000000006007343 */ /* 0x023fea0003c00000 */
.L_x_356:
[----:B------:R-:W-:Y:S02]  /*232d0*/  R2UR UR4, R190 ;  /* 0x00000000be0472ca */ /* 0x000fe400000e0000 */
[----:B------:R-:W-:-:S13]  /*232e0*/  R2UR UR5, R191 ;  /* 0x00000000bf0572ca */ /* 0x000fda00000e0000 */
[----:B------:R0:W5:Y:S01]  /*232f0*/  LD.E.64 R4, desc[UR4][R16.64+0x10] ;  /* 0x0000100410047980 */ /* 0x000162000c101b00 */
[----:B------:R0:W1:Y:S02]  /*23300*/  LDC.64 R6, c[0x4][R2] ;  /* 0x0100000002067b82 */ /* 0x0000640000000a00 */
[----:B------:R-:W-:-:S07]  /*23310*/  LEPC R20, `(.L_x_357) ;  /* 0x000000001014794e */ /* 0x000fce0000000000 */
[----:B01---5:R-:W-:Y:S05]  /*23320*/  CALL.ABS.NOINC R6 ;  /* 0x0000000006007343 */ /* 0x023fea0003c00000 */
.L_x_357:
[----:B------:R-:W-:Y:S02]  /*23330*/  R2UR UR4, R190 ;  /* 0x00000000be0472ca */ /* 0x000fe400000e0000 */
[----:B------:R-:W-:-:S13]  /*23340*/  R2UR UR5, R191 ;  /* 0x00000000bf0572ca */ /* 0x000fda00000e0000 */
[----:B------:R0:W5:Y:S01]  /*23350*/  LD.E.64 R4, desc[UR4][R16.64+0x18] ;  /* 0x0000180410047980 */ /* 0x000162000c101b00 */
[----:B------:R0:W1:Y:S02]  /*23360*/  LDC.64 R6, c[0x4][R2] ;  /* 0x0100000002067b82 */ /* 0x0000640000000a00 */
[----:B------:R-:W-:-:S07]  /*23370*/  LEPC R20, `(.L_x_358) ;  /* 0x000000001014794e */ /* 0x000fce0000000000 */
[----:B01---5:R-:W-:Y:S05]  /*23380*/  CALL.ABS.NOINC R6 ;  /* 0x0000000006007343 */ /* 0x023fea0003c00000 */
.L_x_358:
[----:B------:R-:W-:Y:S02]  /*23390*/  R2UR UR4, R190 ;  /* 0x00000000be0472ca */ /* 0x000fe400000e0000 */
[----:B------:R-:W-:-:S13]  /*233a0*/  R2UR UR5, R191 ;  /* 0x00000000bf0572ca */ /* 0x000fda00000e0000 */
[----:B------:R0:W5:Y:S01]  /*233b0*/  LD.E.64 R4, desc[UR4][R16.64+0x20] ;  /* 0x0000200410047980 */ /* 0x000162000c101b00 */
[----:B------:R0:W1:Y:S02]  /*233c0*/  LDC.64 R6, c[0x4][R2] ;  /* 0x0100000002067b82 */ /* 0x0000640000000a00 */
[----:B------:R-:W-:-:S07]  /*233d0*/  LEPC R20, `(.L_x_359) ;  /* 0x000000001014794e */ /* 0x000fce0000000000 */
[----:B01---5:R-:W-:Y:S05]  /*233e0*/  CALL.ABS.NOINC R6 ;  /* 0x0000000006007343 */ /* 0x023fea0003c00000 */
.L_x_359:
[----:B------:R-:W-:Y:S02]  /*233f0*/  R2UR UR4, R190 ;  /* 0x00000000be0472ca */ /* 0x000fe400000e0000 */
[----:B------:R-:W-:-:S13]  /*23400*/  R2UR UR5, R191 ;  /* 0x00000000bf0572ca */ /* 0x000fda00000e0000 */
[----:B------:R0:W5:Y:S01]  /*23410*/  LD.E.64 R4, desc[UR4][R16.64+0x28] ;  /* 0x0000280410047980 */ /* 0x000162000c101b00 */
[----:B------:R0:W1:Y:S02]  /*23420*/  LDC.64 R6, c[0x4][R2] ;  /* 0x0100000002067b82 */ /* 0x0000640000000a00 */
[----:B------:R-:W-:-:S07]  /*23430*/  LEPC R20, `(.L_x_360) ;  /* 0x000000001014794e */ /* 0x000fce0000000000 */
[----:B01---5:R-:W-:Y:S05]  /*23440*/  CALL.ABS.NOINC R6 ;  /* 0x0000000006007343 */ /* 0x023fea0003c00000 */
.L_x_360:
[----:B------:R0:W1:Y:S01]  /*23450*/  LDC.64 R6, c[0x4][R2] ;  /* 0x0100000002067b82 */ /* 0x0000620000000a00 */
[----:B------:R-:W-:Y:S02]  /*23460*/  IMAD.MOV.U32 R4, RZ, RZ, R16 ;  /* 0x000000ffff047224 */ /* 0x000fe400078e0010 */
[----:B------:R-:W-:-:S07]  /*23470*/  IMAD.MOV.U32 R5, RZ, RZ, R17 ;  /* 0x000000ffff057224 */ /* 0x000fce00078e0011 */
[----:B------:R-:W-:-:S07]  /*23480*/  LEPC R20, `(.L_x_361) ;  /* 0x000000001014794e */ /* 0x000fce0000000000 */
[----:B01----:R-:W-:Y:S05]  /*23490*/  CALL.ABS.NOINC R6 ;  /* 0x0000000006007343 */ /* 0x003fea0003c00000 */
.L_x_361:
[----:B------:R0:W1:Y:S01]  /*234a0*/  LDC.64 R6, c[0x4][R2] ;  /* 0x0100000002067b82 */ /* 0x0000620000000a00 */
[----:B------:R-:W-:Y:S02]  /*234b0*/  IMAD.MOV.U32 R4, RZ, RZ, R126 ;  /* 0x000000ffff047224 */ /* 0x000fe400078e007e */
[----:B------:R-:W-:-:S07]  /*234c0*/  IMAD.MOV.U32 R5, RZ, RZ, R127 ;  /* 0x000000ffff057224 */ /* 0x000fce00078e007f */
[----:B------:R-:W-:-:S07]  /*234d0*/  LEPC R20, `(.L_x_362) ;  /* 0x000000001014794e */ /* 0x000fce0000000000 */
[----:B01----:R-:W-:Y:S05]  /*234e0*/  CALL.ABS.NOINC R6 ;  /* 0x0000000006007343 */ /* 0x003fea0003c00000 */
.L_x_362:
[----:B------:R0:W1:Y:S01]  /*234f0*/  LDC.64 R6, c[0x4][R2] ;  /* 0x0100000002067b82 */ /* 0x0000620000000a00 */
[----:B------:R-:W-:Y:S02]  /*23500*/  IMAD.MOV.U32 R4, RZ, RZ, R144 ;  /* 0x000000ffff047224 */ /* 0x000fe400078e0090 */
[----:B------:R-:W-:-:S07]  /*23510*/  IMAD.MOV.U32 R5, RZ, RZ, R145 ;  /* 0x000000ffff057224 */ /* 0x000fce00078e0091 */
[----:B------:R-:W-:-:S07]  /*23520*/  LEPC R20, `(.L_x_363) ;  /* 0x000000001014794e */ /* 0x000fce0000000000 */
[----:B01----:R-:W-:Y:S05]  /*23530*/  CALL.ABS.NOINC R6 ;  /* 0x0000000006007343 */ /* 0x003fea0003c00000 */
.L_x_363:
[----:B------:R-:W0:Y:S01]  /*23540*/  LDC.64 R2, c[0x4][R2] ;  /* 0x0100000002027b82 */ /* 0x000e220000000a00 */
[----:B------:R-:W-:Y:S02]  /*23550*/  IMAD.MOV.U32 R4, RZ, RZ, R142 ;  /* 0x000000ffff047224 */ /* 0x000fe400078e008e */
[----:B------:R-:W-:-:S07]  /*23560*/  IMAD.MOV.U32 R5, RZ, RZ, R143 ;  /* 0x000000ffff057224 */ /* 0x000fce00078e008f */
[----:B------:R-:W-:-:S07]  /*23570*/  LEPC R20, `(.L_x_364) ;  /* 0x000000001014794e */ /* 0x000fce0000000000 */
[----:B0-----:R-:W-:Y:S05]  /*23580*/  CALL.ABS.NOINC R2 ;  /* 0x0000000002007343 */ /* 0x001fea0003c00000 */
.L_x_364:
[----:B------:R-:W-:-:S04]  /*23590*/  IMAD.MOV.U32 R219, RZ, RZ, 0x0 ;  /* 0x00000000ffdb7424 */ /* 0x000fc800078e00ff */
[----:B------:R-:W-:Y:S05]  /*235a0*/  RET.REL.NODEC R218 `(_Z5saxpyPhPm) ;  /* 0xfffffdc8da947950 */ /* 0x000fea0003c3ffff */
        .type           $_Z5saxpyPhPm$_Z11strchr_cudaPKci,@function
        .size           $_Z5saxpyPhPm$_Z11strchr_cudaPKci,($_Z5saxpyPhPm$_Z11strlen_cudaPKc - $_Z5saxpyPhPm$_Z11strchr_cudaPKci)
$_Z5saxpyPhPm$_Z11strchr_cudaPKci:
[----:B------:R-:W0:Y:S01]  /*235b0*/  LDC.64 R12, c[0x0][0x358] ;  /* 0x0000d600ff0c7b82 */ /* 0x000e220000000a00 */
[----:B------:R-:W-:Y:S01]  /*235c0*/  BSSY B0, `(.L_x_365) ;  /* 0x0000015000007945 */ /* 0x000fe20003800000 */
[--C-:B------:R-:W-:Y:S02]  /*235d0*/  IMAD.MOV.U32 R10, RZ, RZ, R0.reuse ;  /* 0x000000ffff0a7224 */ /* 0x100fe400078e0000 */
[----:B------:R-:W-:Y:S02]  /*235e0*/  IMAD.MOV.U32 R9, RZ, RZ, R0 ;  /* 0x000000ffff097224 */ /* 0x000fe400078e0000 */
[--C-:B------:R-:W-:Y:S02]  /*235f0*/  IMAD.MOV.U32 R8, RZ, RZ, R2.reuse ;  /* 0x000000ffff087224 */ /* 0x100fe400078e0002 */
[----:B------:R-:W-:-:S07]  /*23600*/  IMAD.MOV.U32 R3, RZ, RZ, R2 ;  /* 0x000000ffff037224 */ /* 0x000fce00078e0002 */
.L_x_367:
[----:B0-----:R-:W-:Y:S01]  /*23610*/  R2UR UR4, R12 ;  /* 0x000000000c0472ca */ /* 0x001fe200000e0000 */
[----:B------:R-:W-:Y:S01]  /*23620*/  IMAD.MOV.U32 R2, RZ, RZ, R9 ;  /* 0x000000ffff027224 */ /* 0x000fe200078e0009 */
[----:B------:R-:W-:-:S13]  /*23630*/  R2UR UR5, R13 ;  /* 0x000000000d0572ca */ /* 0x000fda00000e0000 */
[----:B------:R-:W2:Y:S02]  /*23640*/  LDG.E.U8 R2, desc[UR4][R2.64] ;  /* 0x0000000402027981 */ /* 0x000ea4000c1e1100 */
[----:B--2---:R-:W-:-:S04]  /*23650*/  PRMT R0, R2, 0x8880, RZ ;  /* 0x0000888002007816 */ /* 0x004fc800000000ff */
[----:B------:R-:W-:Y:S01]  /*23660*/  ISETP.NE.AND P0, PT, R5, R0, PT ;  /* 0x000000000500720c */ /* 0x000fe20003f05270 */
[----:B------:R-:W-:-:S12]  /*23670*/  IMAD.MOV.U32 R0, RZ, RZ, R10 ;  /* 0x000000ffff007224 */ /* 0x000fd800078e000a */
[----:B------:R-:W-:Y:S05]  /*23680*/  @!P0 BRA `(.L_x_366) ;  /* 0x0000000000208947 */ /* 0x000fea0003800000 */
[----:B------:R-:W-:Y:S02]  /*23690*/  ISETP.NE.AND P0, PT, R2, RZ, PT ;  /* 0x000000ff0200720c */ /* 0x000fe40003f05270 */
[----:B------:R-:W-:Y:S02]  /*236a0*/  IADD3 R9, P1, PT, R9, 0x1, RZ ;  /* 0x0000000109097810 */ /* 0x000fe40007f3e0ff */
[----:B------:R-:W-:-:S03]  /*236b0*/  IADD3 R10, P2, PT, R10, 0x1, RZ ;  /* 0x000000010a0a7810 */ /* 0x000fc60007f5e0ff */
[----:B------:R-:W-:Y:S02]  /*236c0*/  IMAD.X R3, RZ, RZ, R3, P1 ;  /* 0x000000ffff037224 */ /* 0x000fe400008e0603 */
[----:B------:R-:W-:-:S04]  /*236d0*/  IMAD.X R8, RZ, RZ, R8, P2 ;  /* 0x000000ffff087224 */ /* 0x000fc800010e0608 */
[----:B------:R-:W-:Y:S05]  /*236e0*/  @P0 BRA `(.L_x_367) ;  /* 0xfffffffc00c80947 */ /* 0x000fea000383ffff */
[----:B------:R-:W-:Y:S02]  /*236f0*/  IMAD.MOV.U32 R0, RZ, RZ, RZ ;  /* 0x000000ffff007224 */ /* 0x000fe400078e00ff */
[----:B------:R-:W-:-:S07]  /*23700*/  IMAD.MOV.U32 R8, RZ, RZ, RZ ;  /* 0x000000ffff087224 */ /* 0x000fce00078e00ff */
.L_x_366:
[----:B------:R-:W-:Y:S05]  /*23710*/  BSYNC B0 ;  /* 0x0000000000007941 */ /* 0x000fea0003800000 */
.L_x_365:
[----:B------:R-:W-:Y:S02]  /*23720*/  IMAD.MOV.U32 R2, RZ, RZ, R4 ;  /* 0x000000ffff027224 */ /* 0x000fe400078e0004 */
[----:B------:R-:W-:Y:S02]  /*23730*/  IMAD.MOV.U32 R3, RZ, RZ, 0x0 ;  /* 0x00000000ff037424 */ /* 0x000fe400078e00ff */
[----:B------:R-:W-:Y:S02]  /*23740*/  IMAD.MOV.U32 R19, RZ, RZ, R0 ;  /* 0x000000ffff137224 */ /* 0x000fe400078e0000 */
[----:B------:R-:W-:Y:S05]  /*23750*/  RET.REL.NODEC R2 `(_Z5saxpyPhPm) ;  /* 0xfffffdc802287950 */ /* 0x000fea0003c3ffff */
        .type           $_Z5saxpyPhPm$_Z11strlen_cudaPKc,@function
        .size           $_Z5saxpyPhPm$_Z11strlen_cudaPKc,($_Z5saxpyPhPm$_Z12bn_mod_basicP5bn_stS0_S0_ - $_Z5saxpyPhPm$_Z11strlen_cudaPKc)
$_Z5saxpyPhPm$_Z11strlen_cudaPKc:
[----:B------:R-:W0:Y:S01]  /*23760*/  LDC.64 R8, c[0x0][0x358] ;  /* 0x0000d600ff087b82 */ /* 0x000e220000000a00 */
[--C-:B------:R-:W-:Y:S02]  /*23770*/  IMAD.MOV.U32 R2, RZ, RZ, R6.reuse ;  /* 0x000000ffff027224 */ /* 0x100fe400078e0006 */
[----:B------:R-:W-:Y:S02]  /*23780*/  IMAD.MOV.U32 R3, RZ, RZ, R7 ;  /* 0x000000ffff037224 */ /* 0x000fe400078e0007 */
[----:B------:R-:W-:-:S07]  /*23790*/  IMAD.MOV.U32 R4, RZ, RZ, R6 ;  /* 0x000000ffff047224 */ /* 0x000fce00078e0006 */
.L_x_368:
[----:B0-----:R-:W-:Y:S02]  /*237a0*/  R2UR UR4, R8 ;  /* 0x00000000080472ca */ /* 0x001fe400000e0000 */
[----:B------:R-:W-:-:S13]  /*237b0*/  R2UR UR5, R9 ;  /* 0x00000000090572ca */ /* 0x000fda00000e0000 */
[----:B------:R0:W2:Y:S02]  /*237c0*/  LDG.E.U8 R5, desc[UR4][R2.64] ;  /* 0x0000000402057981 */ /* 0x0000a4000c1e1100 */
[----:B0-----:R-:W-:-:S05]  /*237d0*/  IADD3 R2, P1, PT, R2, 0x1, RZ ;  /* 0x0000000102027810 */ /* 0x001fca0007f3e0ff */
[----:B------:R-:W-:Y:S01]  /*237e0*/  IMAD.X R3, RZ, RZ, R3, P1 ;  /* 0x000000ffff037224 */ /* 0x000fe200008e0603 */
[----:B--2---:R-:W-:Y:S01]  /*237f0*/  ISETP.NE.AND P0, PT, R5, RZ, PT ;  /* 0x000000ff0500720c */ /* 0x004fe20003f05270 */
[----:B------:R-:W-:Y:S02]  /*23800*/  IMAD.MOV.U32 R5, RZ, RZ, R4 ;  /* 0x000000ffff057224 */ /* 0x000fe400078e0004 */
[----:B------:R-:W-:-:S10]  /*23810*/  VIADD R4, R4, 0x1 ;  /* 0x0000000104047836 */ /* 0x000fd40000000000 */
[----:B------:R-:W-:Y:S05]  /*23820*/  @P0 BRA `(.L_x_368) ;  /* 0xfffffffc00dc0947 */ /* 0x000fea000383ffff */
[----:B------:R-:W-:Y:S02]  /*23830*/  IMAD.MOV.U32 R2, RZ, RZ, R0 ;  /* 0x000000ffff027224 */ /* 0x000fe400078e0000 */
[----:B------:R-:W-:Y:S02]  /*23840*/  IMAD.MOV.U32 R3, RZ, RZ, 0x0 ;  /* 0x00000000ff037424 */ /* 0x000fe400078e00ff */
[----:B------:R-:W-:Y:S02]  /*23850*/  IMAD.IADD R4, R5, 0x1, -R6 ;  /* 0x0000000105047824 */ /* 0x000fe400078e0a06 */
[----:B------:R-:W-:Y:S05]  /*23860*/  RET.REL.NODEC R2 `(_Z5saxpyPhPm) ;  /* 0xfffffdc402e47950 */ /* 0x000fea0003c3ffff */
        .type           $_Z5saxpyPhPm$_Z12bn_mod_basicP5bn_stS0_S0_,@function
        .size           $_Z5saxpyPhPm$_Z12bn_mod_basicP5bn_stS0_S0_,($_Z5saxpyPhPm$_Z12bn_mul_basicP5bn_stS0_S0_ - $_Z5saxpyPhPm$_Z12bn_mod_basicP5bn_stS0_S0_)
$_Z5saxpyPhPm$_Z12bn_mod_basicP5bn_stS0_S0_:
[----:B------:R-:W-:Y:S04]  /*23870*/  BSSY B0, `(.L_x_369) ;  /* 0x000000a000007945 */ /* 0x000fe80003800000 */
[----:B------:R-:W-:Y:S05]  /*23880*/  BMOV.32.CLEAR RZ, B11 ;  /* 0x000000000bff7355 */ /* 0x000fea0000100000 */
[----:B------:R-:W0:Y:S05]  /*23890*/  BMOV.32.CLEAR R128, B0 ;  /* 0x0000000000807355 */ /* 0x000e2a0000100000 */
[----:B------:R-:W-:Y:S01]  /*238a0*/  IMAD.MOV.U32 R51, RZ, RZ, R18 ;  /* 0x000000ffff337224 */ /* 0x000fe200078e0012 */
[----:B------:R-:W-:Y:S01]  /*238b0*/  MOV R50, 0x23900 ;  /* 0x0002390000327802 */ /* 0x000fe20000000f00 */
[----:B------:R-:W-:-:S02]  /*238c0*/  IMAD.MOV.U32 R52, RZ, RZ, R19 ;  /* 0x000000ffff347224 */ /* 0x000fc400078e0013 */
[----:B------:R-:W-:Y:S02]  /*238d0*/  IMAD.MOV.U32 R53, RZ, RZ, RZ ;  /* 0x000000ffff357224 */ /* 0x000fe400078e00ff */
[----:B0-----:R-:W-:-:S07]  /*238e0*/  IMAD.MOV.U32 R54, RZ, RZ, RZ ;  /* 0x000000ffff367224 */ /* 0x001fce00078e00ff */
[----:B------:R-:W-:Y:S05]  /*238f0*/  CALL.REL.NOINC `($_Z5saxpyPhPm$_Z10bn_div_remP5bn_stS0_S0_S0_) ;  /* 0xfffffe2800e47944 */ /* 0x000fea0003c3ffff */
[----:B------:R0:W-:Y:S05]  /*23900*/  BMOV.32 B11, R128 ;  /* 0x000000800b007356 */ /* 0x0001ea0000000000 */
[----:B------:R-:W-:Y:S05]  /*23910*/  BSYNC B11 ;  /* 0x00000000000b7941 */ /* 0x000fea0003800000 */
.L_x_369:
[----:B------:R-:W-:-:S04]  /*23920*/  IMAD.MOV.U32 R125, RZ, RZ, 0x0 ;  /* 0x00000000ff7d7424 */ /* 0x000fc800078e00ff */
[----:B0-----:R-:W-:Y:S05]  /*23930*/  RET.REL.NODEC R124 `(_Z5saxpyPhPm) ;  /* 0xfffffdc47cb07950 */ /* 0x001fea0003c3ffff */
        .type           $_Z5saxpyPhPm$_Z12bn_mul_basicP5bn_stS0_S0_,@function
        .size           $_Z5saxpyPhPm$_Z12bn_mul_basicP5bn_stS0_S0_,($_Z5saxpyPhPm$_Z12cuda_reallociiPm - $_Z5saxpyPhPm$_Z12bn_mul_basicP5bn_stS0_S0_)
$_Z5saxpyPhPm$_Z12bn_mul_basicP5bn_stS0_S0_:
[----:B------:R-:W-:Y:S01]  /*23940*/  MOV R51, 0x8 ;  /* 0x0000000800337802 */ /* 0x000fe20000000f00 */
[----:B------:R-:W0:Y:S01]  /*23950*/  LDC.64 R22, c[0x0][0x358] ;  /* 0x0000d600ff167b82 */ /* 0x000e220000000a00 */
[----:B------:R-:W-:Y:S02]  /*23960*/  IMAD.MOV.U32 R50, RZ, RZ, R30 ;  /* 0x000000ffff327224 */ /* 0x000fe400078e001e */
[----:B------:R-:W-:Y:S02]  /*23970*/  IMAD.MOV.U32 R42, RZ, RZ, R31 ;  /* 0x000000ffff2a7224 */ /* 0x000fe400078e001f */
[----:B------:R-:W-:Y:S02]  /*23980*/  IMAD.MOV.U32 R4, RZ, RZ, 0x18 ;  /* 0x00000018ff047424 */ /* 0x000fe400078e00ff */
[----:B------:R-:W-:Y:S01]  /*23990*/  IMAD.MOV.U32 R5, RZ, RZ, RZ ;  /* 0x000000ffff057224 */ /* 0x000fe200078e00ff */
[----:B------:R1:W2:Y:S01]  /*239a0*/  LDC.64 R6, c[0x4][R51] ;  /* 0x0100000033067b82 */ /* 0x0002a20000000a00 */
[----:B------:R-:W-:-:S02]  /*239b0*/  IMAD.MOV.U32 R26, RZ, RZ, R32 ;  /* 0x000000ffff1a7224 */ /* 0x000fc400078e0020 */
[----:B------:R-:W-:Y:S02]  /*239c0*/  IMAD.MOV.U32 R27, RZ, RZ, R33 ;  /* 0x000000ffff1b7224 */ /* 0x000fe400078e0021 */
[----:B------:R-:W-:Y:S02]  /*239d0*/  IMAD.MOV.U32 R24, RZ, RZ, R44 ;  /* 0x000000ffff187224 */ /* 0x000fe400078e002c */
[----:B------:R-:W-:-:S07]  /*239e0*/  IMAD.MOV.U32 R25, RZ, RZ, R45 ;  /* 0x000000ffff197224 */ /* 0x000fce00078e002d */
[----:B------:R-:W-:-:S07]  /*239f0*/  LEPC R20, `(.L_x_370) ;  /* 0x000000001014794e */ /* 0x000fce0000000000 */
[----:B012---:R-:W-:Y:S05]  /*23a00*/  CALL.ABS.NOINC R6 ;  /* 0x0000000006007343 */ /* 0x007fea0003c00000 */
.L_x_370:
[----:B------:R0:W1:Y:S01]  /*23a10*/  LDC.64 R6, c[0x4][R51] ;  /* 0x0100000033067b82 */ /* 0x0000620000000a00 */
[----:B------:R-:W-:Y:S02]  /*23a20*/  IMAD.MOV.U32 R18, RZ, RZ, R4 ;  /* 0x000000ffff127224 */ /* 0x000fe400078e0004 */
[----:B------:R-:W-:Y:S02]  /*23a30*/  IMAD.MOV.U32 R19, RZ, RZ, R5 ;  /* 0x000000ffff137224 */ /* 0x000fe400078e0005 */
[----:B------:R-:W-:Y:S02]  /*23a40*/  IMAD.MOV.U32 R4, RZ, RZ, 0x40 ;  /* 0x00000040ff047424 */ /* 0x000fe400078e00ff */
[----:B------:R-:W-:-:S07]  /*23a50*/  IMAD.MOV.U32 R5, RZ, RZ, RZ ;  /* 0x000000ffff057224 */ /* 0x000fce00078e00ff */
[----:B------:R-:W-:-:S07]  /*23a60*/  LEPC R20, `(.L_x_371) ;  /* 0x000000001014794e */ /* 0x000fce0000000000 */
[----:B01----:R-:W-:Y:S05]  /*23a70*/  CALL.ABS.NOINC R6 ;  /* 0x0000000006007343 */ /* 0x003fea0003c00000 */
.L_x_371:
[C---:B------:R-:W-:Y:S01]  /*23a80*/  R2UR UR4, R22.reuse ;  /* 0x00000000160472ca */ /* 0x040fe200000e0000 */
[----:B------:R-:W-:Y:S01]  /*23a90*/  IMAD.MOV.U32 R9, RZ, RZ, 0x8 ;  /* 0x00000008ff097424 */ /* 0x000fe200078e00ff */
[C---:B------:R-:W-:Y:S02]  /*23aa0*/  R2UR UR5, R23.reuse ;  /* 0x00000000170572ca */ /* 0x040fe400000e0000 */
[C---:B------:R-:W-:Y:S02]  /*23ab0*/  R2UR UR6, R22.reuse ;  /* 0x00000000160672ca */ /* 0x040fe400000e0000 */
[C---:B------:R-:W-:Y:S02]  /*23ac0*/  R2UR UR7, R23.reuse ;  /* 0x00000000170772ca */ /* 0x040fe400000e0000 */
[----:B------:R-:W-:Y:S02]  /*23ad0*/  R2UR UR8, R22 ;  /* 0x00000000160872ca */ /* 0x000fe400000e0000 */
[----:B------:R-:W-:-:S02]  /*23ae0*/  R2UR UR9, R23 ;  /* 0x00000000170972ca */ /* 0x000fc400000e0000 */
[C---:B------:R-:W-:Y:S02]  /*23af0*/  R2UR UR10, R22.reuse ;  /* 0x00000000160a72ca */ /* 0x040fe400000e0000 */
[C---:B------:R-:W-:Y:S01]  /*23b00*/  R2UR UR11, R23.reuse ;  /* 0x00000000170b72ca */ /* 0x040fe200000e0000 */
[----:B------:R0:W-:Y:S01]  /*23b10*/  ST.E.64 desc[UR4][R18.64+0x10], R4 ;  /* 0x0000100412007985 */ /* 0x0001e2000c101b04 */
[----:B------:R-:W-:Y:S02]  /*23b20*/  R2UR UR12, R22 ;  /* 0x00000000160c72ca */ /* 0x000fe400000e0000 */
[----:B------:R-:W-:Y:S01]  /*23b30*/  R2UR UR13, R23 ;  /* 0x00000000170d72ca */ /* 0x000fe200000e0000 */
[----:B------:R0:W-:Y:S04]  /*23b40*/  ST.E desc[UR6][R18.64], R9 ;  /* 0x0000000912007985 */ /* 0x0001e8000c101906 */
[----:B------:R0:W-:Y:S04]  /*23b50*/  ST.E desc[UR8][R18.64+0x8], RZ ;  /* 0x000008ff12007985 */ /* 0x0001e8000c101908 */
[----:B------:R-:W2:Y:S04]  /*23b60*/  LD.E R60, desc[UR10][R26.64+0x4] ;  /* 0x0000040a1a3c7980 */ /* 0x000ea8000c101900 */
[----:B------:R-:W2:Y:S01]  /*23b70*/  LD.E R7, desc[UR12][R24.64+0x4] ;  /* 0x0000040c18077980 */ /* 0x000ea2000c101900 */
[----:B------:R-:W-:Y:S01]  /*23b80*/  BSSY B6, `(.L_x_372) ;  /* 0x0000006000067945 */ /* 0x000fe20003800000 */
[----:B------:R-:W-:Y:S01]  /*23b90*/  IMAD.MOV.U32 R3, RZ, RZ, R18 ;  /* 0x000000ffff037224 */ /* 0x000fe200078e0012 */
[----:B------:R-:W-:Y:S01]  /*23ba0*/  MOV R61, 0x23be0 ;  /* 0x00023be0003d7802 */ /* 0x000fe20000000f00 */
[----:B------:R-:W-:-:S02]  /*23bb0*/  IMAD.MOV.U32 R0, RZ, RZ, R19 ;  /* 0x000000ffff007224 */ /* 0x000fc400078e0013 */
[----:B0-2---:R-:W-:-:S07]  /*23bc0*/  IMAD.IADD R60, R60, 0x1, R7 ;  /* 0x000000013c3c7824 */ /* 0x005fce00078e0207 */
[----:B------:R-:W-:Y:S05]  /*23bd0*/  CALL.REL.NOINC `($_Z5saxpyPhPm$_Z7bn_makeP5bn_sti) ;  /* 0x0000015c00f87944 */ /* 0x000fea0003c00000 */
[----:B------:R-:W-:Y:S05]  /*23be0*/  BSYNC B6 ;  /* 0x0000000000067941 */ /* 0x000fea0003800000 */
.L_x_372:
[----:B------:R-:W-:Y:S01]  /*23bf0*/  IMAD.MOV.U32 R4, RZ, RZ, R18 ;  /* 0x000000ffff047224 */ /* 0x000fe200078e0012 */
[----:B------:R-:W-:Y:S01]  /*23c00*/  MOV R21, 0x23c30 ;  /* 0x00023c3000157802 */ /* 0x000fe20000000f00 */
[----:B------:R-:W-:-:S07]  /*23c10*/  IMAD.MOV.U32 R0, RZ, RZ, R19 ;  /* 0x000000ffff007224 */ /* 0x000fce00078e0013 */
[----:B------:R-:W-:Y:S05]  /*23c20*/  CALL.REL.NOINC `($_Z5saxpyPhPm$_Z7bn_zeroP5bn_st) ;  /* 0x0000016400607944 */ /* 0x000fea0003c00000 */
[C---:B------:R-:W-:Y:S02]  /*23c30*/  R2UR UR4, R22.reuse ;  /* 0x00000000160472ca */ /* 0x040fe400000e0000 */
[C---:B------:R-:W-:Y:S02]  /*23c40*/  R2UR UR5, R23.reuse ;  /* 0x00000000170572ca */ /* 0x040fe400000e0000 */
[----:B------:R-:W-:Y:S02]  /*23c50*/  R2UR UR6, R22 ;  /* 0x00000000160672ca */ /* 0x000fe400000e0000 */
[----:B------:R-:W-:-:S09]  /*23c60*/  R2UR UR7, R23 ;  /* 0x00000000170772ca */ /* 0x000fd200000e0000 */
[----:B------:R-:W2:Y:S04]  /*23c70*/  LD.E R0, desc[UR4][R26.64+0x4] ;  /* 0x000004041a007980 */ /* 0x000ea8000c101900 */
[----:B------:R-:W2:Y:S01]  /*23c80*/  LD.E R3, desc[UR6][R24.64+0x4] ;  /* 0x0000040618037980 */ /* 0x000ea2000c101900 */
[----:B------:R-:W-:Y:S02]  /*23c90*/  IMAD.MOV.U32 R8, RZ, RZ, R18 ;  /* 0x000000ffff087224 */ /* 0x000fe400078e0012 */
[----:B------:R-:W-:Y:S02]  /*23ca0*/  IMAD.MOV.U32 R9, RZ, RZ, R19 ;  /* 0x000000ffff097224 */ /* 0x000fe400078e0013 */
[----:B--2---:R-:W-:-:S05]  /*23cb0*/  IMAD.IADD R3, R0, 0x1, R3 ;  /* 0x0000000100037824 */ /* 0x004fca00078e0203 */
[----:B------:R0:W-:Y:S04]  /*23cc0*/  ST.E desc[UR4][R8.64+0x4], R3 ;  /* 0x0000040308007985 */ /* 0x0001e8000c101904 */
[----:B------:R-:W2:Y:S01]  /*23cd0*/  LD.E R0, desc[UR6][R26.64+0x4] ;  /* 0x000004061a007980 */ /* 0x000ea2000c101900 */
[----:B------:R-:W-:Y:S01]  /*23ce0*/  BSSY B1, `(.L_x_373) ;  /* 0x000002b000017945 */ /* 0x000fe20003800000 */
[----:B--2---:R-:W-:-:S13]  /*23cf0*/  ISETP.GE.AND P0, PT, R0, 0x1, PT ;  /* 0x000000010000780c */ /* 0x004fda0003f06270 */
[----:B0-----:R-:W-:Y:S05]  /*23d00*/  @!P0 BRA `(.L_x_374) ;  /* 0x0000000000a08947 */ /* 0x001fea0003800000 */
[----:B------:R-:W-:-:S07]  /*23d10*/  IMAD.MOV.U32 R0, RZ, RZ, RZ ;  /* 0x000000ffff007224 */ /* 0x000fce00078e00ff */
.L_x_376:
[----:B------:R-:W-:Y:S02]  /*23d20*/  R2UR UR4, R22 ;  /* 0x00000000160472ca */ /* 0x000fe400000e0000 */
[----:B------:R-:W-:-:S13]  /*23d30*/  R2UR UR5, R23 ;  /* 0x00000000170572ca */ /* 0x000fda00000e0000 */
[----:B------:R-:W2:Y:S01]  /*23d40*/  LD.E.64 R4, desc[UR4][R26.64+0x10] ;  /* 0x000010041a047980 */ /* 0x000ea2000c101b00 */
[C---:B------:R-:W-:Y:S01]  /*23d50*/  R2UR UR10, R22.reuse ;  /* 0x00000000160a72ca */ /* 0x040fe200000e0000 */
[----:B------:R-:W-:Y:S01]  /*23d60*/  IMAD.MOV.U32 R6, RZ, RZ, R18 ;  /* 0x000000ffff067224 */ /* 0x000fe200078e0012 */
[C---:B------:R-:W-:Y:S01]  /*23d70*/  R2UR UR11, R23.reuse ;  /* 0x00000000170b72ca */ /* 0x040fe200000e0000 */
[----:B------:R-:W-:Y:S01]  /*23d80*/  IMAD.MOV.U32 R7, RZ, RZ, R19 ;  /* 0x000000ffff077224 */ /* 0x000fe200078e0013 */
[C---:B------:R-:W-:Y:S02]  /*23d90*/  R2UR UR6, R22.reuse ;  /* 0x00000000160672ca */ /* 0x040fe400000e0000 */
[C---:B------:R-:W-:Y:S02]  /*23da0*/  R2UR UR7, R23.reuse ;  /* 0x00000000170772ca */ /* 0x040fe400000e0000 */
[----:B------:R-:W-:Y:S01]  /*23db0*/  R2UR UR8, R22 ;  /* 0x00000000160872ca */ /* 0x000fe200000e0000 */
[----:B------:R-:W3:Y:S01]  /*23dc0*/  LD.E.64 R6, desc[UR4][R6.64+0x10] ;  /* 0x0000100406067980 */ /* 0x000ee2000c101b00 */
[----:B------:R-:W-:-:S05]  /*23dd0*/  R2UR UR9, R23 ;  /* 0x00000000170972ca */ /* 0x000fca00000e0000 */
[----:B------:R0:W5:Y:S04]  /*23de0*/  LD.E R10, desc[UR10][R24.64+0x4] ;  /* 0x0000040a180a7980 */ /* 0x000168000c101900 */
[----:B------:R0:W5:Y:S01]  /*23df0*/  LD.E.64 R8, desc[UR6][R24.64+0x10] ;  /* 0x0000100618087980 */ /* 0x000162000c101b00 */
[----:B--2---:R-:W-:-:S06]  /*23e00*/  IMAD.WIDE.U32 R4, R0, 0x8, R4 ;  /* 0x0000000800047825 */ /* 0x004fcc00078e0004 */
[----:B------:R-:W5:Y:S01]  /*23e10*/  LD.E.64 R4, desc[UR8][R4.64] ;  /* 0x0000000804047980 */ /* 0x000f62000c101b00 */
[----:B------:R-:W-:Y:S01]  /*23e20*/  BSSY B0, `(.L_x_375) ;  /* 0x0000004000007945 */ /* 0x000fe20003800000 */
[----:B------:R-:W-:Y:S01]  /*23e30*/  MOV R3, 0x23e60 ;  /* 0x00023e6000037802 */ /* 0x000fe20000000f00 */
[----:B0--3--:R-:W-:-:S07]  /*23e40*/  IMAD.WIDE.U32 R6, R0, 0x8, R6 ;  /* 0x0000000800067825 */ /* 0x009fce00078e0006 */
[----:B-----5:R-:W-:Y:S05]  /*23e50*/  CALL.REL.NOINC `($_Z5saxpyPhPm$_Z11bn_mula_lowPmPKmmi) ;  /* 0xfffffe9c00b87944 */ /* 0x020fea0003c3ffff */
[----:B------:R-:W-:Y:S05]  /*23e60*/  BSYNC B0 ;  /* 0x0000000000007941 */ /* 0x000fea0003800000 */
.L_x_375:
[C---:B------:R-:W-:Y:S02]  /*23e70*/  R2UR UR6, R22.reuse ;  /* 0x00000000160672ca */ /* 0x040fe400000e0000 */
[C---:B------:R-:W-:Y:S02]  /*23e80*/  R2UR UR7, R23.reuse ;  /* 0x00000000170772ca */ /* 0x040fe400000e0000 */
[----:B------:R-:W-:Y:S02]  /*23e90*/  R2UR UR4, R22 ;  /* 0x00000000160472ca */ /* 0x000fe400000e0000 */
[----:B------:R-:W-:Y:S01]  /*23ea0*/  R2UR UR5, R23 ;  /* 0x00000000170572ca */ /* 0x000fe200000e0000 */
[----:B------:R-:W-:Y:S02]  /*23eb0*/  IMAD.MOV.U32 R8, RZ, RZ, R18 ;  /* 0x000000ffff087224 */ /* 0x000fe400078e0012 */
[----:B------:R-:W-:-:S06]  /*23ec0*/  IMAD.MOV.U32 R9, RZ, RZ, R19 ;  /* 0x000000ffff097224 */ /* 0x000fcc00078e0013 */
[----:B------:R-:W2:Y:S04]  /*23ed0*/  LD.E R3, desc[UR6][R24.64+0x4] ;  /* 0x0000040618037980 */ /* 0x000ea8000c101900 */
[----:B------:R-:W3:Y:S01]  /*23ee0*/  LD.E.64 R4, desc[UR4][R8.64+0x10] ;  /* 0x0000100408047980 */ /* 0x000ee2000c101b00 */
[----:B--2---:R-:W-:-:S04]  /*23ef0*/  IADD3 R7, P0, PT, R3, R0, RZ ;  /* 0x0000000003077210 */ /* 0x004fc80007f1e0ff */
[----:B------:R-:W-:Y:S02]  /*23f00*/  LEA.HI.X.SX32 R3, R3, RZ, 0x1, P0 ;  /* 0x000000ff03037211 */ /* 0x000fe400000f0eff */
[----:B---3--:R-:W-:-:S04]  /*23f10*/  LEA R4, P0, R7, R4, 0x3 ;  /* 0x0000000407047211 */ /* 0x008fc800078018ff */
[----:B------:R-:W-:Y:S01]  /*23f20*/  LEA.HI.X R5, R7, R5, R3, 0x3, P0 ;  /* 0x0000000507057211 */ /* 0x000fe200000f1c03 */
[----:B------:R-:W-:-:S05]  /*23f30*/  IMAD.MOV.U32 R7, RZ, RZ, R53 ;  /* 0x000000ffff077224 */ /* 0x000fca00078e0035 */
[----:B------:R0:W-:Y:S04]  /*23f40*/  ST.E.64 desc[UR4][R4.64], R6 ;  /* 0x0000000604007985 */ /* 0x0001e8000c101b04 */
[----:B------:R-:W2:Y:S01]  /*23f50*/  LD.E R3, desc[UR6][R26.64+0x4] ;  /* 0x000004061a037980 */ /* 0x000ea2000c101900 */
[----:B------:R-:W-:-:S05]  /*23f60*/  VIADD R0, R0, 0x1 ;  /* 0x0000000100007836 */ /* 0x000fca0000000000 */
[----:B--2---:R-:W-:-:S13]  /*23f70*/  ISETP.GE.AND P0, PT, R0, R3, PT ;  /* 0x000000030000720c */ /* 0x004fda0003f06270 */
[----:B0-----:R-:W-:Y:S05]  /*23f80*/  @!P0 BRA `(.L_x_376) ;  /* 0xfffffffc00648947 */ /* 0x001fea000383ffff */
.L_x_374:
[----:B------:R-:W-:Y:S05]  /*23f90*/  BSYNC B1 ;  /* 0x0000000000017941 */ /* 0x000fea0003800000 */
.L_x_373:
[C---:B------:R-:W-:Y:S02]  /*23fa0*/  R2UR UR4, R22.reuse ;  /* 0x00000000160472ca */ /* 0x040fe400000e0000 */
[C---:B------:R-:W-:Y:S02]  /*23fb0*/  R2UR UR5, R23.reuse ;  /* 0x00000000170572ca */ /* 0x040fe400000e0000 */
[----:B------:R-:W-:Y:S02]  /*23fc0*/  R2UR UR6, R22 ;  /* 0x00000000160672ca */ /* 0x000fe400000e0000 */
[----:B------:R-:W-:-:S09]  /*23fd0*/  R2UR UR7, R23 ;  /* 0x00000000170772ca */ /* 0x000fd200000e0000 */
[----:B------:R-:W2:Y:S04]  /*23fe0*/  LD.E R26, desc[UR4][R26.64+0x8] ;  /* 0x000008041a1a7980 */ /* 0x000ea8000c101900 */
[----:B------:R-:W2:Y:S01]  /*23ff0*/  LD.E R3, desc[UR6][R24.64+0x8] ;  /* 0x0000080618037980 */ /* 0x000ea2000c101900 */
[----:B------:R-:W-:Y:S01]  /*24000*/  BSSY B2, `(.L_x_377) ;  /* 0x0000007000027945 */ /* 0x000fe20003800000 */
[----:B------:R-:W-:Y:S01]  /*24010*/  IMAD.MOV.U32 R6, RZ, RZ, R18 ;  /* 0x000000ffff067224 */ /* 0x000fe200078e0012 */
[----:B------:R-:W-:Y:S01]  /*24020*/  MOV R0, 0x24070 ;  /* 0x0002407000007802 */ /* 0x000fe20000000f00 */
[----:B------:R-:W-:Y:S01]  /*24030*/  IMAD.MOV.U32 R7, RZ, RZ, R19 ;  /* 0x000000ffff077224 */ /* 0x000fe200078e0013 */
[----:B--2---:R-:W-:-:S05]  /*24040*/  LOP3.LUT R3, R3, R26, RZ, 0x3c, !PT ;  /* 0x0000001a03037212 */ /* 0x004fca00078e3cff */
[----:B------:R0:W-:Y:S02]  /*24050*/  ST.E desc[UR4][R8.64+0x8], R3 ;  /* 0x0000080308007985 */ /* 0x0001e4000c101904 */
[----:B0-----:R-:W-:Y:S05]  /*24060*/  CALL.REL.NOINC `($_Z5saxpyPhPm$_Z7bn_trimP5bn_st) ;  /* 0x0000015c00787944 */ /* 0x001fea0003c00000 */
[----:B------:R-:W-:Y:S05]  /*24070*/  BSYNC B2 ;  /* 0x0000000000027941 */ /* 0x000fea0003800000 */
.L_x_377:
        /* <DEDUP_REMOVED lines=8> */
.L_x_378:
[----:B------:R-:W-:Y:S01]  /*24100*/  MOV R6, 0x10 ;  /* 0x0000001000067802 */ /* 0x000fe20000000f00 */
[----:B------:R-:W-:Y:S02]  /*24110*/  IMAD.MOV.U32 R4, RZ, RZ, R18 ;  /* 0x000000ffff047224 */ /* 0x000fe400078e0012 */
[----:B------:R-:W-:-:S03]  /*24120*/  IMAD.MOV.U32 R5, RZ, RZ, R19 ;  /* 0x000000ffff057224 */ /* 0x000fc600078e0013 */
[----:B------:R-:W0:Y:S04]  /*24130*/  LDC.64 R6, c[0x4][R6] ;  /* 0x0100000006067b82 */ /* 0x000e280000000a00 */
[----:B------:R-:W-:-:S07]  /*24140*/  LEPC R20, `(.L_x_379) ;  /* 0x000000001014794e */ /* 0x000fce0000000000 */
[----:B0-----:R-:W-:Y:S05]  /*24150*/  CALL.ABS.NOINC R6 ;  /* 0x0000000006007343 */ /* 0x001fea0003c00000 */
.L_x_379:
[----:B------:R-:W-:Y:S02]  /*24160*/  IMAD.MOV.U32 R4, RZ, RZ, R28 ;  /* 0x000000ffff047224 */ /* 0x000fe400078e001c */
[----:B------:R-:W-:-:S04]  /*24170*/  IMAD.MOV.U32 R5, RZ, RZ, 0x0 ;  /* 0x00000000ff057424 */ /* 0x000fc800078e00ff */
[----:B------:R-:W-:Y:S05]  /*24180*/  RET.REL.NODEC R4 `(_Z5saxpyPhPm) ;  /* 0xfffffdbc049c7950 */ /* 0x000fea0003c3ffff */
        .type           $_Z5saxpyPhPm$_Z12cuda_reallociiPm,@function
        .size           $_Z5saxpyPhPm$_Z12cuda_reallociiPm,($_Z5saxpyPhPm$_Z12dv_cmp_constPKmS0_i - $_Z5saxpyPhPm$_Z12cuda_reallociiPm)
$_Z5saxpyPhPm$_Z12cuda_reallociiPm:
[----:B------:R-:W-:Y:S01]  /*24190*/  MOV R6, 0x8 ;  /* 0x0000000800067802 */ /* 0x000fe20000000f00 */
[----:B------:R-:W0:Y:S01]  /*241a0*/  LDC.64 R70, c[0x0][0x358] ;  /* 0x0000d600ff467b82 */ /* 0x000e220000000a00 */
[----:B------:R-:W-:-:S07]  /*241b0*/  IMAD.WIDE R4, R4, 0x8, RZ ;  /* 0x0000000804047825 */ /* 0x000fce00078e02ff */
[----:B------:R-:W1:Y:S02]  /*241c0*/  LDC.64 R6, c[0x4][R6] ;  /* 0x0100000006067b82 */ /* 0x000e640000000a00 */
[----:B------:R-:W-:-:S07]  /*241d0*/  LEPC R20, `(.L_x_380) ;  /* 0x000000001014794e */ /* 0x000fce0000000000 */
[----:B01----:R-:W-:Y:S05]  /*241e0*/  CALL.ABS.NOINC R6 ;  /* 0x0000000006007343 */ /* 0x003fea0003c00000 */
.L_x_380:
[----:B------:R-:W-:Y:S01]  /*241f0*/  ISETP.GE.AND P0, PT, R80, 0x1, PT ;  /* 0x000000015000780c */ /* 0x000fe20003f06270 */
[----:B------:R-:W-:Y:S01]  /*24200*/  BSSY B1, `(.L_x_381) ;  /* 0x0000093000017945 */ /* 0x000fe20003800000 */
[----:B------:R-:W-:Y:S02]  /*24210*/  IMAD.MOV.U32 R72, RZ, RZ, R4 ;  /* 0x000000ffff487224 */ /* 0x000fe400078e0004 */
[----:B------:R-:W-:-:S09]  /*24220*/  IMAD.MOV.U32 R73, RZ, RZ, R5 ;  /* 0x000000ffff497224 */ /* 0x000fd200078e0005 */
[----:B------:R-:W-:Y:S05]  /*24230*/  @!P0 BRA `(.L_x_382) ;  /* 0x00000008003c8947 */ /* 0x000fea0003800000 */
[C---:B------:R-:W-:Y:S01]  /*24240*/  ISETP.GE.U32.AND P0, PT, R80.reuse, 0x4, PT ;  /* 0x000000045000780c */ /* 0x040fe20003f06070 */
[----:B------:R-:W-:Y:S01]  /*24250*/  BSSY B2, `(.L_x_383) ;  /* 0x0000075000027945 */ /* 0x000fe20003800000 */
[----:B------:R-:W-:Y:S01]  /*24260*/  LOP3.LUT R0, R80, 0x3, RZ, 0xc0, !PT ;  /* 0x0000000350007812 */ /* 0x000fe200078ec0ff */
[----:B------:R-:W-:-:S10]  /*24270*/  IMAD.MOV.U32 R3, RZ, RZ, RZ ;  /* 0x000000ffff037224 */ /* 0x000fd400078e00ff */
[----:B------:R-:W-:Y:S05]  /*24280*/  @!P0 BRA `(.L_x_384) ;  /* 0x0000000400c48947 */ /* 0x000fea0003800000 */
[----:B------:R-:W-:Y:S01]  /*24290*/  LOP3.LUT R3, R80, 0x7ffffffc, RZ, 0xc0, !PT ;  /* 0x7ffffffc50037812 */ /* 0x000fe200078ec0ff */
[----:B------:R-:W-:Y:S01]  /*242a0*/  BSSY B0, `(.L_x_385) ;  /* 0x000005c000007945 */ /* 0x000fe20003800000 */
[----:B------:R-:W-:Y:S02]  /*242b0*/  IADD3 R4, P1, PT, R62, 0x10, RZ ;  /* 0x000000103e047810 */ /* 0x000fe40007f3e0ff */
[----:B------:R-:W-:Y:S01]  /*242c0*/  IADD3 R6, P2, PT, R72, 0x10, RZ ;  /* 0x0000001048067810 */ /* 0x000fe20007f5e0ff */
[----:B------:R-:W-:Y:S02]  /*242d0*/  IMAD.MOV R10, RZ, RZ, -R3 ;  /* 0x000000ffff0a7224 */ /* 0x000fe400078e0a03 */
[----:B------:R-:W-:Y:S02]  /*242e0*/  IMAD.X R5, RZ, RZ, R63, P1 ;  /* 0x000000ffff057224 */ /* 0x000fe400008e063f */
[----:B------:R-:W-:Y:S01]  /*242f0*/  IMAD.X R7, RZ, RZ, R73, P2 ;  /* 0x000000ffff077224 */ /* 0x000fe200010e0649 */
        /* <DEDUP_REMOVED lines=8> */
.L_x_389:
[----:B------:R-:W-:Y:S02]  /*24380*/  R2UR UR4, R70 ;  /* 0x00000000460472ca */ /* 0x000fe400000e0000 */
        /* <DEDUP_REMOVED lines=42> */
.L_x_388:
[----:B------:R-:W-:Y:S05]  /*24630*/  BSYNC B3 ;  /* 0x0000000000037941 */ /* 0x000fea0003800000 */
.L_x_387:
[----:B------:R-:W-:Y:S01]  /*24640*/  IMAD.MOV R8, RZ, RZ, -R10 ;  /* 0x000000ffff087224 */ /* 0x000fe200078e0a0a */
[----:B------:R-:W-:Y:S04]  /*24650*/  BSSY B3, `(.L_x_390) ;  /* 0x000001d000037945 */ /* 0x000fe80003800000 */
[----:B------:R-:W-:-:S13]  /*24660*/  ISETP.GT.AND P1, PT, R8, 0x4, PT ;  /* 0x000000040800780c */ /* 0x000fda0003f24270 */
[----:B------:R-:W-:Y:S05]  /*24670*/  @!P1 BRA `(.L_x_391) ;  /* 0x0000000000689947 */ /* 0x000fea0003800000 */
        /* <DEDUP_REMOVED lines=26> */
.L_x_391:
[----:B------:R-:W-:Y:S05]  /*24820*/  BSYNC B3 ;  /* 0x0000000000037941 */ /* 0x000fea0003800000 */
.L_x_390:
[----:B------:R-:W-:-:S13]  /*24830*/  ISETP.NE.OR P0, PT, R10, RZ, P0 ;  /* 0x000000ff0a00720c */ /* 0x000fda0000705670 */
[----:B------:R-:W-:Y:S05]  /*24840*/  @!P0 BREAK B0 ;  /* 0x0000000000008942 */ /* 0x000fea0003800000 */
[----:B------:R-:W-:Y:S05]  /*24850*/  @!P0 BRA `(.L_x_384) ;  /* 0x0000000000508947 */ /* 0x000fea0003800000 */
.L_x_386:
[----:B------:R-:W-:Y:S05]  /*24860*/  BSYNC B0 ;  /* 0x0000000000007941 */ /* 0x000fea0003800000 */
.L_x_385:
        /* <DEDUP_REMOVED lines=19> */
.L_x_384:
[----:B------:R-:W-:Y:S05]  /*249a0*/  BSYNC B2 ;  /* 0x0000000000027941 */ /* 0x000fea0003800000 */
.L_x_383:
[----:B------:R-:W-:-:S13]  /*249b0*/  ISETP.NE.AND P0, PT, R0, RZ, PT ;  /* 0x000000ff0000720c */ /* 0x000fda0003f05270 */
[----:B------:R-:W-:Y:S05]  /*249c0*/  @!P0 BRA `(.L_x_382) ;  /* 0x0000000000588947 */ /* 0x000fea0003800000 */
[----:B------:R-:W-:-:S04]  /*249d0*/  IMAD.WIDE.U32 R4, R3, 0x8, R72 ;  /* 0x0000000803047825 */ /* 0x000fc800078e0048 */
[----:B------:R-:W-:-:S04]  /*249e0*/  IMAD.WIDE.U32 R6, R3, 0x8, R62 ;  /* 0x0000000803067825 */ /* 0x000fc800078e003e */
[----:B------:R-:W-:Y:S02]  /*249f0*/  IMAD.MOV.U32 R3, RZ, RZ, R4 ;  /* 0x000000ffff037224 */ /* 0x000fe400078e0004 */
[----:B------:R-:W-:Y:S02]  /*24a00*/  IMAD.MOV.U32 R8, RZ, RZ, R5 ;  /* 0x000000ffff087224 */ /* 0x000fe400078e0005 */
[----:B------:R-:W-:Y:S02]  /*24a10*/  IMAD.MOV.U32 R9, RZ, RZ, R6 ;  /* 0x000000ffff097224 */ /* 0x000fe400078e0006 */
[----:B------:R-:W-:Y:S02]  /*24a20*/  IMAD.MOV.U32 R10, RZ, RZ, R7 ;  /* 0x000000ffff0a7224 */ /* 0x000fe400078e0007 */
[----:B------:R-:W-:-:S07]  /*24a30*/  IMAD.MOV R0, RZ, RZ, -R0 ;  /* 0x000000ffff007224 */ /* 0x000fce00078e0a00 */
.L_x_392:
[----:B------:R-:W-:Y:S01]  /*24a40*/  R2UR UR4, R70 ;  /* 0x00000000460472ca */ /* 0x000fe200000e0000 */
[----:B0-----:R-:W-:Y:S01]  /*24a50*/  IMAD.MOV.U32 R4, RZ, RZ, R9 ;  /* 0x000000ffff047224 */ /* 0x001fe200078e0009 */
[----:B------:R-:W-:Y:S01]  /*24a60*/  R2UR UR5, R71 ;  /* 0x00000000470572ca */ /* 0x000fe200000e0000 */
[----:B------:R-:W-:-:S12]  /*24a70*/  IMAD.MOV.U32 R5, RZ, RZ, R10 ;  /* 0x000000ffff057224 */ /* 0x000fd800078e000a */
[----:B------:R-:W2:Y:S01]  /*24a80*/  LD.E.64 R4, desc[UR4][R4.64] ;  /* 0x0000000404047980 */ /* 0x000ea2000c101b00 */
[----:B------:R-:W-:Y:S01]  /*24a90*/  VIADD R0, R0, 0x1 ;  /* 0x0000000100007836 */ /* 0x000fe20000000000 */
[----:B------:R-:W-:Y:S01]  /*24aa0*/  IADD3 R9, P2, PT, R9, 0x8, RZ ;  /* 0x0000000809097810 */ /* 0x000fe20007f5e0ff */
[----:B------:R-:W-:Y:S01]  /*24ab0*/  IMAD.MOV.U32 R6, RZ, RZ, R3 ;  /* 0x000000ffff067224 */ /* 0x000fe200078e0003 */
[----:B------:R-:W-:Y:S01]  /*24ac0*/  IADD3 R3, P1, PT, R3, 0x8, RZ ;  /* 0x0000000803037810 */ /* 0x000fe20007f3e0ff */
[----:B------:R-:W-:Y:S01]  /*24ad0*/  IMAD.MOV.U32 R7, RZ, RZ, R8 ;  /* 0x000000ffff077224 */ /* 0x000fe200078e0008 */
[----:B------:R-:W-:Y:S01]  /*24ae0*/  ISETP.NE.AND P0, PT, R0, RZ, PT ;  /* 0x000000ff0000720c */ /* 0x000fe20003f05270 */
[----:B------:R-:W-:Y:S02]  /*24af0*/  IMAD.X R10, RZ, RZ, R10, P2 ;  /* 0x000000ffff0a7224 */ /* 0x000fe400010e060a */
[----:B------:R-:W-:Y:S01]  /*24b00*/  IMAD.X R8, RZ, RZ, R8, P1 ;  /* 0x000000ffff087224 */ /* 0x000fe200008e0608 */
[----:B--2---:R0:W-:Y:S09]  /*24b10*/  ST.E.64 desc[UR4][R6.64], R4 ;  /* 0x0000000406007985 */ /* 0x0041f2000c101b04 */
[----:B------:R-:W-:Y:S05]  /*24b20*/  @P0 BRA `(.L_x_392) ;  /* 0xfffffffc00c40947 */ /* 0x000fea000383ffff */
.L_x_382:
[----:B------:R-:W-:Y:S05]  /*24b30*/  BSYNC B1 ;  /* 0x0000000000017941 */ /* 0x000fea0003800000 */
.L_x_381:
[----:B0-----:R-:W-:Y:S01]  /*24b40*/  MOV R6, 0x10 ;  /* 0x0000001000067802 */ /* 0x001fe20000000f00 */
[----:B------:R-:W-:Y:S02]  /*24b50*/  IMAD.MOV.U32 R4, RZ, RZ, R62 ;  /* 0x000000ffff047224 */ /* 0x000fe400078e003e */
[----:B------:R-:W-:-:S03]  /*24b60*/  IMAD.MOV.U32 R5, RZ, RZ, R63 ;  /* 0x000000ffff057224 */ /* 0x000fc600078e003f */
[----:B------:R-:W0:Y:S04]  /*24b70*/  LDC.64 R6, c[0x4][R6] ;  /* 0x0100000006067b82 */ /* 0x000e280000000a00 */
[----:B------:R-:W-:-:S07]  /*24b80*/  LEPC R20, `(.L_x_393) ;  /* 0x000000001014794e */ /* 0x000fce0000000000 */
[----:B0-----:R-:W-:Y:S05]  /*24b90*/  CALL.ABS.NOINC R6 ;  /* 0x0000000006007343 */ /* 0x001fea0003c00000 */
.L_x_393:
[----:B------:R-:W-:Y:S02]  /*24ba0*/  IMAD.MOV.U32 R4, RZ, RZ, R69 ;  /* 0x000000ffff047224 */ /* 0x000fe400078e0045 */
[----:B------:R-:W-:Y:S02]  /*24bb0*/  IMAD.MOV.U32 R5, RZ, RZ, 0x0 ;  /* 0x00000000ff057424 */ /* 0x000fe400078e00ff */
[----:B------:R-:W-:Y:S02]  /*24bc0*/  IMAD.MOV.U32 R0, RZ, RZ, R72 ;  /* 0x000000ffff007224 */ /* 0x000fe400078e0048 */
[----:B------:R-:W-:Y:S01]  /*24bd0*/  IMAD.MOV.U32 R3, RZ, RZ, R73 ;  /* 0x000000ffff037224 */ /* 0x000fe200078e0049 */
[----:B------:R-:W-:Y:S06]  /*24be0*/  RET.REL.NODEC R4 `(_Z5saxpyPhPm) ;  /* 0xfffffdb404047950 */ /* 0x000fec0003c3ffff */
        .type           $_Z5saxpyPhPm$_Z12dv_cmp_constPKmS0_i,@function
        .size           $_Z5saxpyPhPm$_Z12dv_cmp_constPKmS0_i,($_Z5saxpyPhPm$_Z12dv_copy_condPmPKmim - $_Z5saxpyPhPm$_Z12dv_cmp_constPKmS0_i)
$_Z5saxpyPhPm$_Z12dv_cmp_constPKmS0_i:
[----:B------:R-:W0:Y:S02]  /*24bf0*/  LDCU.64 UR4, c[0x0][0x358] ;  /* 0x00006b00ff0477ac */ /* 0x000e240008000a00 */
[----:B0-----:R-:W2:Y:S04]  /*24c00*/  LD.E.64 R28, desc[UR4][R2.64+0x28] ;  /* 0x00002804021c7980 */ /* 0x001ea8000c101b00 */
        /* <DEDUP_REMOVED lines=8> */
[----:B------:R-:W5:Y:S04]  /*24c90*/  LD.E.64 R8, desc[UR4][R4.64] ;  /* 0x0000000404087980 */ /* 0x000f68000c101b00 */
[----:B------:R0:W5:Y:S04]  /*24ca0*/  LD.E.64 R10, desc[UR4][R2.64+0x8] ;  /* 0x00000804020a7980 */ /* 0x000168000c101b00 */
[----:B------:R-:W5:Y:S01]  /*24cb0*/  LD.E.64 R12, desc[UR4][R4.64+0x8] ;  /* 0x00000804040c7980 */ /* 0x000f62000c101b00 */
[----:B0-----:R-:W-:-:S02]  /*24cc0*/  IMAD.MOV.U32 R2, RZ, RZ, R32 ;  /* 0x000000ffff027224 */ /* 0x001fc400078e0020 */
[----:B------:R-:W-:Y:S01]  /*24cd0*/  IMAD.MOV.U32 R3, RZ, RZ, 0x0 ;  /* 0x00000000ff037424 */ /* 0x000fe200078e00ff */
[----:B--2---:R-:W-:-:S04]  /*24ce0*/  ISETP.NE.U32.AND P1, PT, R30, R28, PT ;  /* 0x0000001c1e00720c */ /* 0x004fc80003f25070 */
[----:B------:R-:W-:Y:S02]  /*24cf0*/  ISETP.NE.AND.EX P1, PT, R31, R29, PT, P1 ;  /* 0x0000001d1f00720c */ /* 0x000fe40003f25310 */
[----:B---3--:R-:W-:Y:S02]  /*24d00*/  ISETP.NE.U32.AND P0, PT, R26, R24, PT ;  /* 0x000000181a00720c */ /* 0x008fe40003f05070 */
[----:B------:R-:W-:Y:S02]  /*24d10*/  SEL R0, RZ, 0x2, !P1 ;  /* 0x00000002ff007807 */ /* 0x000fe40004800000 */
[----:B------:R-:W-:Y:S02]  /*24d20*/  ISETP.NE.AND.EX P0, PT, R27, R25, PT, P0 ;  /* 0x000000191b00720c */ /* 0x000fe40003f05300 */
[----:B----4-:R-:W-:Y:S02]  /*24d30*/  ISETP.NE.U32.AND P3, PT, R22, R20, PT ;  /* 0x000000141600720c */ /* 0x010fe40003f65070 */
[----:B------:R-:W-:-:S02]  /*24d40*/  SEL R0, R0, 0x2, !P0 ;  /* 0x0000000200007807 */ /* 0x000fc40004000000 */
[----:B------:R-:W-:Y:S02]  /*24d50*/  ISETP.NE.AND.EX P1, PT, R23, R21, PT, P3 ;  /* 0x000000151700720c */ /* 0x000fe40003f25330 */
[----:B-----5:R-:W-:Y:S02]  /*24d60*/  ISETP.NE.U32.AND P2, PT, R18, R14, PT ;  /* 0x0000000e1200720c */ /* 0x020fe40003f45070 */
[----:B------:R-:W-:Y:S02]  /*24d70*/  SEL R0, R0, 0x2, !P1 ;  /* 0x0000000200007807 */ /* 0x000fe40004800000 */
[----:B------:R-:W-:Y:S02]  /*24d80*/  ISETP.NE.AND.EX P0, PT, R19, R15, PT, P2 ;  /* 0x0000000f1300720c */ /* 0x000fe40003f05320 */
[----:B------:R-:W-:Y:S02]  /*24d90*/  ISETP.NE.U32.AND P3, PT, R8, R6, PT ;  /* 0x000000060800720c */ /* 0x000fe40003f65070 */
[----:B------:R-:W-:-:S02]  /*24da0*/  SEL R0, R0, 0x2, !P0 ;  /* 0x0000000200007807 */ /* 0x000fc40004000000 */
[----:B------:R-:W-:Y:S02]  /*24db0*/  ISETP.NE.AND.EX P1, PT, R9, R7, PT, P3 ;  /* 0x000000070900720c */ /* 0x000fe40003f25330 */
[----:B------:R-:W-:Y:S02]  /*24dc0*/  ISETP.NE.U32.AND P2, PT, R12, R10, PT ;  /* 0x0000000a0c00720c */ /* 0x000fe40003f45070 */
[----:B------:R-:W-:Y:S02]  /*24dd0*/  SEL R0, R0, 0x2, !P1 ;  /* 0x0000000200007807 */ /* 0x000fe40004800000 */
[----:B------:R-:W-:-:S04]  /*24de0*/  ISETP.NE.AND.EX P0, PT, R13, R11, PT, P2 ;  /* 0x0000000b0d00720c */ /* 0x000fc80003f05320 */
[----:B------:R-:W-:Y:S01]  /*24df0*/  SEL R0, R0, 0x2, !P0 ;  /* 0x0000000200007807 */ /* 0x000fe20004000000 */
[----:B------:R-:W-:Y:S08]  /*24e00*/  RET.REL.NODEC R2 `(_Z5saxpyPhPm) ;  /* 0xfffffdb0027c7950 */ /* 0x000ff00003c3ffff */
        .type           $_Z5saxpyPhPm$_Z12dv_copy_condPmPKmim,@function
        .size           $_Z5saxpyPhPm$_Z12dv_copy_condPmPKmim,($_Z5saxpyPhPm$_Z12ep2_is_inftyP6ep2_st - $_Z5saxpyPhPm$_Z12dv_copy_condPmPKmim)
$_Z5saxpyPhPm$_Z12dv_copy_condPmPKmim:
[----:B------:R-:W0:Y:S02]  /*24e10*/  LDCU.64 UR4, c[0x0][0x358] ;  /* 0x00006b00ff0477ac */ /* 0x000e240008000a00 */
[----:B0-----:R-:W2:Y:S04]  /*24e20*/  LD.E.64 R6, desc[UR4][R4.64] ;  /* 0x0000000404067980 */ /* 0x001ea8000c101b00 */
[----:B------:R-:W2:Y:S01]  /*24e30*/  LD.E.64 R8, desc[UR4][R2.64] ;  /* 0x0000000402087980 */ /* 0x000ea2000c101b00 */
[----:B------:R-:W-:-:S05]  /*24e40*/  IADD3 R19, P0, PT, RZ, -R0, RZ ;  /* 0x80000000ff137210 */ /* 0x000fca0007f1e0ff */
[----:B------:R-:W-:Y:S01]  /*24e50*/  IMAD.X R21, RZ, RZ, ~R10, P0 ;  /* 0x000000ffff157224 */ /* 0x000fe200000e0e0a */
[----:B--2---:R-:W-:-:S04]  /*24e60*/  LOP3.LUT R10, R8, R19, R6, 0xb8, !PT ;  /* 0x00000013080a7212 */ /* 0x004fc800078eb806 */
[----:B------:R-:W-:Y:S02]  /*24e70*/  LOP3.LUT R11, R9, R21, R7, 0xb8, !PT ;  /* 0x00000015090b7212 */ /* 0x000fe400078eb807 */
[----:B------:R-:W2:Y:S04]  /*24e80*/  LD.E.64 R8, desc[UR4][R2.64+0x8] ;  /* 0x0000080402087980 */ /* 0x000ea8000c101b00 */
[----:B------:R0:W-:Y:S04]  /*24e90*/  ST.E.64 desc[UR4][R2.64], R10 ;  /* 0x0000000a02007985 */ /* 0x0001e8000c101b04 */
[----:B------:R-:W2:Y:S02]  /*24ea0*/  LD.E.64 R6, desc[UR4][R4.64+0x8] ;  /* 0x0000080404067980 */ /* 0x000ea4000c101b00 */
[----:B--2---:R-:W-:-:S02]  /*24eb0*/  LOP3.LUT R12, R8, R19, R6, 0xb8, !PT ;  /* 0x00000013080c7212 */ /* 0x004fc400078eb806 */
[----:B------:R-:W-:Y:S02]  /*24ec0*/  LOP3.LUT R13, R9, R21, R7, 0xb8, !PT ;  /* 0x00000015090d7212 */ /* 0x000fe400078eb807 */
[----:B------:R-:W2:Y:S04]  /*24ed0*/  LD.E.64 R8, desc[UR4][R2.64+0x10] ;  /* 0x0000100402087980 */ /* 0x000ea8000c101b00 */
[----:B------:R1:W-:Y:S04]  /*24ee0*/  ST.E.64 desc[UR4][R2.64+0x8], R12 ;  /* 0x0000080c02007985 */ /* 0x0003e8000c101b04 */
[----:B------:R-:W2:Y:S02]  /*24ef0*/  LD.E.64 R6, desc[UR4][R4.64+0x10] ;  /* 0x0000100404067980 */ /* 0x000ea4000c101b00 */
[----:B--2---:R-:W-:-:S02]  /*24f00*/  LOP3.LUT R14, R8, R19, R6, 0xb8, !PT ;  /* 0x00000013080e7212 */ /* 0x004fc400078eb806 */
[----:B------:R-:W-:Y:S02]  /*24f10*/  LOP3.LUT R15, R9, R21, R7, 0xb8, !PT ;  /* 0x00000015090f7212 */ /* 0x000fe400078eb807 */
[----:B------:R-:W0:Y:S04]  /*24f20*/  LD.E.64 R8, desc[UR4][R2.64+0x18] ;  /* 0x0000180402087980 */ /* 0x000e28000c101b00 */
[----:B------:R-:W-:Y:S04]  /*24f30*/  ST.E.64 desc[UR4][R2.64+0x10], R14 ;  /* 0x0000100e02007985 */ /* 0x000fe8000c101b04 */
[----:B------:R-:W0:Y:S02]  /*24f40*/  LD.E.64 R6, desc[UR4][R4.64+0x18] ;  /* 0x0000180404067980 */ /* 0x000e24000c101b00 */
[----:B0-----:R-:W-:-:S02]  /*24f50*/  LOP3.LUT R10, R8, R19, R6, 0xb8, !PT ;  /* 0x00000013080a7212 */ /* 0x001fc400078eb806 */
[----:B------:R-:W-:Y:S02]  /*24f60*/  LOP3.LUT R11, R9, R21, R7, 0xb8, !PT ;  /* 0x00000015090b7212 */ /* 0x000fe400078eb807 */
[----:B------:R-:W1:Y:S04]  /*24f70*/  LD.E.64 R8, desc[UR4][R2.64+0x20] ;  /* 0x0000200402087980 */ /* 0x000e68000c101b00 */
[----:B------:R-:W-:Y:S04]  /*24f80*/  ST.E.64 desc[UR4][R2.64+0x18], R10 ;  /* 0x0000180a02007985 */ /* 0x000fe8000c101b04 */
[----:B------:R-:W1:Y:S02]  /*24f90*/  LD.E.64 R6, desc[UR4][R4.64+0x20] ;  /* 0x0000200404067980 */ /* 0x000e64000c101b00 */
[----:B-1----:R-:W-:-:S02]  /*24fa0*/  LOP3.LUT R12, R8, R19, R6, 0xb8, !PT ;  /* 0x00000013080c7212 */ /* 0x002fc400078eb806 */
[----:B------:R-:W-:Y:S02]  /*24fb0*/  LOP3.LUT R13, R9, R21, R7, 0xb8, !PT ;  /* 0x00000015090d7212 */ /* 0x000fe400078eb807 */
[----:B------:R-:W2:Y:S04]  /*24fc0*/  LD.E.64 R8, desc[UR4][R2.64+0x28] ;  /* 0x0000280402087980 */ /* 0x000ea8000c101b00 */
[----:B------:R-:W-:Y:S04]  /*24fd0*/  ST.E.64 desc[UR4][R2.64+0x20], R12 ;  /* 0x0000200c02007985 */ /* 0x000fe8000c101b04 */
[----:B------:R-:W2:Y:S02]  /*24fe0*/  LD.E.64 R6, desc[UR4][R4.64+0x28] ;  /* 0x0000280404067980 */ /* 0x000ea4000c101b00 */
[----:B--2---:R-:W-:Y:S01]  /*24ff0*/  LOP3.LUT R6, R8, R19, R6, 0xb8, !PT ;  /* 0x0000001308067212 */ /* 0x004fe200078eb806 */
[----:B------:R-:W-:Y:S01]  /*25000*/  IMAD.MOV.U32 R8, RZ, RZ, R18 ;  /* 0x000000ffff087224 */ /* 0x000fe200078e0012 */
[----:B------:R-:W-:Y:S01]  /*25010*/  LOP3.LUT R7, R9, R21, R7, 0xb8, !PT ;  /* 0x0000001509077212 */ /* 0x000fe200078eb807 */
[----:B------:R-:W-:-:S04]  /*25020*/  IMAD.MOV.U32 R9, RZ, RZ, 0x0 ;  /* 0x00000000ff097424 */ /* 0x000fc800078e00ff */
[----:B------:R0:W-:Y:S02]  /*25030*/  ST.E.64 desc[UR4][R2.64+0x28], R6 ;  /* 0x0000280602007985 */ /* 0x0001e4000c101b04 */
[----:B0-----:R-:W-:Y:S05]  /*25040*/  RET.REL.NODEC R8 `(_Z5saxpyPhPm) ;  /* 0xfffffdac08ec7950 */ /* 0x001fea0003c3ffff */
        .type           $_Z5saxpyPhPm$_Z12ep2_is_inftyP6ep2_st,@function
        .size           $_Z5saxpyPhPm$_Z12ep2_is_inftyP6ep2_st,($_Z5saxpyPhPm$_Z12fp_add_basicPmS_S_ - $_Z5saxpyPhPm$_Z12ep2_is_inftyP6ep2_st)
$_Z5saxpyPhPm$_Z12ep2_is_inftyP6ep2_st:
[----:B------:R-:W-:Y:S01]  /*25050*/  IADD3 R18, P0, PT, R0, 0x20, RZ ;  /* 0x0000002000127810 */ /* 0x000fe20007f1e0ff */
[----:B------:R-:W-:Y:S01]  /*25060*/  BSSY B0, `(.L_x_394) ;  /* 0x0000004000007945 */ /* 0x000fe20003800000 */
[----:B------:R-:W-:-:S03]  /*25070*/  MOV R14, 0x250a0 ;  /* 0x000250a0000e7802 */ /* 0x000fc60000000f00 */
[----:B------:R-:W-:-:S08]  /*25080*/  IMAD.X R19, RZ, RZ, R2, P0 ;  /* 0x000000ffff137224 */ /* 0x000fd000000e0602 */
[----:B------:R-:W-:Y:S05]  /*25090*/  CALL.REL.NOINC `($_Z5saxpyPhPm$_Z11fp2_is_zeroPPm) ;  /* 0xffffff1c00087944 */ /* 0x000fea0003c3ffff */
[----:B------:R-:W-:Y:S05]  /*250a0*/  BSYNC B0 ;  /* 0x0000000000007941 */ /* 0x000fea0003800000 */
.L_x_394:
[----:B------:R-:W-:Y:S02]  /*250b0*/  IMAD.MOV.U32 R2, RZ, RZ, R20 ;  /* 0x000000ffff027224 */ /* 0x000fe400078e0014 */
[----:B------:R-:W-:-:S04]  /*250c0*/  IMAD.MOV.U32 R3, RZ, RZ, 0x0 ;  /* 0x00000000ff037424 */ /* 0x000fc800078e00ff */
[----:B------:R-:W-:Y:S05]  /*250d0*/  RET.REL.NODEC R2 `(_Z5saxpyPhPm) ;  /* 0xfffffdac02c87950 */ /* 0x000fea0003c3ffff */
        .type           $_Z5saxpyPhPm$_Z12fp_add_basicPmS_S_,@function
        .size           $_Z5saxpyPhPm$_Z12fp_add_basicPmS_S_,($_Z5saxpyPhPm$_Z12fp_exp_basicPmS_P5bn_st - $_Z5saxpyPhPm$_Z12fp_add_basicPmS_S_)
$_Z5saxpyPhPm$_Z12fp_add_basicPmS_S_:
[----:B------:R-:W-:Y:S01]  /*250e0*/  IMAD.MOV.U32 R22, RZ, RZ, R2 ;  /* 0x000000ffff167224 */ /* 0x000fe200078e0002 */
[----:B------:R-:W-:Y:S01]  /*250f0*/  MOV R38, 0x25120 ;  /* 0x0002512000267802 */ /* 0x000fe20000000f00 */
[----:B------:R-:W-:-:S07]  /*25100*/  IMAD.MOV.U32 R23, RZ, RZ, R3 ;  /* 0x000000ffff177224 */ /* 0x000fce00078e0003 */
[----:B------:R-:W-:Y:S05]  /*25110*/  CALL.REL.NOINC `($_Z5saxpyPhPm$_Z11fp_addn_lowPmPKmS1_) ;  /* 0xffffff3400247944 */ /* 0x000fea0003c3ffff */
[----:B------:R-:W-:Y:S01]  /*25120*/  ISETP.NE.U32.AND P0, PT, R22, RZ, PT ;  /* 0x000000ff1600720c */ /* 0x000fe20003f05070 */
[----:B------:R-:W-:Y:S03]  /*25130*/  BSSY B2, `(.L_x_395) ;  /* 0x0000018000027945 */ /* 0x000fe60003800000 */
[----:B------:R-:W-:-:S13]  /*25140*/  ISETP.NE.AND.EX P0, PT, RZ, RZ, PT, P0 ;  /* 0x000000ffff00720c */ /* 0x000fda0003f05300 */
        /* <DEDUP_REMOVED lines=22> */
.L_x_396:
[----:B------:R-:W-:Y:S05]  /*252b0*/  BSYNC B2 ;  /* 0x0000000000027941 */ /* 0x000fea0003800000 */
.L_x_395:
        /* <DEDUP_REMOVED lines=14> */
[----:B------:R-:W-:Y:S05]  /*253a0*/  CALL.REL.NOINC `($_Z5saxpyPhPm$_Z11fp_subn_lowPmPKmS1_) ;  /* 0xffffff9800787944 */ /* 0x000fea0003c3ffff */
[----:B------:R-:W-:Y:S02]  /*253b0*/  IMAD.MOV.U32 R2, RZ, RZ, R0 ;  /* 0x000000ffff027224 */ /* 0x000fe400078e0000 */
[----:B------:R-:W-:-:S04]  /*253c0*/  IMAD.MOV.U32 R3, RZ, RZ, 0x0 ;  /* 0x00000000ff037424 */ /* 0x000fc800078e00ff */
[----:B------:R-:W-:Y:S05]  /*253d0*/  RET.REL.NODEC R2 `(_Z5saxpyPhPm) ;  /* 0xfffffdac02087950 */ /* 0x000fea0003c3ffff */
        .type           $_Z5saxpyPhPm$_Z12fp_exp_basicPmS_P5bn_st,@function
        .size           $_Z5saxpyPhPm$_Z12fp_exp_basicPmS_P5bn_st,($_Z5saxpyPhPm$_Z12fp_hlv_basicPmS_ - $_Z5saxpyPhPm$_Z12fp_exp_basicPmS_P5bn_st)
$_Z5saxpyPhPm$_Z12fp_exp_basicPmS_P5bn_st:
[----:B------:R-:W-:Y:S01]  /*253e0*/  MOV R2, 0x8 ;  /* 0x0000000800027802 */ /* 0x000fe20000000f00 */
[----:B------:R-:W-:Y:S02]  /*253f0*/  IMAD.MOV.U32 R4, RZ, RZ, 0x30 ;  /* 0x00000030ff047424 */ /* 0x000fe400078e00ff */
[----:B------:R-:W-:-:S03]  /*25400*/  IMAD.MOV.U32 R5, RZ, RZ, RZ ;  /* 0x000000ffff057224 */ /* 0x000fc600078e00ff */
[----:B------:R-:W0:Y:S04]  /*25410*/  LDC.64 R2, c[0x4][R2] ;  /* 0x0100000002027b82 */ /* 0x000e280000000a00 */
[----:B------:R-:W-:-:S07]  /*25420*/  LEPC R20, `(.L_x_397) ;  /* 0x000000001014794e */ /* 0x000fce0000000000 */
[----:B0-----:R-:W-:Y:S05]  /*25430*/  CALL.ABS.NOINC R2 ;  /* 0x0000000002007343 */ /* 0x001fea0003c00000 */
.L_x_397:
[----:B------:R-:W-:Y:S01]  /*25440*/  ISETP.NE.U32.AND P0, PT, R4, RZ, PT ;  /* 0x000000ff0400720c */ /* 0x000fe20003f05070 */
[----:B------:R-:W-:Y:S01]  /*25450*/  BSSY B6, `(.L_x_398) ;  /* 0x000000d000067945 */ /* 0x000fe20003800000 */
[----:B------:R-:W-:Y:S02]  /*25460*/  IMAD.MOV.U32 R40, RZ, RZ, R4 ;  /* 0x000000ffff287224 */ /* 0x000fe400078e0004 */
[----:B------:R-:W-:Y:S01]  /*25470*/  ISETP.NE.AND.EX P0, PT, R5, RZ, PT, P0 ;  /* 0x000000ff0500720c */ /* 0x000fe20003f05300 */
[----:B------:R-:W-:-:S12]  /*25480*/  IMAD.MOV.U32 R41, RZ, RZ, R5 ;  /* 0x000000ffff297224 */ /* 0x000fd800078e0005 */
[----:B------:R-:W-:Y:S05]  /*25490*/  @P0 BRA `(.L_x_399) ;  /* 0x0000000000200947 */ /* 0x000fea0003800000 */
        /* <DEDUP_REMOVED lines=8> */
.L_x_399:
[----:B------:R-:W-:Y:S05]  /*25520*/  BSYNC B6 ;  /* 0x0000000000067941 */ /* 0x000fea0003800000 */
.L_x_398:
[----:B------:R-:W-:Y:S01]  /*25530*/  IMAD.MOV.U32 R9, RZ, RZ, R32 ;  /* 0x000000ffff097224 */ /* 0x000fe200078e0020 */
[----:B------:R-:W-:Y:S01]  /*25540*/  MOV R11, 0x25570 ;  /* 0x00025570000b7802 */ /* 0x000fe20000000f00 */
[----:B------:R-:W-:-:S07]  /*25550*/  IMAD.MOV.U32 R8, RZ, RZ, R33 ;  /* 0x000000ffff087224 */ /* 0x000fce00078e0021 */
[----:B------:R-:W-:Y:S05]  /*25560*/  CALL.REL.NOINC `($_Z5saxpyPhPm$_Z10bn_is_zeroP5bn_st) ;  /* 0xfffffe1000a07944 */ /* 0x000fea0003c3ffff */
[----:B------:R-:W-:-:S13]  /*25570*/  ISETP.NE.AND P0, PT, R8, RZ, PT ;  /* 0x000000ff0800720c */ /* 0x000fda0003f05270 */
[----:B------:R-:W-:Y:S05]  /*25580*/  @!P0 BRA `(.L_x_400) ;  /* 0x00000000001c8947 */ /* 0x000fea0003800000 */
[----:B------:R-:W-:Y:S01]  /*25590*/  IMAD.MOV.U32 R2, RZ, RZ, R45 ;  /* 0x000000ffff027224 */ /* 0x000fe200078e002d */
[----:B------:R-:W-:Y:S01]  /*255a0*/  MOV R21, 0x255d0 ;  /* 0x000255d000157802 */ /* 0x000fe20000000f00 */
[----:B------:R-:W-:-:S07]  /*255b0*/  IMAD.MOV.U32 R3, RZ, RZ, R44 ;  /* 0x000000ffff037224 */ /* 0x000fce00078e002c */
[----:B------:R-:W-:Y:S05]  /*255c0*/  CALL.REL.NOINC `($_Z5saxpyPhPm$_Z10fp_set_digPmm) ;  /* 0xfffffe2400487944 */ /* 0x000fea0003c3ffff */
[----:B------:R-:W-:Y:S02]  /*255d0*/  IMAD.MOV.U32 R2, RZ, RZ, R171 ;  /* 0x000000ffff027224 */ /* 0x000fe400078e00ab */
[----:B------:R-:W-:-:S04]  /*255e0*/  IMAD.MOV.U32 R3, RZ, RZ, 0x0 ;  /* 0x00000000ff037424 */ /* 0x000fc800078e00ff */
[----:B------:R-:W-:Y:S05]  /*255f0*/  RET.REL.NODEC R2 `(_Z5saxpyPhPm) ;  /* 0xfffffda802807950 */ /* 0x000fea0003c3ffff */
.L_x_400:
[----:B------:R-:W-:Y:S01]  /*25600*/  ISETP.NE.U32.AND P5, PT, R40, RZ, PT ;  /* 0x000000ff2800720c */ /* 0x000fe20003fa5070 */
[----:B------:R-:W-:Y:S04]  /*25610*/  BSSY B1, `(.L_x_401) ;  /* 0x0000007000017945 */ /* 0x000fe80003800000 */
[----:B------:R-:W-:Y:S05]  /*25620*/  BMOV.32.CLEAR RZ, B11 ;  /* 0x000000000bff7355 */ /* 0x000fea0000100000 */
[----:B------:R-:W-:Y:S01]  /*25630*/  ISETP.NE.AND.EX P5, PT, R41, RZ, PT, P5 ;  /* 0x000000ff2900720c */ /* 0x000fe20003fa5350 */
[----:B------:R-:W-:Y:S01]  /*25640*/  IMAD.MOV.U32 R2, RZ, RZ, R32 ;  /* 0x000000ffff027224 */ /* 0x000fe200078e0020 */
[----:B------:R-:W-:Y:S01]  /*25650*/  MOV R19, 0x25680 ;  /* 0x0002568000137802 */ /* 0x000fe20000000f00 */
[----:B------:R-:W-:-:S10]  /*25660*/  IMAD.MOV.U32 R3, RZ, RZ, R33 ;  /* 0x000000ffff037224 */ /* 0x000fd400078e0021 */
[----:B------:R-:W-:Y:S05]  /*25670*/  CALL.REL.NOINC `($_Z5saxpyPhPm$_Z7bn_bitsP5bn_st) ;  /* 0x0000013c009c7944 */ /* 0x000fea0003c00000 */
[----:B------:R-:W-:Y:S05]  /*25680*/  BSYNC B1 ;  /* 0x0000000000017941 */ /* 0x000fea0003800000 */
.L_x_401:
[----:B------:R-:W-:Y:S01]  /*25690*/  IMAD.MOV.U32 R34, RZ, RZ, R0 ;  /* 0x000000ffff227224 */ /* 0x000fe200078e0000 */
[----:B------:R-:W-:Y:S01]  /*256a0*/  MOV R2, 0x25700 ;  /* 0x0002570000027802 */ /* 0x000fe20000000f00 */
[----:B------:R-:W-:Y:S02]  /*256b0*/  IMAD.MOV.U32 R4, RZ, RZ, R40 ;  /* 0x000000ffff047224 */ /* 0x000fe400078e0028 */
[----:B------:R-:W-:Y:S02]  /*256c0*/  IMAD.MOV.U32 R5, RZ, RZ, R41 ;  /* 0x000000ffff057224 */ /* 0x000fe400078e0029 */
[----:B------:R-:W-:Y:S02]  /*256d0*/  IMAD.MOV.U32 R6, RZ, RZ, R30 ;  /* 0x000000ffff067224 */ /* 0x000fe400078e001e */
[----:B------:R-:W-:-:S07]  /*256e0*/  IMAD.MOV.U32 R7, RZ, RZ, R31 ;  /* 0x000000ffff077224 */ /* 0x000fce00078e001f */
[----:B------:R-:W-:Y:S05]  /*256f0*/  CALL.REL.NOINC `($_Z5saxpyPhPm$_Z7fp_copyPmS_) ;  /* 0x0000019400207944 */ /* 0x000fea0003c00000 */
[----:B------:R-:W-:Y:S04]  /*25700*/  BSSY B6, `(.L_x_402) ;  /* 0x000000a000067945 */ /* 0x000fe80003800000 */
        /* <DEDUP_REMOVED lines=9> */
.L_x_403:
[----:B------:R-:W-:Y:S05]  /*257a0*/  BSYNC B6 ;  /* 0x0000000000067941 */ /* 0x000fea0003800000 */
.L_x_402:
[----:B------:R-:W-:Y:S01]  /*257b0*/  ISETP.GE.AND P0, PT, R34, 0x2, PT ;  /* 0x000000022200780c */ /* 0x000fe20003f06270 */
[----:B------:R-:W-:-:S12]  /*257c0*/  BSSY B6, `(.L_x_404) ;  /* 0x00000f1000067945 */ /* 0x000fd80003800000 */
[----:B------:R-:W-:Y:S05]  /*257d0*/  @!P0 BRA `(.L_x_405) ;  /* 0x0000000c00bc8947 */ /* 0x000fea0003800000 */
[C---:B------:R-:W-:Y:S01]  /*257e0*/  LOP3.LUT R0, R34.reuse, 0x3, RZ, 0xc0, !PT ;  /* 0x0000000322007812 */ /* 0x040fe200078ec0ff */
[----:B------:R-:W-:Y:S01]  /*257f0*/  VIADD R46, R34, 0xfffffffe ;  /* 0xfffffffe222e7836 */ /* 0x000fe20000000000 */
[----:B------:R-:W-:Y:S02]  /*25800*/  BSSY B8, `(.L_x_406) ;  /* 0x000003b000087945 */ /* 0x000fe40003800000 */
[----:B------:R-:W-:Y:S01]  /*25810*/  ISETP.NE.AND P0, PT, R0, 0x1, PT ;  /* 0x000000010000780c */ /* 0x000fe20003f05270 */
[----:B------:R-:W-:-:S12]  /*25820*/  IMAD.MOV.U32 R35, RZ, RZ, R46 ;  /* 0x000000ffff237224 */ /* 0x000fd800078e002e */
[----:B------:R-:W-:Y:S05]  /*25830*/  @!P0 BRA `(.L_x_407) ;  /* 0x0000000000dc8947 */ /* 0x000fea0003800000 */
[----:B------:R-:W-:Y:S01]  /*25840*/  VIADD R0, R34, 0xffffffff ;  /* 0xffffffff22007836 */ /* 0x000fe20000000000 */
[----:B------:R-:W-:Y:S04]  /*25850*/  BSSY B9, `(.L_x_408) ;  /* 0x0000034000097945 */ /* 0x000fe80003800000 */
[----:B------:R-:W-:-:S05]  /*25860*/  LOP3.LUT R0, R0, 0x3, RZ, 0xc0, !PT ;  /* 0x0000000300007812 */ /* 0x000fca00078ec0ff */
[----:B------:R-:W-:-:S07]  /*25870*/  IMAD.MOV R35, RZ, RZ, -R0 ;  /* 0x000000ffff237224 */ /* 0x000fce00078e0a00 */
.L_x_414:
[----:B------:R-:W-:Y:S01]  /*25880*/  ISETP.NE.U32.AND P0, PT, R40, RZ, PT ;  /* 0x000000ff2800720c */ /* 0x000fe20003f05070 */
[----:B------:R-:W-:Y:S01]  /*25890*/  VIADD R35, R35, 0x1 ;  /* 0x0000000123237836 */ /* 0x000fe20000000000 */
[----:B------:R-:W-:Y:S05]  /*258a0*/  BMOV.32.CLEAR RZ, B11 ;  /* 0x000000000bff7355 */ /* 0x000fea0000100000 */
[----:B------:R-:W-:Y:S01]  /*258b0*/  ISETP.NE.AND.EX P1, PT, R41, RZ, PT, P0 ;  /* 0x000000ff2900720c */ /* 0x000fe20003f25300 */
[--C-:B------:R-:W-:Y:S01]  /*258c0*/  IMAD.MOV.U32 R24, RZ, RZ, R40.reuse ;  /* 0x000000ffff187224 */ /* 0x100fe200078e0028 */
[----:B------:R-:W-:Y:S01]  /*258d0*/  ISETP.NE.AND P0, PT, R35, RZ, PT ;  /* 0x000000ff2300720c */ /* 0x000fe20003f05270 */
[--C-:B------:R-:W-:Y:S01]  /*258e0*/  IMAD.MOV.U32 R2, RZ, RZ, R41.reuse ;  /* 0x000000ffff027224 */ /* 0x100fe200078e0029 */
[----:B------:R-:W-:Y:S01]  /*258f0*/  P2R R37, PR, RZ, 0x2 ;  /* 0x00000002ff257803 */ /* 0x000fe20000000000 */
[----:B------:R-:W-:Y:S01]  /*25900*/  IMAD.MOV.U32 R25, RZ, RZ, R40 ;  /* 0x000000ffff197224 */ /* 0x000fe200078e0028 */
[----:B------:R-:W-:Y:S01]  /*25910*/  P2R R43, PR, RZ, 0x1 ;  /* 0x00000001ff2b7803 */ /* 0x000fe20000000000 */
[----:B------:R-:W-:Y:S01]  /*25920*/  IMAD.MOV.U32 R26, RZ, RZ, R41 ;  /* 0x000000ffff1a7224 */ /* 0x000fe200078e0029 */
[----:B------:R-:W-:-:S07]  /*25930*/  MOV R36, 0x25950 ;  /* 0x0002595000247802 */ /* 0x000fce0000000f00 */
[----:B------:R-:W-:Y:S05]  /*25940*/  CALL.REL.NOINC `($_Z5saxpyPhPm$_Z12fp_sqr_basicPmS_) ;  /* 0x0000006c00647944 */ /* 0x000fea0003c00000 */
[----:B------:R-:W-:Y:S01]  /*25950*/  ISETP.NE.AND P0, PT, R37, RZ, PT ;  /* 0x000000ff2500720c */ /* 0x000fe20003f05270 */
[----:B------:R-:W-:-:S12]  /*25960*/  BSSY B7, `(.L_x_409) ;  /* 0x000000a000077945 */ /* 0x000fd80003800000 */
        /* <DEDUP_REMOVED lines=9> */
.L_x_410:
[----:B------:R-:W-:Y:S05]  /*25a00*/  BSYNC B7 ;  /* 0x0000000000077941 */ /* 0x000fea0003800000 */
.L_x_409:
[----:B------:R-:W-:Y:S04]  /*25a10*/  BSSY B2, `(.L_x_411) ;  /* 0x0000007000027945 */ /* 0x000fe80003800000 */
[----:B------:R-:W-:Y:S05]  /*25a20*/  BMOV.32.CLEAR RZ, B11 ;  /* 0x000000000bff7355 */ /* 0x000fea0000100000 */
[----:B------:R-:W-:Y:S01]  /*25a30*/  VIADD R18, R34, 0xfffffffe ;  /* 0xfffffffe22127836 */ /* 0x000fe20000000000 */
[----:B------:R-:W-:Y:S01]  /*25a40*/  MOV R10, 0x25a80 ;  /* 0x00025a80000a7802 */ /* 0x000fe20000000f00 */
[----:B------:R-:W-:-:S02]  /*25a50*/  IMAD.MOV.U32 R2, RZ, RZ, R32 ;  /* 0x000000ffff027224 */ /* 0x000fc400078e0020 */
[----:B------:R-:W-:-:S07]  /*25a60*/  IMAD.MOV.U32 R3, RZ, RZ, R33 ;  /* 0x000000ffff037224 */ /* 0x000fce00078e0021 */
[----:B------:R-:W-:Y:S05]  /*25a70*/  CALL.REL.NOINC `($_Z5saxpyPhPm$_Z10bn_get_bitP5bn_sti) ;  /* 0xfffffe0800f07944 */ /* 0x000fea0003c3ffff */
[----:B------:R-:W-:Y:S05]  /*25a80*/  BSYNC B2 ;  /* 0x0000000000027941 */ /* 0x000fea0003800000 */
.L_x_411:
[----:B------:R-:W-:Y:S01]  /*25a90*/  ISETP.NE.AND P0, PT, R0, RZ, PT ;  /* 0x000000ff0000720c */ /* 0x000fe20003f05270 */
[----:B------:R-:W-:-:S12]  /*25aa0*/  BSSY B10, `(.L_x_412) ;  /* 0x000000b0000a7945 */ /* 0x000fd80003800000 */
[----:B------:R-:W-:Y:S05]  /*25ab0*/  @!P0 BRA `(.L_x_413) ;  /* 0x0000000000248947 */ /* 0x000fea0003800000 */
[----:B------:R-:W-:Y:S05]  /*25ac0*/  BMOV.32.CLEAR RZ, B11 ;  /* 0x000000000bff7355 */ /* 0x000fea0000100000 */
[--C-:B------:R-:W-:Y:S01]  /*25ad0*/  IMAD.MOV.U32 R26, RZ, RZ, R40.reuse ;  /* 0x000000ffff1a7224 */ /* 0x100fe200078e0028 */
[----:B------:R-:W-:Y:S01]  /*25ae0*/  MOV R36, 0x25b50 ;  /* 0x00025b5000247802 */ /* 0x000fe20000000f00 */
[--C-:B------:R-:W-:Y:S02]  /*25af0*/  IMAD.MOV.U32 R2, RZ, RZ, R41.reuse ;  /* 0x000000ffff027224 */ /* 0x100fe400078e0029 */
[----:B------:R-:W-:Y:S02]  /*25b00*/  IMAD.MOV.U32 R24, RZ, RZ, R40 ;  /* 0x000000ffff187224 */ /* 0x000fe400078e0028 */
[----:B------:R-:W-:-:S02]  /*25b10*/  IMAD.MOV.U32 R25, RZ, RZ, R41 ;  /* 0x000000ffff197224 */ /* 0x000fc400078e0029 */
[----:B------:R-:W-:Y:S02]  /*25b20*/  IMAD.MOV.U32 R27, RZ, RZ, R30 ;  /* 0x000000ffff1b7224 */ /* 0x000fe400078e001e */
[----:B------:R-:W-:-:S07]  /*25b30*/  IMAD.MOV.U32 R28, RZ, RZ, R31 ;  /* 0x000000ffff1c7224 */ /* 0x000fce00078e001f */
[----:B------:R-:W-:Y:S05]  /*25b40*/  CALL.REL.NOINC `($_Z5saxpyPhPm$_Z12fp_mul_basicPmS_S_) ;  /* 0x0000005c00247944 */ /* 0x000fea0003c00000 */
.L_x_413:
[----:B------:R-:W-:Y:S05]  /*25b50*/  BSYNC B10 ;  /* 0x00000000000a7941 */ /* 0x000fea0003800000 */
.L_x_412:
[----:B------:R-:W-:Y:S01]  /*25b60*/  ISETP.NE.AND P0, PT, R43, RZ, PT ;  /* 0x000000ff2b00720c */ /* 0x000fe20003f05270 */
[----:B------:R-:W-:-:S12]  /*25b70*/  VIADD R34, R34, 0xffffffff ;  /* 0xffffffff22227836 */ /* 0x000fd80000000000 */
[----:B------:R-:W-:Y:S05]  /*25b80*/  @P0 BRA `(.L_x_414) ;  /* 0xfffffffc003c0947 */ /* 0x000fea000383ffff */
[----:B------:R-:W-:Y:S05]  /*25b90*/  BSYNC B9 ;  /* 0x0000000000097941 */ /* 0x000fea0003800000 */
.L_x_408:
[----:B------:R-:W-:-:S07]  /*25ba0*/  VIADD R35, R34, 0xfffffffe ;  /* 0xfffffffe22237836 */ /* 0x000fce0000000000 */
.L_x_407:
[----:B------:R-:W-:Y:S05]  /*25bb0*/  BSYNC B8 ;  /* 0x0000000000087941 */ /* 0x000fea0003800000 */
.L_x_406:
[----:B------:R-:W-:-:S13]  /*25bc0*/  ISETP.GE.U32.AND P0, PT, R46, 0x3, PT ;  /* 0x000000032e00780c */ /* 0x000fda0003f06070 */
[----:B------:R-:W-:Y:S05]  /*25bd0*/  @!P0 BRA `(.L_x_405) ;  /* 0x0000000800bc8947 */ /* 0x000fea0003800000 */
.L_x_435:
[----:B------:R-:W-:Y:S01]  /*25be0*/  ISETP.NE.U32.AND P0, PT, R40, RZ, PT ;  /* 0x000000ff2800720c */ /* 0x000fe20003f05070 */
[----:B------:R-:W-:Y:S05]  /*25bf0*/  BMOV.32.CLEAR RZ, B11 ;  /* 0x000000000bff7355 */ /* 0x000fea0000100000 */
[----:B------:R-:W-:Y:S01]  /*25c00*/  ISETP.NE.AND.EX P0, PT, R41, RZ, PT, P0 ;  /* 0x000000ff2900720c */ /* 0x000fe20003f05300 */
[--C-:B------:R-:W-:Y:S01]  /*25c10*/  IMAD.MOV.U32 R24, RZ, RZ, R40.reuse ;  /* 0x000000ffff187224 */ /* 0x100fe200078e0028 */
[----:B------:R-:W-:Y:S01]  /*25c20*/  MOV R36, 0x25c80 ;  /* 0x00025c8000247802 */ /* 0x000fe20000000f00 */
[----:B------:R-:W-:Y:S01]  /*25c30*/  IMAD.MOV.U32 R2, RZ, RZ, R41 ;  /* 0x000000ffff027224 */ /* 0x000fe200078e0029 */
[----:B------:R-:W-:Y:S01]  /*25c40*/  P2R R34, PR, RZ, 0x1 ;  /* 0x00000001ff227803 */ /* 0x000fe20000000000 */
[----:B------:R-:W-:-:S02]  /*25c50*/  IMAD.MOV.U32 R25, RZ, RZ, R40 ;  /* 0x000000ffff197224 */ /* 0x000fc400078e0028 */
[----:B------:R-:W-:-:S07]  /*25c60*/  IMAD.MOV.U32 R26, RZ, RZ, R41 ;  /* 0x000000ffff1a7224 */ /* 0x000fce00078e0029 */
        /* <DEDUP_REMOVED lines=12> */
.L_x_416:
[----:B------:R-:W-:Y:S05]  /*25d30*/  BSYNC B7 ;  /* 0x0000000000077941 */ /* 0x000fea0003800000 */
.L_x_415:
[----:B------:R-:W-:Y:S04]  /*25d40*/  BSSY B2, `(.L_x_417) ;  /* 0x0000007000027945 */ /* 0x000fe80003800000 */
[----:B------:R-:W-:Y:S05]  /*25d50*/  BMOV.32.CLEAR RZ, B11 ;  /* 0x000000000bff7355 */ /* 0x000fea0000100000 */
[----:B------:R-:W-:Y:S01]  /*25d60*/  IMAD.MOV.U32 R2, RZ, RZ, R32 ;  /* 0x000000ffff027224 */ /* 0x000fe200078e0020 */
[----:B------:R-:W-:Y:S01]  /*25d70*/  MOV R10, 0x25db0 ;  /* 0x00025db0000a7802 */ /* 0x000fe20000000f00 */
[----:B------:R-:W-:-:S02]  /*25d80*/  IMAD.MOV.U32 R3, RZ, RZ, R33 ;  /* 0x000000ffff037224 */ /* 0x000fc400078e0021 */
[----:B------:R-:W-:-:S07]  /*25d90*/  IMAD.MOV.U32 R18, RZ, RZ, R35 ;  /* 0x000000ffff127224 */ /* 0x000fce00078e0023 */
[----:B------:R-:W-:Y:S05]  /*25da0*/  CALL.REL.NOINC `($_Z5saxpyPhPm$_Z10bn_get_bitP5bn_sti) ;  /* 0xfffffe0800247944 */ /* 0x000fea0003c3ffff */
[----:B------:R-:W-:Y:S05]  /*25db0*/  BSYNC B2 ;  /* 0x0000000000027941 */ /* 0x000fea0003800000 */
.L_x_417:
        /* <DEDUP_REMOVED lines=12> */
.L_x_419:
[----:B------:R-:W-:Y:S05]  /*25e80*/  BSYNC B8 ;  /* 0x0000000000087941 */ /* 0x000fea0003800000 */
.L_x_418:
        /* <DEDUP_REMOVED lines=21> */
.L_x_421:
[----:B------:R-:W-:Y:S05]  /*25fe0*/  BSYNC B7 ;  /* 0x0000000000077941 */ /* 0x000fea0003800000 */
.L_x_420:
        /* <DEDUP_REMOVED lines=8> */
.L_x_422:
        /* <DEDUP_REMOVED lines=12> */
.L_x_424:
[----:B------:R-:W-:Y:S05]  /*26130*/  BSYNC B8 ;  /* 0x0000000000087941 */ /* 0x000fea0003800000 */
.L_x_423:
        /* <DEDUP_REMOVED lines=21> */
.L_x_426:
[----:B------:R-:W-:Y:S05]  /*26290*/  BSYNC B7 ;  /* 0x0000000000077941 */ /* 0x000fea0003800000 */
.L_x_425:
        /* <DEDUP_REMOVED lines=8> */
.L_x_427:
        /* <DEDUP_REMOVED lines=12> */
.L_x_429:
[----:B------:R-:W-:Y:S05]  /*263e0*/  BSYNC B8 ;  /* 0x0000000000087941 */ /* 0x000fea0003800000 */
.L_x_428:
        /* <DEDUP_REMOVED lines=21> */
.L_x_431:
[----:B------:R-:W-:Y:S05]  /*26540*/  BSYNC B7 ;  /* 0x0000000000077941 */ /* 0x000fea0003800000 */
.L_x_430:
        /* <DEDUP_REMOVED lines=8> */
.L_x_432:
        /* <DEDUP_REMOVED lines=12> */
.L_x_434:
[----:B------:R-:W-:Y:S05]  /*26690*/  BSYNC B8 ;  /* 0x0000000000087941 */ /* 0x000fea0003800000 */
.L_x_433:
[C---:B------:R-:W-:Y:S01]  /*266a0*/  ISETP.GT.AND P0, PT, R35.reuse, 0x3, PT ;  /* 0x000000032300780c */ /* 0x040fe20003f04270 */
[----:B------:R-:W-:-:S12]  /*266b0*/  VIADD R35, R35, 0xfffffffc ;  /* 0xfffffffc23237836 */ /* 0x000fd80000000000 */
[----:B------:R-:W-:Y:S05]  /*266c0*/  @P0 BRA `(.L_x_435) ;  /* 0xfffffff400440947 */ /* 0x000fea000383ffff */
.L_x_405:
[----:B------:R-:W-:Y:S05]  /*266d0*/  BSYNC B6 ;  /* 0x0000000000067941 */ /* 0x000fea0003800000 */
.L_x_404:
[----:B------:R-:W0:Y:S01]  /*266e0*/  LDC.64 R18, c[0x0][0x358] ;  /* 0x0000d600ff127b82 */ /* 0x000e220000000a00 */
[----:B------:R-:W-:Y:S01]  /*266f0*/  ISETP.NE.U32.AND P0, PT, R40, RZ, PT ;  /* 0x000000ff2800720c */ /* 0x000fe20003f05070 */
[----:B------:R-:W-:Y:S03]  /*26700*/  BSSY B6, `(.L_x_436) ;  /* 0x000000b000067945 */ /* 0x000fe60003800000 */
[----:B------:R-:W-:-:S13]  /*26710*/  ISETP.NE.AND.EX P0, PT, R41, RZ, PT, P0 ;  /* 0x000000ff2900720c */ /* 0x000fda0003f05300 */
[----:B------:R-:W-:Y:S05]  /*26720*/  @P0 BRA `(.L_x_437) ;  /* 0x0000000000200947 */ /* 0x000fea0003800000 */
[----:B------:R-:W-:Y:S01]  /*26730*/  MOV R2, 0x0 ;  /* 0x0000000000027802 */ /* 0x000fe20000000f00 */
[----:B------:R-:W1:Y:S01]  /*26740*/  LDCU.64 UR4, c[0x4][0x1b8] ;  /* 0x01003700ff0477ac */ /* 0x000e620008000a00 */
[----:B------:R-:W-:-:S04]  /*26750*/  CS2R R6, SRZ ;  /* 0x0000000000067805 */ /* 0x000fc8000001ff00 */
[----:B------:R-:W2:Y:S01]  /*26760*/  LDC.64 R2, c[0x4][R2] ;  /* 0x0100000002027b82 */ /* 0x000ea20000000a00 */
[----:B-1----:R-:W-:Y:S02]  /*26770*/  IMAD.U32 R4, RZ, RZ, UR4 ;  /* 0x00000004ff047e24 */ /* 0x002fe4000f8e00ff */
[----:B------:R-:W-:-:S07]  /*26780*/  IMAD.U32 R5, RZ, RZ, UR5 ;  /* 0x00000005ff057e24 */ /* 0x000fce000f8e00ff */
[----:B------:R-:W-:-:S07]  /*26790*/  LEPC R20, `(.L_x_437) ;  /* 0x000000001014794e */ /* 0x000fce0000000000 */
[----:B0-2---:R-:W-:Y:S05]  /*267a0*/  CALL.ABS.NOINC R2 ;  /* 0x0000000002007343 */ /* 0x005fea0003c00000 */
.L_x_437:
[----:B------:R-:W-:Y:S05]  /*267b0*/  BSYNC B6 ;  /* 0x0000000000067941 */ /* 0x000fea0003800000 */
.L_x_436:
[----:B0-----:R-:W-:Y:S01]  /*267c0*/  R2UR UR4, R18 ;  /* 0x00000000120472ca */ /* 0x001fe200000e0000 */
[----:B------:R-:W-:Y:S01]  /*267d0*/  IMAD.MOV.U32 R3, RZ, RZ, R33 ;  /* 0x000000ffff037224 */ /* 0x000fe200078e0021 */
[----:B------:R-:W-:Y:S01]  /*267e0*/  R2UR UR5, R19 ;  /* 0x00000000130572ca */ /* 0x000fe200000e0000 */
[----:B------:R-:W-:-:S12]  /*267f0*/  IMAD.MOV.U32 R2, RZ, RZ, R32 ;  /* 0x000000ffff027224 */ /* 0x000fd800078e0020 */
[----:B------:R0:W5:Y:S01]  /*26800*/  LD.E R3, desc[UR4][R2.64+0x8] ;  /* 0x0000080402037980 */ /* 0x000162000c101900 */
[----:B------:R-:W-:-:S07]  /*26810*/  MOV R4, 0x26830 ;  /* 0x0002683000047802 */ /* 0x000fce0000000f00 */
[----:B0----5:R-:W-:Y:S05]  /*26820*/  CALL.REL.NOINC `($_Z5saxpyPhPm$_Z7bn_signP5bn_st) ;  /* 0x00000134007c7944 */ /* 0x021fea0003c00000 */
[----:B------:R-:W-:Y:S01]  /*26830*/  ISETP.NE.AND P0, PT, R0, 0x1, PT ;  /* 0x000000010000780c */ /* 0x000fe20003f05270 */
[----:B------:R-:W-:Y:S04]  /*26840*/  BSSY B0, `(.L_x_438) ;  /* 0x0000025000007945 */ /* 0x000fe80003800000 */
[----:B------:R-:W0:Y:S08]  /*26850*/  BMOV.32.CLEAR R196, B0 ;  /* 0x0000000000c47355 */ /* 0x000e300000100000 */
[----:B0-----:R-:W-:Y:S05]  /*26860*/  @P0 BRA `(.L_x_439) ;  /* 0x00000000002c0947 */ /* 0x001fea0003800000 */
[----:B------:R-:W-:Y:S05]  /*26870*/  BMOV.32.CLEAR RZ, B0 ;  /* 0x0000000000ff7355 */ /* 0x000fea0000100000 */
[----:B------:R-:W-:Y:S04]  /*26880*/  BSSY B0, `(.L_x_440) ;  /* 0x0000008000007945 */ /* 0x000fe80003800000 */
[----:B------:R-:W-:Y:S05]  /*26890*/  BMOV.32.CLEAR RZ, B11 ;  /* 0x000000000bff7355 */ /* 0x000fea0000100000 */
[----:B------:R-:W0:Y:S05]  /*268a0*/  BMOV.32.CLEAR R195, B0 ;  /* 0x0000000000c37355 */ /* 0x000e2a0000100000 */
[----:B------:R-:W-:Y:S01]  /*268b0*/  IMAD.MOV.U32 R55, RZ, RZ, R45 ;  /* 0x000000ffff377224 */ /* 0x000fe200078e002d */
[----:B------:R-:W-:Y:S01]  /*268c0*/  MOV R215, 0x268f0 ;  /* 0x000268f000d77802 */ /* 0x000fe20000000f00 */
[----:B0-----:R-:W-:-:S07]  /*268d0*/  IMAD.MOV.U32 R43, RZ, RZ, R44 ;  /* 0x000000ffff2b7224 */ /* 0x001fce00078e002c */
[----:B------:R-:W-:Y:S05]  /*268e0*/  CALL.REL.NOINC `($_Z5saxpyPhPm$_Z12fp_inv_exgcdPmS_) ;  /* 0x0000000c00047944 */ /* 0x000fea0003c00000 */
[----:B------:R0:W-:Y:S05]  /*268f0*/  BMOV.32 B11, R195 ;  /* 0x000000c30b007356 */ /* 0x0001ea0000000000 */
[----:B------:R-:W-:Y:S05]  /*26900*/  BSYNC B11 ;  /* 0x00000000000b7941 */ /* 0x000fea0003800000 */
.L_x_440:
[----:B------:R-:W-:Y:S05]  /*26910*/  BRA `(.L_x_441) ;  /* 0x0000000000587947 */ /* 0x000fea0003800000 */
.L_x_439:
[----:B------:R-:W-:Y:S01]  /*26920*/  ISETP.NE.U32.AND P0, PT, R40, RZ, PT ;  /* 0x000000ff2800720c */ /* 0x000fe20003f05070 */
[----:B------:R-:W-:Y:S03]  /*26930*/  BSSY B6, `(.L_x_442) ;  /* 0x000000c000067945 */ /* 0x000fe60003800000 */
[----:B------:R-:W-:-:S13]  /*26940*/  ISETP.NE.AND.EX P0, PT, R41, RZ, PT, P0 ;  /* 0x000000ff2900720c */ /* 0x000fda0003f05300 */
[----:B------:R-:W-:Y:S05]  /*26950*/  @P0 BRA `(.L_x_443) ;  /* 0x0000000000240947 */ /* 0x000fea0003800000 */
[----:B------:R-:W-:Y:S01]  /*26960*/  MOV R2, 0x0 ;  /* 0x0000000000027802 */ /* 0x000fe20000000f00 */
[----:B------:R-:W0:Y:S01]  /*26970*/  LDCU.64 UR4, c[0x4][0x1b8] ;  /* 0x01003700ff0477ac */ /* 0x000e220008000a00 */
[----:B------:R-:W-:-:S04]  /*26980*/  CS2R R6, SRZ ;  /* 0x0000000000067805 */ /* 0x000fc8000001ff00 */
[----:B------:R-:W1:Y:S01]  /*26990*/  LDC.64 R2, c[0x4][R2] ;  /* 0x0100000002027b82 */ /* 0x000e620000000a00 */
[----:B0-----:R-:W-:Y:S02]  /*269a0*/  IMAD.U32 R4, RZ, RZ, UR4 ;  /* 0x00000004ff047e24 */ /* 0x001fe4000f8e00ff */
[----:B------:R-:W-:Y:S01]  /*269b0*/  IMAD.U32 R5, RZ, RZ, UR5 ;  /* 0x00000005ff057e24 */ /* 0x000fe2000f8e00ff */
[----:B------:R-:W-:Y:S06]  /*269c0*/  BMOV.32.CLEAR RZ, B0 ;  /* 0x0000000000ff7355 */ /* 0x000fec0000100000 */
[----:B------:R-:W-:-:S07]  /*269d0*/  LEPC R20, `(.L_x_443) ;  /* 0x000000001014794e */ /* 0x000fce0000000000 */
[----:B-1----:R-:W-:Y:S05]  /*269e0*/  CALL.ABS.NOINC R2 ;  /* 0x0000000002007343 */ /* 0x002fea0003c00000 */
.L_x_443:
[----:B------:R-:W-:Y:S05]  /*269f0*/  BSYNC B6 ;  /* 0x0000000000067941 */ /* 0x000fea0003800000 */
.L_x_442:
[----:B------:R-:W-:Y:S05]  /*26a00*/  BMOV.32.CLEAR RZ, B0 ;  /* 0x0000000000ff7355 */ /* 0x000fea0000100000 */
[----:B------:R-:W-:Y:S05]  /*26a10*/  BMOV.32.CLEAR RZ, B11 ;  /* 0x000000000bff7355 */ /* 0x000fea0000100000 */
[----:B------:R-:W-:Y:S01]  /*26a20*/  IMAD.MOV.U32 R4, RZ, RZ, R45 ;  /* 0x000000ffff047224 */ /* 0x000fe200078e002d */
[----:B------:R-:W-:Y:S01]  /*26a30*/  MOV R2, 0x26a80 ;  /* 0x00026a8000027802 */ /* 0x000fe20000000f00 */
[----:B------:R-:W-:-:S02]  /*26a40*/  IMAD.MOV.U32 R5, RZ, RZ, R44 ;  /* 0x000000ffff057224 */ /* 0x000fc400078e002c */
[----:B------:R-:W-:Y:S02]  /*26a50*/  IMAD.MOV.U32 R6, RZ, RZ, R40 ;  /* 0x000000ffff067224 */ /* 0x000fe400078e0028 */
[----:B------:R-:W-:-:S07]  /*26a60*/  IMAD.MOV.U32 R7, RZ, RZ, R41 ;  /* 0x000000ffff077224 */ /* 0x000fce00078e0029 */
[----:B------:R-:W-:Y:S05]  /*26a70*/  CALL.REL.NOINC `($_Z5saxpyPhPm$_Z7fp_copyPmS_) ;  /* 0x0000018000407944 */ /* 0x000fea0003c00000 */
.L_x_441:
[----:B------:R1:W-:Y:S05]  /*26a80*/  BMOV.32 B0, R196 ;  /* 0x000000c400007356 */ /* 0x0003ea0000000000 */
[----:B------:R-:W-:Y:S05]  /*26a90*/  BSYNC B0 ;  /* 0x0000000000007941 */ /* 0x000fea0003800000 */
.L_x_438:
[----:B------:R-:W-:Y:S01]  /*26aa0*/  MOV R2, 0x10 ;  /* 0x0000001000027802 */ /* 0x000fe20000000f00 */
[----:B------:R-:W-:Y:S02]  /*26ab0*/  IMAD.MOV.U32 R4, RZ, RZ, R40 ;  /* 0x000000ffff047224 */ /* 0x000fe400078e0028 */
[----:B------:R-:W-:-:S03]  /*26ac0*/  IMAD.MOV.U32 R5, RZ, RZ, R41 ;  /* 0x000000ffff057224 */ /* 0x000fc600078e0029 */
[----:B------:R-:W2:Y:S04]  /*26ad0*/  LDC.64 R2, c[0x4][R2] ;  /* 0x0100000002027b82 */ /* 0x000ea80000000a00 */
[----:B------:R-:W-:-:S07]  /*26ae0*/  LEPC R20, `(.L_x_444) ;  /* 0x000000001014794e */ /* 0x000fce0000000000 */
[----:B012---:R-:W-:Y:S05]  /*26af0*/  CALL.ABS.NOINC R2 ;  /* 0x0000000002007343 */ /* 0x007fea0003c00000 */
.L_x_444:
[----:B------:R-:W-:Y:S02]  /*26b00*/  IMAD.MOV.U32 R2, RZ, RZ, R171 ;  /* 0x000000ffff027224 */ /* 0x000fe400078e00ab */
[----:B------:R-:W-:-:S04]  /*26b10*/  IMAD.MOV.U32 R3, RZ, RZ, 0x0 ;  /* 0x00000000ff037424 */ /* 0x000fc800078e00ff */
[----:B------:R-:W-:Y:S05]  /*26b20*/  RET.REL.NODEC R2 `(_Z5saxpyPhPm) ;  /* 0xfffffd9402347950 */ /* 0x000fea0003c3ffff */
        .type           $_Z5saxpyPhPm$_Z12fp_hlv_basicPmS_,@function
        .size           $_Z5saxpyPhPm$_Z12fp_hlv_basicPmS_,($_Z5saxpyPhPm$_Z12fp_inv_basicPmS_ - $_Z5saxpyPhPm$_Z12fp_hlv_basicPmS_)
$_Z5saxpyPhPm$_Z12fp_hlv_basicPmS_:
[----:B------:R-:W0:Y:S02]  /*26b30*/  LDC.64 R32, c[0x0][0x358] ;  /* 0x0000d600ff207b82 */ /* 0x000e240000000a00 */
[----:B0-----:R-:W-:Y:S02]  /*26b40*/  R2UR UR4, R32 ;  /* 0x00000000200472ca */ /* 0x001fe400000e0000 */
[----:B------:R-:W-:-:S13]  /*26b50*/  R2UR UR5, R33 ;  /* 0x00000000210572ca */ /* 0x000fda00000e0000 */
[----:B------:R-:W2:Y:S01]  /*26b60*/  LD.E R0, desc[UR4][R2.64] ;  /* 0x0000000402007980 */ /* 0x000ea2000c101900 */
[----:B------:R-:W-:Y:S02]  /*26b70*/  IMAD.MOV.U32 R18, RZ, RZ, R135 ;  /* 0x000000ffff127224 */ /* 0x000fe400078e0087 */
[----:B------:R-:W-:Y:S02]  /*26b80*/  IMAD.MOV.U32 R19, RZ, RZ, R134 ;  /* 0x000000ffff137224 */ /* 0x000fe400078e0086 */
[----:B------:R-:W-:Y:S02]  /*26b90*/  IMAD.MOV.U32 R6, RZ, RZ, R2 ;  /* 0x000000ffff067224 */ /* 0x000fe400078e0002 */
[----:B------:R-:W-:Y:S01]  /*26ba0*/  IMAD.MOV.U32 R7, RZ, RZ, R3 ;  /* 0x000000ffff077224 */ /* 0x000fe200078e0003 */
[----:B--2---:R-:W-:-:S04]  /*26bb0*/  LOP3.LUT R0, R0, 0x1, RZ, 0xc0, !PT ;  /* 0x0000000100007812 */ /* 0x004fc800078ec0ff */
[----:B------:R-:W-:-:S04]  /*26bc0*/  ISETP.NE.U32.AND P0, PT, R0, 0x1, PT ;  /* 0x000000010000780c */ /* 0x000fc80003f05070 */
[----:B------:R-:W-:-:S13]  /*26bd0*/  ISETP.NE.U32.AND.EX P0, PT, RZ, RZ, PT, P0 ;  /* 0x000000ffff00720c */ /* 0x000fda0003f05100 */
[----:B------:R-:W-:Y:S05]  /*26be0*/  @P0 BRA `(.L_x_445) ;  /* 0x0000000000900947 */ /* 0x000fea0003800000 */
[----:B------:R-:W0:Y:S01]  /*26bf0*/  S2UR UR5, SR_CgaCtaId ;  /* 0x00000000000579c3 */ /* 0x000e220000008800 */
[----:B------:R-:W-:Y:S01]  /*26c00*/  UMOV UR4, 0x400 ;  /* 0x0000040000047882 */ /* 0x000fe20000000000 */
[----:B------:R-:W-:Y:S01]  /*26c10*/  IMAD.MOV.U32 R14, RZ, RZ, R6 ;  /* 0x000000ffff0e7224 */ /* 0x000fe200078e0006 */
[----:B------:R-:W-:Y:S01]  /*26c20*/  MOV R38, 0x26d00 ;  /* 0x00026d0000267802 */ /* 0x000fe20000000f00 */
[----:B------:R-:W-:Y:S02]  /*26c30*/  IMAD.MOV.U32 R15, RZ, RZ, R7 ;  /* 0x000000ffff0f7224 */ /* 0x000fe400078e0007 */
[----:B------:R-:W-:Y:S02]  /*26c40*/  IMAD.MOV.U32 R22, RZ, RZ, R18 ;  /* 0x000000ffff167224 */ /* 0x000fe400078e0012 */
[----:B------:R-:W1:Y:S01]  /*26c50*/  S2UR UR6, SR_SWINHI ;  /* 0x00000000000679c3 */ /* 0x000e620000002f00 */
        /* <DEDUP_REMOVED lines=9> */
[----:B------:R-:W-:Y:S05]  /*26cf0*/  CALL.REL.NOINC `($_Z5saxpyPhPm$_Z11fp_addn_lowPmPKmS1_) ;  /* 0xffffff18002c7944 */ /* 0x000fea0003c3ffff */
[----:B------:R-:W-:Y:S01]  /*26d00*/  ISETP.NE.U32.AND P0, PT, R22, RZ, PT ;  /* 0x000000ff1600720c */ /* 0x000fe20003f05070 */
[--C-:B------:R-:W-:Y:S01]  /*26d10*/  IMAD.MOV.U32 R2, RZ, RZ, R18.reuse ;  /* 0x000000ffff027224 */ /* 0x100fe200078e0012 */
[----:B------:R-:W-:Y:S01]  /*26d20*/  MOV R0, 0x26d80 ;  /* 0x00026d8000007802 */ /* 0x000fe20000000f00 */
[--C-:B------:R-:W-:Y:S01]  /*26d30*/  IMAD.MOV.U32 R3, RZ, RZ, R19.reuse ;  /* 0x000000ffff037224 */ /* 0x100fe200078e0013 */
[----:B------:R-:W-:Y:S01]  /*26d40*/  ISETP.NE.AND.EX P0, PT, RZ, RZ, PT, P0 ;  /* 0x000000ffff00720c */ /* 0x000fe20003f05300 */
[----:B------:R-:W-:Y:S02]  /*26d50*/  IMAD.MOV.U32 R4, RZ, RZ, R18 ;  /* 0x000000ffff047224 */ /* 0x000fe400078e0012 */
[----:B------:R-:W-:-:S10]  /*26d60*/  IMAD.MOV.U32 R5, RZ, RZ, R19 ;  /* 0x000000ffff057224 */ /* 0x000fd400078e0013 */
[----:B------:R-:W-:Y:S05]  /*26d70*/  CALL.REL.NOINC `($_Z5saxpyPhPm$_Z11fp_rsh1_lowPmPKm) ;  /* 0xffffff6c00a07944 */ /* 0x000fea0003c3ffff */
[----:B------:R-:W-:Y:S02]  /*26d80*/  IMAD.MOV.U32 R2, RZ, RZ, R30 ;  /* 0x000000ffff027224 */ /* 0x000fe400078e001e */
[----:B------:R-:W-:-:S04]  /*26d90*/  IMAD.MOV.U32 R3, RZ, RZ, 0x0 ;  /* 0x00000000ff037424 */ /* 0x000fc800078e00ff */
[----:B------:R-:W-:Y:S05]  /*26da0*/  @!P0 RET.REL.NODEC R2 `(_Z5saxpyPhPm) ;  /* 0xfffffd9002948950 */ /* 0x000fea0003c3ffff */
[----:B------:R-:W-:Y:S02]  /*26db0*/  R2UR UR4, R32 ;  /* 0x00000000200472ca */ /* 0x000fe400000e0000 */
[----:B------:R-:W-:-:S13]  /*26dc0*/  R2UR UR5, R33 ;  /* 0x00000000210572ca */ /* 0x000fda00000e0000 */
[----:B------:R-:W2:Y:S01]  /*26dd0*/  LD.E.64 R2, desc[UR4][R18.64+0x28] ;  /* 0x0000280412027980 */ /* 0x000ea2000c101b00 */
[----:B------:R-:W-:Y:S02]  /*26de0*/  IMAD.MOV.U32 R4, RZ, RZ, R30 ;  /* 0x000000ffff047224 */ /* 0x000fe400078e001e */
[----:B------:R-:W-:Y:S01]  /*26df0*/  IMAD.MOV.U32 R5, RZ, RZ, 0x0 ;  /* 0x00000000ff057424 */ /* 0x000fe200078e00ff */
[----:B--2---:R-:W-:-:S05]  /*26e00*/  LOP3.LUT R3, R3, 0x80000000, RZ, 0x3c, !PT ;  /* 0x8000000003037812 */ /* 0x004fca00078e3cff */
[----:B------:R0:W-:Y:S02]  /*26e10*/  ST.E.64 desc[UR4][R18.64+0x28], R2 ;  /* 0x0000280212007985 */ /* 0x0001e4000c101b04 */
[----:B0-----:R-:W-:Y:S05]  /*26e20*/  RET.REL.NODEC R4 `(_Z5saxpyPhPm) ;  /* 0xfffffd9004747950 */ /* 0x001fea0003c3ffff */
.L_x_445:
[----:B------:R-:W-:Y:S01]  /*26e30*/  IMAD.MOV.U32 R4, RZ, RZ, R18 ;  /* 0x000000ffff047224 */ /* 0x000fe200078e0012 */
[----:B------:R-:W-:Y:S01]  /*26e40*/  MOV R2, 0x26e70 ;  /* 0x00026e7000027802 */ /* 0x000fe20000000f00 */
[----:B------:R-:W-:-:S07]  /*26e50*/  IMAD.MOV.U32 R5, RZ, RZ, R19 ;  /* 0x000000ffff057224 */ /* 0x000fce00078e0013 */
[----:B------:R-:W-:Y:S05]  /*26e60*/  CALL.REL.NOINC `($_Z5saxpyPhPm$_Z7fp_copyPmS_) ;  /* 0x0000017c00447944 */ /* 0x000fea0003c00000 */
[--C-:B------:R-:W-:Y:S01]  /*26e70*/  IMAD.MOV.U32 R2, RZ, RZ, R18.reuse ;  /* 0x000000ffff027224 */ /* 0x100fe200078e0012 */
[----:B------:R-:W-:Y:S01]  /*26e80*/  MOV R0, 0x26ed0 ;  /* 0x00026ed000007802 */ /* 0x000fe20000000f00 */
[----:B------:R-:W-:Y:S02]  /*26e90*/  IMAD.MOV.U32 R4, RZ, RZ, R18 ;  /* 0x000000ffff047224 */ /* 0x000fe400078e0012 */
[--C-:B------:R-:W-:Y:S02]  /*26ea0*/  IMAD.MOV.U32 R3, RZ, RZ, R19.reuse ;  /* 0x000000ffff037224 */ /* 0x100fe400078e0013 */
[----:B------:R-:W-:-:S07]  /*26eb0*/  IMAD.MOV.U32 R5, RZ, RZ, R19 ;  /* 0x000000ffff057224 */ /* 0x000fce00078e0013 */
[----:B------:R-:W-:Y:S05]  /*26ec0*/  CALL.REL.NOINC `($_Z5saxpyPhPm$_Z11fp_rsh1_lowPmPKm) ;  /* 0xffffff6c004c7944 */ /* 0x000fea0003c3ffff */
[----:B------:R-:W-:Y:S02]  /*26ed0*/  IMAD.MOV.U32 R2, RZ, RZ, R30 ;  /* 0x000000ffff027224 */ /* 0x000fe400078e001e */
[----:B------:R-:W-:-:S04]  /*26ee0*/  IMAD.MOV.U32 R3, RZ, RZ, 0x0 ;  /* 0x00000000ff037424 */ /* 0x000fc800078e00ff */
[----:B------:R-:W-:Y:S05]  /*26ef0*/  RET.REL.NODEC R2 `(_Z5saxpyPhPm) ;  /* 0xfffffd9002407950 */ /* 0x000fea0003c3ffff */
        .type           $_Z5saxpyPhPm$_Z12fp_inv_basicPmS_,@function
        .size           $_Z5saxpyPhPm$_Z12fp_inv_basicPmS_,($_Z5saxpyPhPm$_Z12fp_inv_exgcdPmS_ - $_Z5saxpyPhPm$_Z12fp_inv_basicPmS_)
$_Z5saxpyPhPm$_Z12fp_inv_basicPmS_:
[----:B------:R-:W-:Y:S01]  /*26f00*/  MOV R2, 0x8 ;  /* 0x0000000800027802 */ /* 0x000fe20000000f00 */
[----:B------:R-:W-:Y:S02]  /*26f10*/  IMAD.MOV.U32 R4, RZ, RZ, 0x18 ;  /* 0x00000018ff047424 */ /* 0x000fe400078e00ff */
[----:B------:R-:W-:Y:S01]  /*26f20*/  IMAD.MOV.U32 R5, RZ, RZ, RZ ;  /* 0x000000ffff057224 */ /* 0x000fe200078e00ff */
[----:B------:R0:W1:Y:S06]  /*26f30*/  LDC.64 R6, c[0x4][R2] ;  /* 0x0100000002067b82 */ /* 0x00006c0000000a00 */
[----:B------:R-:W-:-:S07]  /*26f40*/  LEPC R20, `(.L_x_446) ;  /* 0x000000001014794e */ /* 0x000fce0000000000 */
[----:B01----:R-:W-:Y:S05]  /*26f50*/  CALL.ABS.NOINC R6 ;  /* 0x0000000006007343 */ /* 0x003fea0003c00000 */
.L_x_446:
[----:B------:R-:W0:Y:S01]  /*26f60*/  LDC.64 R2, c[0x4][R2] ;  /* 0x0100000002027b82 */ /* 0x000e220000000a00 */
[----:B------:R-:W-:Y:S02]  /*26f70*/  IMAD.MOV.U32 R132, RZ, RZ, R4 ;  /* 0x000000ffff847224 */ /* 0x000fe400078e0004 */
[----:B------:R-:W-:Y:S02]  /*26f80*/  IMAD.MOV.U32 R133, RZ, RZ, R5 ;  /* 0x000000ffff857224 */ /* 0x000fe400078e0005 */
[----:B------:R-:W-:Y:S02]  /*26f90*/  IMAD.MOV.U32 R4, RZ, RZ, 0x40 ;  /* 0x00000040ff047424 */ /* 0x000fe400078e00ff */
[----:B------:R-:W-:Y:S01]  /*26fa0*/  IMAD.MOV.U32 R5, RZ, RZ, RZ ;  /* 0x000000ffff057224 */ /* 0x000fe200078e00ff */
[----:B------:R-:W1:Y:S06]  /*26fb0*/  LDC.64 R22, c[0x0][0x358] ;  /* 0x0000d600ff167b82 */ /* 0x000e6c0000000a00 */
[----:B------:R-:W-:-:S07]  /*26fc0*/  LEPC R20, `(.L_x_447) ;  /* 0x000000001014794e */ /* 0x000fce0000000000 */
[----:B01----:R-:W-:Y:S05]  /*26fd0*/  CALL.ABS.NOINC R2 ;  /* 0x0000000002007343 */ /* 0x003fea0003c00000 */
.L_x_447:
        /* <DEDUP_REMOVED lines=10> */
[----:B------:R-:W-:-:S02]  /*27080*/  R2UR UR9, R23 ;  /* 0x00000000170972ca */ /* 0x000fc400000e0000 */
[----:B------:R-:W-:-:S03]  /*27090*/  MOV R0, 0x270e0 ;  /* 0x000270e000007802 */ /* 0x000fc60000000f00 */
[----:B------:R0:W-:Y:S04]  /*270a0*/  ST.E.64 desc[UR4][R132.64+0x10], R4 ;  /* 0x0000100484007985 */ /* 0x0001e8000c101b04 */
[----:B------:R0:W-:Y:S04]  /*270b0*/  ST.E desc[UR6][R132.64], R7 ;  /* 0x0000000784007985 */ /* 0x0001e8000c101906 */
[----:B------:R0:W-:Y:S02]  /*270c0*/  ST.E desc[UR8][R132.64+0x8], RZ ;  /* 0x000008ff84007985 */ /* 0x0001e4000c101908 */
[----:B0-----:R-:W-:Y:S05]  /*270d0*/  CALL.REL.NOINC `($_Z5saxpyPhPm$_Z10fp_is_zeroPm) ;  /* 0xfffffe0800387944 */ /* 0x001fea0003c3ffff */
[----:B------:R-:W-:-:S13]  /*270e0*/  ISETP.NE.AND P0, PT, R24, RZ, PT ;  /* 0x000000ff1800720c */ /* 0x000fda0003f05270 */
[----:B------:R-:W-:Y:S05]  /*270f0*/  @!P0 BRA `(.L_x_448) ;  /* 0x00000000002c8947 */ /* 0x000fea0003800000 */
[----:B------:R-:W-:Y:S01]  /*27100*/  MOV R0, 0x0 ;  /* 0x0000000000007802 */ /* 0x000fe20000000f00 */
[----:B------:R-:W0:Y:S01]  /*27110*/  LDCU.64 UR4, c[0x4][0x1c0] ;  /* 0x01003800ff0477ac */ /* 0x000e220008000a00 */
[----:B------:R-:W-:Y:S02]  /*27120*/  CS2R R6, SRZ ;  /* 0x0000000000067805 */ /* 0x000fe4000001ff00 */
[----:B------:R1:W2:Y:S01]  /*27130*/  LDC.64 R2, c[0x4][R0] ;  /* 0x0100000000027b82 */ /* 0x0002a20000000a00 */
[----:B0-----:R-:W-:Y:S02]  /*27140*/  IMAD.U32 R4, RZ, RZ, UR4 ;  /* 0x00000004ff047e24 */ /* 0x001fe4000f8e00ff */
[----:B-1----:R-:W-:-:S07]  /*27150*/  IMAD.U32 R5, RZ, RZ, UR5 ;  /* 0x00000005ff057e24 */ /* 0x002fce000f8e00ff */
[----:B------:R-:W-:-:S07]  /*27160*/  LEPC R20, `(.L_x_449) ;  /* 0x000000001014794e */ /* 0x000fce0000000000 */
[----:B--2---:R-:W-:Y:S05]  /*27170*/  CALL.ABS.NOINC R2 ;  /* 0x0000000002007343 */ /* 0x004fea0003c00000 */
.L_x_449:
[----:B------:R-:W-:Y:S02]  /*27180*/  IMAD.MOV.U32 R2, RZ, RZ, R216 ;  /* 0x000000ffff027224 */ /* 0x000fe400078e00d8 */
[----:B------:R-:W-:-:S04]  /*27190*/  IMAD.MOV.U32 R3, RZ, RZ, 0x0 ;  /* 0x00000000ff037424 */ /* 0x000fc800078e00ff */
[----:B------:R-:W-:Y:S05]  /*271a0*/  RET.REL.NODEC R2 `(_Z5saxpyPhPm) ;  /* 0xfffffd8c02947950 */ /* 0x000fea0003c3ffff */
.L_x_448:
[----:B------:R-:W0:Y:S01]  /*271b0*/  S2UR UR5, SR_CgaCtaId ;  /* 0x00000000000579c3 */ /* 0x000e220000008800 */
[----:B------:R-:W-:Y:S01]  /*271c0*/  R2UR UR8, R22 ;  /* 0x00000000160872ca */ /* 0x000fe200000e0000 */
[----:B------:R-:W-:Y:S01]  /*271d0*/  IMAD.MOV.U32 R9, RZ, RZ, 0x6 ;  /* 0x00000006ff097424 */ /* 0x000fe200078e00ff */
[----:B------:R-:W-:Y:S01]  /*271e0*/  R2UR UR9, R23 ;  /* 0x00000000170972ca */ /* 0x000fe200000e0000 */
[----:B------:R-:W-:Y:S01]  /*271f0*/  IMAD.MOV.U32 R2, RZ, RZ, R132 ;  /* 0x000000ffff027224 */ /* 0x000fe200078e0084 */
[----:B------:R-:W-:Y:S01]  /*27200*/  UMOV UR4, 0x400 ;  /* 0x0000040000047882 */ /* 0x000fe20000000000 */
[----:B------:R-:W-:Y:S01]  /*27210*/  IMAD.MOV.U32 R3, RZ, RZ, R133 ;  /* 0x000000ffff037224 */ /* 0x000fe200078e0085 */
[----:B------:R-:W-:Y:S01]  /*27220*/  BSSY B0, `(.L_x_450) ;  /* 0x0000011000007945 */ /* 0x000fe20003800000 */
[----:B------:R-:W1:Y:S03]  /*27230*/  S2UR UR6, SR_SWINHI ;  /* 0x00000000000679c3 */ /* 0x000e660000002f00 */
[----:B------:R-:W-:Y:S05]  /*27240*/  BMOV.32.CLEAR RZ, B11 ;  /* 0x000000000bff7355 */ /* 0x000fea0000100000 */
[----:B------:R-:W-:Y:S01]  /*27250*/  IMAD.MOV.U32 R12, RZ, RZ, 0x6 ;  /* 0x00000006ff0c7424 */ /* 0x000fe200078e00ff */
[----:B------:R-:W-:Y:S01]  /*27260*/  MOV R0, 0x27330 ;  /* 0x0002733000007802 */ /* 0x000fe20000000f00 */
[----:B------:R2:W-:Y:S01]  /*27270*/  ST.E desc[UR8][R2.64+0x4], R9 ;  /* 0x0000040902007985 */ /* 0x0005e2000c101908 */
        /* <DEDUP_REMOVED lines=9> */
[----:B--2---:R-:W-:-:S07]  /*27310*/  IMAD.MOV.U32 R5, RZ, RZ, R20 ;  /* 0x000000ffff057224 */ /* 0x004fce00078e0014 */
[----:B------:R-:W-:Y:S05]  /*27320*/  CALL.REL.NOINC `($_Z5saxpyPhPm$_Z7dv_copyPmPKmi) ;  /* 0x0000012c00dc7944 */ /* 0x000fea0003c00000 */
[----:B------:R-:W-:Y:S05]  /*27330*/  BSYNC B0 ;  /* 0x0000000000007941 */ /* 0x000fea0003800000 */
.L_x_450:
[--C-:B------:R-:W-:Y:S01]  /*27340*/  IMAD.MOV.U32 R3, RZ, RZ, R132.reuse ;  /* 0x000000ffff037224 */ /* 0x100fe200078e0084 */
[----:B------:R-:W-:Y:S01]  /*27350*/  MOV R2, 0x273c0 ;  /* 0x000273c000027802 */ /* 0x000fe20000000f00 */
[--C-:B------:R-:W-:Y:S02]  /*27360*/  IMAD.MOV.U32 R4, RZ, RZ, R133.reuse ;  /* 0x000000ffff047224 */ /* 0x100fe400078e0085 */
[----:B------:R-:W-:Y:S02]  /*27370*/  IMAD.MOV.U32 R0, RZ, RZ, R132 ;  /* 0x000000ffff007224 */ /* 0x000fe400078e0084 */
[----:B------:R-:W-:Y:S02]  /*27380*/  IMAD.MOV.U32 R5, RZ, RZ, R133 ;  /* 0x000000ffff057224 */ /* 0x000fe400078e0085 */
[----:B------:R-:W-:Y:S02]  /*27390*/  IMAD.MOV.U32 R53, RZ, RZ, 0x2 ;  /* 0x00000002ff357424 */ /* 0x000fe400078e00ff */
[----:B------:R-:W-:-:S07]  /*273a0*/  IMAD.MOV.U32 R54, RZ, RZ, RZ ;  /* 0x000000ffff367224 */ /* 0x000fce00078e00ff */
[----:B------:R-:W-:Y:S05]  /*273b0*/  CALL.REL.NOINC `($_Z5saxpyPhPm$_Z10bn_sub_digP5bn_stS0_m) ;  /* 0xfffffdf800987944 */ /* 0x000fea0003c3ffff */
        /* <DEDUP_REMOVED lines=11> */
.L_x_451:
[----:B------:R-:W-:Y:S01]  /*27470*/  MOV R0, 0x10 ;  /* 0x0000001000007802 */ /* 0x000fe20000000f00 */
[----:B------:R-:W-:Y:S02]  /*27480*/  IMAD.MOV.U32 R4, RZ, RZ, R132 ;  /* 0x000000ffff047224 */ /* 0x000fe400078e0084 */
[----:B------:R-:W-:Y:S01]  /*27490*/  IMAD.MOV.U32 R5, RZ, RZ, R133 ;  /* 0x000000ffff057224 */ /* 0x000fe200078e0085 */
[----:B------:R1:W2:Y:S06]  /*274a0*/  LDC.64 R2, c[0x4][R0] ;  /* 0x0100000000027b82 */ /* 0x0002ac0000000a00 */
[----:B------:R-:W-:-:S07]  /*274b0*/  LEPC R20, `(.L_x_452) ;  /* 0x000000001014794e */ /* 0x000fce0000000000 */
[----:B012---:R-:W-:Y:S05]  /*274c0*/  CALL.ABS.NOINC R2 ;  /* 0x0000000002007343 */ /* 0x007fea0003c00000 */
.L_x_452:
[----:B------:R-:W-:Y:S02]  /*274d0*/  IMAD.MOV.U32 R2, RZ, RZ, R216 ;  /* 0x000000ffff027224 */ /* 0x000fe400078e00d8 */
[----:B------:R-:W-:-:S04]  /*274e0*/  IMAD.MOV.U32 R3, RZ, RZ, 0x0 ;  /* 0x00000000ff037424 */ /* 0x000fc800078e00ff */
[----:B------:R-:W-:Y:S05]  /*274f0*/  RET.REL.NODEC R2 `(_Z5saxpyPhPm) ;  /* 0xfffffd8802c07950 */ /* 0x000fea0003c3ffff */
        .type           $_Z5saxpyPhPm$_Z12fp_inv_exgcdPmS_,@function
        .size           $_Z5saxpyPhPm$_Z12fp_inv_exgcdPmS_,($_Z5saxpyPhPm$_Z12fp_mul_basicPmS_S_ - $_Z5saxpyPhPm$_Z12fp_inv_exgcdPmS_)
$_Z5saxpyPhPm$_Z12fp_inv_exgcdPmS_:
[----:B------:R-:W-:Y:S01]  /*27500*/  MOV R22, 0x8 ;  /* 0x0000000800167802 */ /* 0x000fe20000000f00 */
[----:B------:R-:W0:Y:S01]  /*27510*/  LDCU UR4, c[0x0][0x2f8] ;  /* 0x00005f00ff0477ac */ /* 0x000e220008000800 */
[----:B------:R-:W-:Y:S02]  /*27520*/  VIADD R46, R1, 0x480 ;  /* 0x00000480012e7836 */ /* 0x000fe40000000000 */
[----:B------:R1:W2:Y:S01]  /*27530*/  LDC.64 R2, c[0x4][R22] ;  /* 0x0100000016027b82 */ /* 0x0002a20000000a00 */
[----:B------:R-:W3:Y:S01]  /*27540*/  LDCU UR5, c[0x0][0x2fc] ;  /* 0x00005f80ff0577ac */ /* 0x000ee20008000800 */
[----:B------:R-:W-:Y:S02]  /*27550*/  IMAD.MOV.U32 R19, RZ, RZ, R40 ;  /* 0x000000ffff137224 */ /* 0x000fe400078e0028 */
[----:B------:R-:W-:Y:S02]  /*27560*/  IMAD.MOV.U32 R18, RZ, RZ, R41 ;  /* 0x000000ffff127224 */ /* 0x000fe400078e0029 */
[----:B------:R-:W-:-:S02]  /*27570*/  IMAD.MOV.U32 R4, RZ, RZ, 0x18 ;  /* 0x00000018ff047424 */ /* 0x000fc400078e00ff */
[----:B------:R-:W-:Y:S01]  /*27580*/  IMAD.MOV.U32 R5, RZ, RZ, RZ ;  /* 0x000000ffff057224 */ /* 0x000fe200078e00ff */
[----:B0-----:R-:W-:-:S05]  /*27590*/  IADD3 R46, P0, PT, R46, UR4, RZ ;  /* 0x000000042e2e7c10 */ /* 0x001fca000ff1e0ff */
[----:B-1-3--:R-:W-:-:S08]  /*275a0*/  IMAD.X R47, RZ, RZ, UR5, P0 ;  /* 0x00000005ff2f7e24 */ /* 0x00afd000080e06ff */
[----:B------:R-:W-:-:S07]  /*275b0*/  LEPC R20, `(.L_x_453) ;  /* 0x000000001014794e */ /* 0x000fce0000000000 */
[----:B--2---:R-:W-:Y:S05]  /*275c0*/  CALL.ABS.NOINC R2 ;  /* 0x0000000002007343 */ /* 0x004fea0003c00000 */
.L_x_453:
        /* <DEDUP_REMOVED lines=8> */
.L_x_454:
[C---:B------:R-:W-:Y:S01]  /*27650*/  R2UR UR8, R102.reuse ;  /* 0x00000000660872ca */ /* 0x040fe200000e0000 */
[----:B------:R-:W-:Y:S01]  /*27660*/  IMAD.MOV.U32 R2, RZ, RZ, 0x8 ;  /* 0x00000008ff027424 */ /* 0x000fe200078e00ff */
[C---:B------:R-:W-:Y:S01]  /*27670*/  R2UR UR9, R103.reuse ;  /* 0x00000000670972ca */ /* 0x040fe200000e0000 */
[----:B------:R-:W-:Y:S01]  /*27680*/  IMAD.MOV.U32 R3, RZ, RZ, 0x1 ;  /* 0x00000001ff037424 */ /* 0x000fe200078e00ff */
[C---:B------:R-:W-:Y:S02]  /*27690*/  R2UR UR6, R102.reuse ;  /* 0x00000000660672ca */ /* 0x040fe400000e0000 */
[C---:B------:R-:W-:Y:S02]  /*276a0*/  R2UR UR7, R103.reuse ;  /* 0x00000000670772ca */ /* 0x040fe400000e0000 */
[----:B------:R-:W-:Y:S02]  /*276b0*/  R2UR UR4, R102 ;  /* 0x00000000660472ca */ /* 0x000fe400000e0000 */
[----:B------:R-:W-:-:S05]  /*276c0*/  R2UR UR5, R103 ;  /* 0x00000000670572ca */ /* 0x000fca00000e0000 */
[----:B------:R0:W-:Y:S04]  /*276d0*/  ST.E.64 desc[UR8][R34.64], R2 ;  /* 0x0000000222007985 */ /* 0x0001e8000c101b08 */
[----:B------:R-:W-:Y:S04]  /*276e0*/  ST.E desc[UR6][R34.64+0x8], RZ ;  /* 0x000008ff22007985 */ /* 0x000fe8000c101906 */
[----:B------:R1:W-:Y:S01]  /*276f0*/  ST.E.64 desc[UR4][R34.64+0x10], R4 ;  /* 0x0000100422007985 */ /* 0x0003e2000c101b04 */
[----:B0-----:R0:W2:Y:S01]  /*27700*/  LDC.64 R2, c[0x4][R22] ;  /* 0x0100000016027b82 */ /* 0x0010a20000000a00 */
[----:B-1----:R-:W-:-:S02]  /*27710*/  IMAD.MOV.U32 R4, RZ, RZ, 0x18 ;  /* 0x00000018ff047424 */ /* 0x002fc400078e00ff */
[----:B0-----:R-:W-:-:S07]  /*27720*/  IMAD.MOV.U32 R5, RZ, RZ, RZ ;  /* 0x000000ffff057224 */ /* 0x001fce00078e00ff */
[----:B------:R-:W-:-:S07]  /*27730*/  LEPC R20, `(.L_x_455) ;  /* 0x000000001014794e */ /* 0x000fce0000000000 */
[----:B--2---:R-:W-:Y:S05]  /*27740*/  CALL.ABS.NOINC R2 ;  /* 0x0000000002007343 */ /* 0x004fea0003c00000 */
.L_x_455:
[----:B------:R0:W1:Y:S01]  /*27750*/  LDC.64 R2, c[0x4][R22] ;  /* 0x0100000016027b82 */ /* 0x0000620000000a00 */
[----:B------:R-:W-:Y:S02]  /*27760*/  IMAD.MOV.U32 R36, RZ, RZ, R4 ;  /* 0x000000ffff247224 */ /* 0x000fe400078e0004 */
[----:B------:R-:W-:Y:S02]  /*27770*/  IMAD.MOV.U32 R37, RZ, RZ, R5 ;  /* 0x000000ffff257224 */ /* 0x000fe400078e0005 */
[----:B------:R-:W-:Y:S02]  /*27780*/  IMAD.MOV.U32 R4, RZ, RZ, 0x40 ;  /* 0x00000040ff047424 */ /* 0x000fe400078e00ff */
[----:B------:R-:W-:-:S07]  /*27790*/  IMAD.MOV.U32 R5, RZ, RZ, RZ ;  /* 0x000000ffff057224 */ /* 0x000fce00078e00ff */
[----:B------:R-:W-:-:S07]  /*277a0*/  LEPC R20, `(.L_x_456) ;  /* 0x000000001014794e */ /* 0x000fce0000000000 */
[----:B01----:R-:W-:Y:S05]  /*277b0*/  CALL.ABS.NOINC R2 ;  /* 0x0000000002007343 */ /* 0x003fea0003c00000 */
.L_x_456:
        /* <DEDUP_REMOVED lines=16> */
.L_x_457:
[----:B------:R0:W1:Y:S01]  /*278c0*/  LDC.64 R2, c[0x4][R22] ;  /* 0x0100000016027b82 */ /* 0x0000620000000a00 */
[----:B------:R-:W-:Y:S02]  /*278d0*/  IMAD.MOV.U32 R44, RZ, RZ, R4 ;  /* 0x000000ffff2c7224 */ /* 0x000fe400078e0004 */
[----:B------:R-:W-:Y:S02]  /*278e0*/  IMAD.MOV.U32 R45, RZ, RZ, R5 ;  /* 0x000000ffff2d7224 */ /* 0x000fe400078e0005 */
[----:B------:R-:W-:Y:S02]  /*278f0*/  IMAD.MOV.U32 R4, RZ, RZ, 0x40 ;  /* 0x00000040ff047424 */ /* 0x000fe400078e00ff */
[----:B------:R-:W-:-:S07]  /*27900*/  IMAD.MOV.U32 R5, RZ, RZ, RZ ;  /* 0x000000ffff057224 */ /* 0x000fce00078e00ff */
[----:B------:R-:W-:-:S07]  /*27910*/  LEPC R20, `(.L_x_458) ;  /* 0x000000001014794e */ /* 0x000fce0000000000 */
[----:B01----:R-:W-:Y:S05]  /*27920*/  CALL.ABS.NOINC R2 ;  /* 0x0000000002007343 */ /* 0x003fea0003c00000 */
.L_x_458:
[C---:B------:R-:W-:Y:S01]  /*27930*/  R2UR UR8, R102.reuse ;  /* 0x00000000660872ca */ /* 0x040fe200000e0000 */
[----:B------:R-:W-:Y:S01]  /*27940*/  IMAD.MOV.U32 R2, RZ, RZ, 0x8 ;  /* 0x00000008ff027424 */ /* 0x000fe200078e00ff */
[C---:B------:R-:W-:Y:S01]  /*27950*/  R2UR UR9, R103.reuse ;  /* 0x00000000670972ca */ /* 0x040fe200000e0000 */
[----:B------:R-:W-:Y:S01]  /*27960*/  IMAD.MOV.U32 R3, RZ, RZ, 0x1 ;  /* 0x00000001ff037424 */ /* 0x000fe200078e00ff */
[C---:B------:R-:W-:Y:S01]  /*27970*/  R2UR UR6, R102.reuse ;  /* 0x00000000660672ca */ /* 0x040fe200000e0000 */
[----:B------:R-:W-:Y:S01]  /*27980*/  IMAD.MOV.U32 R6, RZ, RZ, R44 ;  /* 0x000000ffff067224 */ /* 0x000fe200078e002c */
[C---:B------:R-:W-:Y:S01]  /*27990*/  R2UR UR7, R103.reuse ;  /* 0x00000000670772ca */ /* 0x040fe200000e0000 */
[----:B------:R-:W-:Y:S01]  /*279a0*/  IMAD.MOV.U32 R7, RZ, RZ, R45 ;  /* 0x000000ffff077224 */ /* 0x000fe200078e002d */
        /* <DEDUP_REMOVED lines=10> */
.L_x_459:
[----:B------:R0:W1:Y:S01]  /*27a50*/  LDC.64 R2, c[0x4][R22] ;  /* 0x0100000016027b82 */ /* 0x0000620000000a00 */
[----:B------:R-:W-:Y:S02]  /*27a60*/  IMAD.MOV.U32 R38, RZ, RZ, R4 ;  /* 0x000000ffff267224 */ /* 0x000fe400078e0004 */
[----:B------:R-:W-:Y:S02]  /*27a70*/  IMAD.MOV.U32 R39, RZ, RZ, R5 ;  /* 0x000000ffff277224 */ /* 0x000fe400078e0005 */
[----:B------:R-:W-:Y:S02]  /*27a80*/  IMAD.MOV.U32 R4, RZ, RZ, 0x40 ;  /* 0x00000040ff047424 */ /* 0x000fe400078e00ff */
[----:B------:R-:W-:-:S07]  /*27a90*/  IMAD.MOV.U32 R5, RZ, RZ, RZ ;  /* 0x000000ffff057224 */ /* 0x000fce00078e00ff */
[----:B------:R-:W-:-:S07]  /*27aa0*/  LEPC R20, `(.L_x_460) ;  /* 0x000000001014794e */ /* 0x000fce0000000000 */
[----:B01----:R-:W-:Y:S05]  /*27ab0*/  CALL.ABS.NOINC R2 ;  /* 0x0000000002007343 */ /* 0x003fea0003c00000 */
.L_x_460:
        /* <DEDUP_REMOVED lines=16> */
.L_x_461:
[----:B------:R0:W1:Y:S01]  /*27bc0*/  LDC.64 R2, c[0x4][R22] ;  /* 0x0100000016027b82 */ /* 0x0000620000000a00 */
[----:B------:R-:W-:Y:S02]  /*27bd0*/  IMAD.MOV.U32 R104, RZ, RZ, R4 ;  /* 0x000000ffff687224 */ /* 0x000fe400078e0004 */
[----:B------:R-:W-:Y:S02]  /*27be0*/  IMAD.MOV.U32 R105, RZ, RZ, R5 ;  /* 0x000000ffff697224 */ /* 0x000fe400078e0005 */
[----:B------:R-:W-:Y:S02]  /*27bf0*/  IMAD.MOV.U32 R4, RZ, RZ, 0x40 ;  /* 0x00000040ff047424 */ /* 0x000fe400078e00ff */
[----:B------:R-:W-:-:S07]  /*27c00*/  IMAD.MOV.U32 R5, RZ, RZ, RZ ;  /* 0x000000ffff057224 */ /* 0x000fce00078e00ff */
[----:B------:R-:W-:-:S07]  /*27c10*/  LEPC R20, `(.L_x_462) ;  /* 0x000000001014794e */ /* 0x000fce0000000000 */
[----:B01----:R-:W-:Y:S05]  /*27c20*/  CALL.ABS.NOINC R2 ;  /* 0x0000000002007343 */ /* 0x003fea0003c00000 */
.L_x_462:
        /* <DEDUP_REMOVED lines=9> */
[----:B------:R-:W-:Y:S01]  /*27cc0*/  IMAD.MOV.U32 R4, RZ, RZ, 0x18 ;  /* 0x00000018ff047424 */ /* 0x000fe200078e00ff */
[----:B------:R-:W-:Y:S01]  /*27cd0*/  R2UR UR7, R103 ;  /* 0x00000000670772ca */ /* 0x000fe200000e0000 */
[----:B------:R-:W-:-:S04]  /*27ce0*/  IMAD.MOV.U32 R5, RZ, RZ, RZ ;  /* 0x000000ffff057224 */ /* 0x000fc800078e00ff */
[----:B------:R0:W-:Y:S04]  /*27cf0*/  ST.E.64 desc[UR4][R104.64+0x10], R2 ;  /* 0x0000100268007985 */ /* 0x0001e8000c101b04 */
[----:B------:R1:W-:Y:S04]  /*27d00*/  ST.E.64 desc[UR8][R104.64], R6 ;  /* 0x0000000668007985 */ /* 0x0003e8000c101b08 */
[----:B------:R1:W-:Y:S01]  /*27d10*/  ST.E desc[UR6][R104.64+0x8], RZ ;  /* 0x000008ff68007985 */ /* 0x0003e2000c101906 */
[----:B0-----:R1:W0:Y:S02]  /*27d20*/  LDC.64 R2, c[0x4][R22] ;  /* 0x0100000016027b82 */ /* 0x0012240000000a00 */
[----:B------:R-:W-:-:S07]  /*27d30*/  LEPC R20, `(.L_x_463) ;  /* 0x000000001014794e */ /* 0x000fce0000000000 */
[----:B01----:R-:W-:Y:S05]  /*27d40*/  CALL.ABS.NOINC R2 ;  /* 0x0000000002007343 */ /* 0x003fea0003c00000 */
.L_x_463:
[----:B------:R0:W1:Y:S01]  /*27d50*/  LDC.64 R2, c[0x4][R22] ;  /* 0x0100000016027b82 */ /* 0x0000620000000a00 */
[----:B------:R-:W-:Y:S02]  /*27d60*/  IMAD.MOV.U32 R32, RZ, RZ, R4 ;  /* 0x000000ffff207224 */ /* 0x000fe400078e0004 */
[----:B------:R-:W-:Y:S02]  /*27d70*/  IMAD.MOV.U32 R33, RZ, RZ, R5 ;  /* 0x000000ffff217224 */ /* 0x000fe400078e0005 */
[----:B------:R-:W-:Y:S02]  /*27d80*/  IMAD.MOV.U32 R4, RZ, RZ, 0x40 ;  /* 0x00000040ff047424 */ /* 0x000fe400078e00ff */
[----:B------:R-:W-:-:S07]  /*27d90*/  IMAD.MOV.U32 R5, RZ, RZ, RZ ;  /* 0x000000ffff057224 */ /* 0x000fce00078e00ff */
[----:B------:R-:W-:-:S07]  /*27da0*/  LEPC R20, `(.L_x_464) ;  /* 0x000000001014794e */ /* 0x000fce0000000000 */
[----:B01----:R-:W-:Y:S05]  /*27db0*/  CALL.ABS.NOINC R2 ;  /* 0x0000000002007343 */ /* 0x003fea0003c00000 */
.L_x_464:
        /* <DEDUP_REMOVED lines=18> */
.L_x_465:
[----:B------:R0:W1:Y:S01]  /*27ee0*/  LDC.64 R2, c[0x4][R22] ;  /* 0x0100000016027b82 */ /* 0x0000620000000a00 */
[----:B------:R-:W-:Y:S02]  /*27ef0*/  IMAD.MOV.U32 R30, RZ, RZ, R4 ;  /* 0x000000ffff1e7224 */ /* 0x000fe400078e0004 */
[----:B------:R-:W-:Y:S02]  /*27f00*/  IMAD.MOV.U32 R31, RZ, RZ, R5 ;  /* 0x000000ffff1f7224 */ /* 0x000fe400078e0005 */
[----:B------:R-:W-:Y:S02]  /*27f10*/  IMAD.MOV.U32 R4, RZ, RZ, 0x40 ;  /* 0x00000040ff047424 */ /* 0x000fe400078e00ff */
[----:B------:R-:W-:-:S07]  /*27f20*/  IMAD.MOV.U32 R5, RZ, RZ, RZ ;  /* 0x000000ffff057224 */ /* 0x000fce00078e00ff */
[----:B------:R-:W-:-:S07]  /*27f30*/  LEPC R20, `(.L_x_466) ;  /* 0x000000001014794e */ /* 0x000fce0000000000 */
[----:B01----:R-:W-:Y:S05]  /*27f40*/  CALL.ABS.NOINC R2 ;  /* 0x0000000002007343 */ /* 0x003fea0003c00000 */
.L_x_466:
        /* <DEDUP_REMOVED lines=9> */
[----:B------:R-:W-:-:S02]  /*27fe0*/  R2UR UR5, R103 ;  /* 0x00000000670572ca */ /* 0x000fc400000e0000 */
[----:B------:R-:W-:-:S03]  /*27ff0*/  MOV R0, 0x28060 ;  /* 0x0002806000007802 */ /* 0x000fc60000000f00 */
[----:B------:R-:W-:Y:S04]  /*28000*/  ST.E.64 desc[UR8][R30.64], R6 ;  /* 0x000000061e007985 */ /* 0x000fe8000c101b08 */
[----:B------:R-:W-:Y:S04]  /*28010*/  ST.E desc[UR6][R30.64+0x8], RZ ;  /* 0x000008ff1e007985 */ /* 0x000fe8000c101906 */
[----:B------:R0:W-:Y:S02]  /*28020*/  ST.E.64 desc[UR4][R30.64+0x10], R2 ;  /* 0x000010021e007985 */ /* 0x0001e4000c101b04 */
[----:B0-----:R-:W-:-:S02]  /*28030*/  IMAD.MOV.U32 R2, RZ, RZ, R19 ;  /* 0x000000ffff027224 */ /* 0x001fc400078e0013 */
[----:B------:R-:W-:-:S07]  /*28040*/  IMAD.MOV.U32 R3, RZ, RZ, R18 ;  /* 0x000000ffff037224 */ /* 0x000fce00078e0012 */
[----:B------:R-:W-:Y:S05]  /*28050*/  CALL.REL.NOINC `($_Z5saxpyPhPm$_Z10fp_is_zeroPm) ;  /* 0xfffffdf800587944 */ /* 0x000fea0003c3ffff */
        /* <DEDUP_REMOVED lines=10> */
.L_x_468:
[----:B------:R-:W-:Y:S02]  /*28100*/  IMAD.MOV.U32 R2, RZ, RZ, R215 ;  /* 0x000000ffff027224 */ /* 0x000fe400078e00d7 */
[----:B------:R-:W-:-:S04]  /*28110*/  IMAD.MOV.U32 R3, RZ, RZ, 0x0 ;  /* 0x00000000ff037424 */ /* 0x000fc800078e00ff */
[----:B------:R-:W-:Y:S05]  /*28120*/  RET.REL.NODEC R2 `(_Z5saxpyPhPm) ;  /* 0xfffffd7c02b47950 */ /* 0x000fea0003c3ffff */
.L_x_467:
[----:B------:R-:W-:Y:S01]  /*28130*/  MOV R24, 0x0 ;  /* 0x0000000000187802 */ /* 0x000fe20000000f00 */
[----:B------:R-:W0:Y:S01]  /*28140*/  LDCU.64 UR4, c[0x4][0x60] ;  /* 0x01000c00ff0477ac */ /* 0x000e220008000a00 */
[----:B------:R-:W-:Y:S01]  /*28150*/  CS2R R6, SRZ ;  /* 0x0000000000067805 */ /* 0x000fe2000001ff00 */
[----:B------:R-:W-:Y:S01]  /*28160*/  IMAD.MOV.U32 R18, RZ, RZ, R40 ;  /* 0x000000ffff127224 */ /* 0x000fe200078e0028 */
[----:B------:R1:W2:Y:S01]  /*28170*/  LDC.64 R2, c[0x4][R24] ;  /* 0x0100000018027b82 */ /* 0x0002a20000000a00 */
[----:B------:R-:W-:Y:S02]  /*28180*/  IMAD.MOV.U32 R19, RZ, RZ, R41 ;  /* 0x000000ffff137224 */ /* 0x000fe400078e0029 */
[----:B0-----:R-:W-:Y:S02]  /*28190*/  IMAD.U32 R4, RZ, RZ, UR4 ;  /* 0x00000004ff047e24 */ /* 0x001fe4000f8e00ff */
[----:B-1----:R-:W-:-:S07]  /*281a0*/  IMAD.U32 R5, RZ, RZ, UR5 ;  /* 0x00000005ff057e24 */ /* 0x002fce000f8e00ff */
[----:B------:R-:W-:-:S07]  /*281b0*/  LEPC R20, `(.L_x_469) ;  /* 0x000000001014794e */ /* 0x000fce0000000000 */
[----:B--2---:R-:W-:Y:S05]  /*281c0*/  CALL.ABS.NOINC R2 ;  /* 0x0000000002007343 */ /* 0x004fea0003c00000 */
.L_x_469:
[----:B------:R-:W-:Y:S02]  /*281d0*/  R2UR UR4, R102 ;  /* 0x00000000660472ca */ /* 0x000fe400000e0000 */
[----:B------:R-:W-:-:S13]  /*281e0*/  R2UR UR5, R103 ;  /* 0x00000000670572ca */ /* 0x000fda00000e0000 */
[----:B------:R-:W2:Y:S01]  /*281f0*/  LD.E.64 R4, desc[UR4][R18.64] ;  /* 0x0000000412047980 */ /* 0x000ea2000c101b00 */
[----:B------:R0:W1:Y:S01]  /*28200*/  LDC.64 R2, c[0x4][R24] ;  /* 0x0100000018027b82 */ /* 0x0000620000000a00 */
[----:B------:R-:W3:Y:S01]  /*28210*/  LDCU.64 UR4, c[0x4][0x68] ;  /* 0x01000d00ff0477ac */ /* 0x000ee20008000a00 */
[----:B------:R-:W-:Y:S02]  /*28220*/  IMAD.MOV.U32 R6, RZ, RZ, R46 ;  /* 0x000000ffff067224 */ /* 0x000fe400078e002e */
[----:B------:R-:W-:Y:S01]  /*28230*/  IMAD.MOV.U32 R7, RZ, RZ, R47 ;  /* 0x000000ffff077224 */ /* 0x000fe200078e002f */
[----:B--2---:R3:W-:Y:S02]  /*28240*/  STL.64 [R1+0x480], R4 ;  /* 0x0004800401007387 */ /* 0x0047e40000100a00 */
[----:B---3--:R-:W-:Y:S02]  /*28250*/  IMAD.U32 R4, RZ, RZ, UR4 ;  /* 0x00000004ff047e24 */ /* 0x008fe4000f8e00ff */
[----:B01----:R-:W-:-:S07]  /*28260*/  IMAD.U32 R5, RZ, RZ, UR5 ;  /* 0x00000005ff057e24 */ /* 0x003fce000f8e00ff */
[----:B------:R-:W-:-:S07]  /*28270*/  LEPC R20, `(.L_x_470) ;  /* 0x000000001014794e */ /* 0x000fce0000000000 */
[----:B------:R-:W-:Y:S05]  /*28280*/  CALL.ABS.NOINC R2 ;  /* 0x0000000002007343 */ /* 0x000fea0003c00000 */
.L_x_470:
        /* <DEDUP_REMOVED lines=12> */
.L_x_471:
        /* <DEDUP_REMOVED lines=12> */
.L_x_472:
        /* <DEDUP_REMOVED lines=12> */
.L_x_473:
        /* <DEDUP_REMOVED lines=12> */
.L_x_474:
        /* <DEDUP_REMOVED lines=12> */
.L_x_475:
[----:B------:R-:W-:Y:S01]  /*28650*/  IMAD.MOV.U32 R22, RZ, RZ, R34 ;  /* 0x000000ffff167224 */ /* 0x000fe200078e0022 */
[----:B------:R-:W-:Y:S01]  /*28660*/  MOV R42, 0x28690 ;  /* 0x00028690002a7802 */ /* 0x000fe20000000f00 */
[----:B------:R-:W-:-:S07]  /*28670*/  IMAD.MOV.U32 R23, RZ, RZ, R35 ;  /* 0x000000ffff177224 */ /* 0x000fce00078e0023 */
[----:B------:R-:W-:Y:S05]  /*28680*/  CALL.REL.NOINC `($_Z5saxpyPhPm$_Z13fp_prime_backP5bn_stPm) ;  /* 0x0000005800687944 */ /* 0x000fea0003c00000 */
[----:B------:R0:W1:Y:S01]  /*28690*/  LDC.64 R2, c[0x4][R24] ;  /* 0x0100000018027b82 */ /* 0x0000620000000a00 */
[----:B------:R-:W2:Y:S01]  /*286a0*/  LDCU.64 UR4, c[0x4][0x98] ;  /* 0x01001300ff0477ac */ /* 0x000ea20008000a00 */
[----:B------:R-:W-:Y:S01]  /*286b0*/  CS2R R6, SRZ ;  /* 0x0000000000067805 */ /* 0x000fe2000001ff00 */
[----:B--2---:R-:W-:Y:S02]  /*286c0*/  IMAD.U32 R4, RZ, RZ, UR4 ;  /* 0x00000004ff047e24 */ /* 0x004fe4000f8e00ff */
[----:B0-----:R-:W-:-:S07]  /*286d0*/  IMAD.U32 R5, RZ, RZ, UR5 ;  /* 0x00000005ff057e24 */ /* 0x001fce000f8e00ff */
[----:B------:R-:W-:-:S07]  /*286e0*/  LEPC R20, `(.L_x_476) ;  /* 0x000000001014794e */ /* 0x000fce0000000000 */
[----:B-1----:R-:W-:Y:S05]  /*286f0*/  CALL.ABS.NOINC R2 ;  /* 0x0000000002007343 */ /* 0x002fea0003c00000 */
.L_x_476:
[----:B------:R-:W-:Y:S01]  /*28700*/  R2UR UR4, R102 ;  /* 0x00000000660472ca */ /* 0x000fe200000e0000 */
[----:B------:R-:W-:Y:S01]  /*28710*/  IMAD.MOV.U32 R4, RZ, RZ, R34 ;  /* 0x000000ffff047224 */ /* 0x000fe200078e0022 */
[----:B------:R-:W-:Y:S01]  /*28720*/  R2UR UR5, R103 ;  /* 0x00000000670572ca */ /* 0x000fe200000e0000 */
[----:B------:R-:W-:-:S12]  /*28730*/  IMAD.MOV.U32 R5, RZ, RZ, R35 ;  /* 0x000000ffff057224 */ /* 0x000fd800078e0023 */
[----:B------:R-:W2:Y:S01]  /*28740*/  LD.E.64 R4, desc[UR4][R4.64+0x10] ;  /* 0x0000100404047980 */ /* 0x000ea2000c101b00 */
[----:B------:R0:W1:Y:S03]  /*28750*/  LDC.64 R2, c[0x4][R24] ;  /* 0x0100000018027b82 */ /* 0x0000660000000a00 */
[----:B--2---:R-:W2:Y:S01]  /*28760*/  LD.E.64 R4, desc[UR4][R4.64] ;  /* 0x0000000404047980 */ /* 0x004ea2000c101b00 */
[----:B------:R-:W3:Y:S01]  /*28770*/  LDCU.64 UR4, c[0x4][0xa0] ;  /* 0x01001400ff0477ac */ /* 0x000ee20008000a00 */
[----:B------:R-:W-:Y:S02]  /*28780*/  IMAD.MOV.U32 R6, RZ, RZ, R46 ;  /* 0x000000ffff067224 */ /* 0x000fe400078e002e */
[----:B------:R-:W-:Y:S01]  /*28790*/  IMAD.MOV.U32 R7, RZ, RZ, R47 ;  /* 0x000000ffff077224 */ /* 0x000fe200078e002f */
[----:B--2---:R3:W-:Y:S02]  /*287a0*/  STL.64 [R1+0x480], R4 ;  /* 0x0004800401007387 */ /* 0x0047e40000100a00 */
[----:B---3--:R-:W-:-:S02]  /*287b0*/  IMAD.U32 R4, RZ, RZ, UR4 ;  /* 0x00000004ff047e24 */ /* 0x008fc4000f8e00ff */
[----:B01----:R-:W-:-:S07]  /*287c0*/  IMAD.U32 R5, RZ, RZ, UR5 ;  /* 0x00000005ff057e24 */ /* 0x003fce000f8e00ff */
[----:B------:R-:W-:-:S07]  /*287d0*/  LEPC R20, `(.L_x_477) ;  /* 0x000000001014794e */ /* 0x000fce0000000000 */
[----:B------:R-:W-:Y:S05]  /*287e0*/  CALL.ABS.NOINC R2 ;  /* 0x0000000002007343 */ /* 0x000fea0003c00000 */
.L_x_477:
        /* <DEDUP_REMOVED lines=15> */
.L_x_478:
        /* <DEDUP_REMOVED lines=15> */
.L_x_479:
        /* <DEDUP_REMOVED lines=15> */
.L_x_480:
        /* <DEDUP_REMOVED lines=15> */
.L_x_481:
        /* <DEDUP_REMOVED lines=15> */
.L_x_482:
[C---:B------:R-:W-:Y:S02]  /*28ca0*/  R2UR UR4, R102.reuse ;  /* 0x00000000660472ca */ /* 0x040fe400000e0000 */
[C---:B------:R-:W-:Y:S02]  /*28cb0*/  R2UR UR5, R103.reuse ;  /* 0x00000000670572ca */ /* 0x040fe400000e0000 */
[----:B------:R-:W-:Y:S02]  /*28cc0*/  R2UR UR8, R102 ;  /* 0x00000000660872ca */ /* 0x000fe400000e0000 */
[----:B------:R-:W-:Y:S01]  /*28cd0*/  R2UR UR9, R103 ;  /* 0x00000000670972ca */ /* 0x000fe200000e0000 */
[----:B------:R-:W-:Y:S08]  /*28ce0*/  S2UR UR6, SR_SWINHI ;  /* 0x00000000000679c3 */ /* 0x000ff00000002f00 */
[----:B------:R0:W5:Y:S01]  /*28cf0*/  LD.E.64 R4, desc[UR4][R104.64+0x10] ;  /* 0x0000100468047980 */ /* 0x000162000c101b00 */
[----:B------:R-:W1:Y:S01]  /*28d00*/  S2UR UR5, SR_CgaCtaId ;  /* 0x00000000000579c3 */ /* 0x000e620000008800 */
[----:B------:R-:W-:Y:S01]  /*28d10*/  IMAD.MOV.U32 R9, RZ, RZ, 0x6 ;  /* 0x00000006ff097424 */ /* 0x000fe200078e00ff */
[----:B------:R-:W-:Y:S01]  /*28d20*/  UMOV UR4, 0x400 ;  /* 0x0000040000047882 */ /* 0x000fe20000000000 */
[----:B------:R-:W-:Y:S04]  /*28d30*/  BSSY B0, `(.L_x_483) ;  /* 0x000000e000007945 */ /* 0x000fe80003800000 */
[----:B------:R-:W-:Y:S05]  /*28d40*/  BMOV.32.CLEAR RZ, B11 ;  /* 0x000000000bff7355 */ /* 0x000fea0000100000 */
[----:B------:R0:W-:Y:S01]  /*28d50*/  ST.E desc[UR8][R104.64+0x4], R9 ;  /* 0x0000040968007985 */ /* 0x0001e2000c101908 */
[----:B------:R-:W-:Y:S01]  /*28d60*/  IMAD.MOV.U32 R12, RZ, RZ, 0x6 ;  /* 0x00000006ff0c7424 */ /* 0x000fe200078e00ff */
[----:B------:R-:W-:Y:S01]  /*28d70*/  MOV R0, 0x28e10 ;  /* 0x00028e1000007802 */ /* 0x000fe20000000f00 */
[----:B-1----:R-:W-:-:S07]  /*28d80*/  ULEA UR4, UR5, UR4, 0x18 ;  /* 0x0000000405047291 */ /* 0x002fce000f8ec0ff */
[----:B------:R-:W-:Y:S01]  /*28d90*/  UMOV UR4, UR4 ;  /* 0x0000000400047c82 */ /* 0x000fe20008000000 */
[----:B------:R-:W-:Y:S02]  /*28da0*/  UMOV UR5, UR6 ;  /* 0x0000000600057c82 */ /* 0x000fe40008000000 */
[----:B------:R-:W-:Y:S02]  /*28db0*/  IMAD.U32 R3, RZ, RZ, UR5 ;  /* 0x00000005ff037e24 */ /* 0x000fe4000f8e00ff */
[----:B------:R-:W-:Y:S02]  /*28dc0*/  IMAD.U32 R7, RZ, RZ, UR5 ;  /* 0x00000005ff077e24 */ /* 0x000fe4000f8e00ff */
[----:B------:R-:W-:Y:S02]  /*28dd0*/  IMAD.U32 R6, RZ, RZ, UR4 ;  /* 0x00000004ff067e24 */ /* 0x000fe4000f8e00ff */
[----:B------:R-:W-:Y:S02]  /*28de0*/  IMAD.U32 R2, RZ, RZ, UR4 ;  /* 0x00000004ff027e24 */ /* 0x000fe4000f8e00ff */
[----:B0-----:R-:W-:-:S07]  /*28df0*/  IMAD.MOV.U32 R7, RZ, RZ, R3 ;  /* 0x000000ffff077224 */ /* 0x001fce00078e0003 */
[----:B-----5:R-:W-:Y:S05]  /*28e00*/  CALL.REL.NOINC `($_Z5saxpyPhPm$_Z7dv_copyPmPKmi) ;  /* 0x0000011400247944 */ /* 0x020fea0003c00000 */
[----:B------:R-:W-:Y:S05]  /*28e10*/  BSYNC B0 ;  /* 0x0000000000007941 */ /* 0x000fea0003800000 */
.L_x_483:
[----:B------:R0:W1:Y:S01]  /*28e20*/  LDC.64 R2, c[0x4][R24] ;  /* 0x0100000018027b82 */ /* 0x0000620000000a00 */
[----:B------:R-:W2:Y:S01]  /*28e30*/  LDCU.64 UR4, c[0x4][0xd0] ;  /* 0x01001a00ff0477ac */ /* 0x000ea20008000a00 */
[----:B------:R-:W-:Y:S01]  /*28e40*/  CS2R R6, SRZ ;  /* 0x0000000000067805 */ /* 0x000fe2000001ff00 */
[----:B--2---:R-:W-:Y:S02]  /*28e50*/  IMAD.U32 R4, RZ, RZ, UR4 ;  /* 0x00000004ff047e24 */ /* 0x004fe4000f8e00ff */
[----:B0-----:R-:W-:-:S07]  /*28e60*/  IMAD.U32 R5, RZ, RZ, UR5 ;  /* 0x00000005ff057e24 */ /* 0x001fce000f8e00ff */
[----:B------:R-:W-:-:S07]  /*28e70*/  LEPC R20, `(.L_x_484) ;  /* 0x000000001014794e */ /* 0x000fce0000000000 */
[----:B-1----:R-:W-:Y:S05]  /*28e80*/  CALL.ABS.NOINC R2 ;  /* 0x0000000002007343 */ /* 0x002fea0003c00000 */
.L_x_484:
[----:B------:R-:W-:Y:S02]  /*28e90*/  R2UR UR4, R102 ;  /* 0x00000000660472ca */ /* 0x000fe400000e0000 */
[----:B------:R-:W-:-:S13]  /*28ea0*/  R2UR UR5, R103 ;  /* 0x00000000670572ca */ /* 0x000fda00000e0000 */
        /* <DEDUP_REMOVED lines=11> */
.L_x_485:
        /* <DEDUP_REMOVED lines=13> */
.L_x_486:
        /* <DEDUP_REMOVED lines=13> */
.L_x_487:
        /* <DEDUP_REMOVED lines=13> */
.L_x_488:
        /* <DEDUP_REMOVED lines=13> */
.L_x_489:
[----:B------:R-:W-:Y:S02]  /*292a0*/  R2UR UR4, R102 ;  /* 0x00000000660472ca */ /* 0x000fe400000e0000 */
[----:B------:R-:W-:-:S13]  /*292b0*/  R2UR UR5, R103 ;  /* 0x00000000670572ca */ /* 0x000fda00000e0000 */
[----:B------:R-:W2:Y:S04]  /*292c0*/  LD.E.64 R2, desc[UR4][R104.64+0x10] ;  /* 0x0000100468027980 */ /* 0x000ea8000c101b00 */
[----:B--2---:R-:W2:Y:S01]  /*292d0*/  LD.E.64 R2, desc[UR4][R2.64+0x28] ;  /* 0x0000280402027980 */ /* 0x004ea2000c101b00 */
[----:B------:R-:W0:Y:S01]  /*292e0*/  LDC.64 R24, c[0x4][R24] ;  /* 0x0100000018187b82 */ /* 0x000e220000000a00 */
[----:B------:R-:W1:Y:S01]  /*292f0*/  LDCU.64 UR4, c[0x4][0x100] ;  /* 0x01002000ff0477ac */ /* 0x000e620008000a00 */
[----:B------:R-:W-:Y:S02]  /*29300*/  IMAD.MOV.U32 R6, RZ, RZ, R46 ;  /* 0x000000ffff067224 */ /* 0x000fe400078e002e */
[----:B------:R-:W-:Y:S02]  /*29310*/  IMAD.MOV.U32 R7, RZ, RZ, R47 ;  /* 0x000000ffff077224 */ /* 0x000fe400078e002f */
[----:B-1----:R-:W-:-:S02]  /*29320*/  IMAD.U32 R4, RZ, RZ, UR4 ;  /* 0x00000004ff047e24 */ /* 0x002fc4000f8e00ff */
[----:B------:R-:W-:Y:S01]  /*29330*/  IMAD.U32 R5, RZ, RZ, UR5 ;  /* 0x00000005ff057e24 */ /* 0x000fe2000f8e00ff */
[----:B0-2---:R1:W-:Y:S06]  /*29340*/  STL.64 [R1+0x480], R2 ;  /* 0x0004800201007387 */ /* 0x0053ec0000100a00 */
[----:B------:R-:W-:-:S07]  /*29350*/  LEPC R20, `(.L_x_490) ;  /* 0x000000001014794e */ /* 0x000fce0000000000 */
[----:B-1----:R-:W-:Y:S05]  /*29360*/  CALL.ABS.NOINC R24 ;  /* 0x0000000018007343 */ /* 0x002fea0003c00000 */
.L_x_490:
        /* <DEDUP_REMOVED lines=9> */
.L_x_491:
[----:B------:R-:W-:Y:S01]  /*29400*/  IMAD.MOV.U32 R53, RZ, RZ, R44 ;  /* 0x000000ffff357224 */ /* 0x000fe200078e002c */
[----:B------:R-:W-:Y:S01]  /*29410*/  MOV R24, 0x29460 ;  /* 0x0002946000187802 */ /* 0x000fe20000000f00 */
[----:B------:R-:W-:Y:S02]  /*29420*/  IMAD.MOV.U32 R0, RZ, RZ, R45 ;  /* 0x000000ffff007224 */ /* 0x000fe400078e002d */
[----:B------:R-:W-:Y:S02]  /*29430*/  IMAD.MOV.U32 R10, RZ, RZ, 0x1 ;  /* 0x00000001ff0a7424 */ /* 0x000fe400078e00ff */
[----:B------:R-:W-:-:S07]  /*29440*/  IMAD.MOV.U32 R11, RZ, RZ, RZ ;  /* 0x000000ffff0b7224 */ /* 0x000fce00078e00ff */
[----:B------:R-:W-:Y:S05]  /*29450*/  CALL.REL.NOINC `($_Z5saxpyPhPm$_Z10bn_set_digP5bn_stm) ;  /* 0xfffffdd800207944 */ /* 0x000fea0003c3ffff */
[----:B------:R-:W-:Y:S01]  /*29460*/  IMAD.MOV.U32 R4, RZ, RZ, R38 ;  /* 0x000000ffff047224 */ /* 0x000fe200078e0026 */
[----:B------:R-:W-:Y:S01]  /*29470*/  MOV R21, 0x294a0 ;  /* 0x000294a000157802 */ /* 0x000fe20000000f00 */
[----:B------:R-:W-:-:S07]  /*29480*/  IMAD.MOV.U32 R0, RZ, RZ, R39 ;  /* 0x000000ffff007224 */ /* 0x000fce00078e0027 */
[----:B------:R-:W-:Y:S05]  /*29490*/  CALL.REL.NOINC `($_Z5saxpyPhPm$_Z7bn_zeroP5bn_st) ;  /* 0x0000010c00447944 */ /* 0x000fea0003c00000 */
[----:B------:R-:W-:Y:S04]  /*294a0*/  BSSY B0, `(.L_x_492) ;  /* 0x0000006000007945 */ /* 0x000fe80003800000 */
[----:B------:R-:W-:Y:S05]  /*294b0*/  BMOV.32.CLEAR RZ, B11 ;  /* 0x000000000bff7355 */ /* 0x000fea0000100000 */
[----:B------:R-:W-:Y:S01]  /*294c0*/  IMAD.MOV.U32 R4, RZ, RZ, R34 ;  /* 0x000000ffff047224 */ /* 0x000fe200078e0022 */
[----:B------:R-:W-:Y:S01]  /*294d0*/  MOV R6, 0x29500 ;  /* 0x0002950000067802 */ /* 0x000fe20000000f00 */
[----:B------:R-:W-:-:S07]  /*294e0*/  IMAD.MOV.U32 R5, RZ, RZ, R35 ;  /* 0x000000ffff057224 */ /* 0x000fce00078e0023 */
[----:B------:R-:W-:Y:S05]  /*294f0*/  CALL.REL.NOINC `($_Z5saxpyPhPm$_Z10bn_cmp_digP5bn_stm) ;  /* 0xfffffdb000047944 */ /* 0x000fea0003c3ffff */
[----:B------:R-:W-:Y:S05]  /*29500*/  BSYNC B0 ;  /* 0x0000000000007941 */ /* 0x000fea0003800000 */
.L_x_492:
[----:B------:R-:W-:Y:S01]  /*29510*/  ISETP.NE.AND P0, PT, R0, RZ, PT ;  /* 0x000000ff0000720c */ /* 0x000fe20003f05270 */
[----:B------:R-:W-:Y:S04]  /*29520*/  BSSY B0, `(.L_x_493) ;  /* 0x0000169000007945 */ /* 0x000fe80003800000 */
[----:B------:R-:W0:Y:S08]  /*29530*/  BMOV.32.CLEAR R29, B0 ;  /* 0x00000000001d7355 */ /* 0x000e300000100000 */
[----:B0-----:R-:W-:Y:S05]  /*29540*/  @!P0 BRA `(.L_x_494) ;  /* 0x0000001400948947 */ /* 0x001fea0003800000 */
.L_x_523:
[----:B------:R-:W-:Y:S04]  /*29550*/  BSSY B6, `(.L_x_495) ;  /* 0x000000d000067945 */ /* 0x000fe80003800000 */
[----:B------:R-:W-:Y:S05]  /*29560*/  BMOV.32.CLEAR RZ, B0 ;  /* 0x0000000000ff7355 */ /* 0x000fea0000100000 */
[----:B------:R-:W-:Y:S05]  /*29570*/  BMOV.32.CLEAR RZ, B11 ;  /* 0x000000000bff7355 */ /* 0x000fea0000100000 */
[----:B------:R-:W-:Y:S01]  /*29580*/  IMAD.MOV.U32 R53, RZ, RZ, R32 ;  /* 0x000000ffff357224 */ /* 0x000fe200078e0020 */
[----:B------:R-:W-:Y:S01]  /*29590*/  MOV R50, 0x29620 ;  /* 0x0002962000327802 */ /* 0x000fe20000000f00 */
[----:B------:R-:W-:-:S02]  /*295a0*/  IMAD.MOV.U32 R54, RZ, RZ, R33 ;  /* 0x000000ffff367224 */ /* 0x000fc400078e0021 */
[----:B------:R-:W-:Y:S02]  /*295b0*/  IMAD.MOV.U32 R51, RZ, RZ, R30 ;  /* 0x000000ffff337224 */ /* 0x000fe400078e001e */
[----:B------:R-:W-:Y:S02]  /*295c0*/  IMAD.MOV.U32 R52, RZ, RZ, R31 ;  /* 0x000000ffff347224 */ /* 0x000fe400078e001f */
[----:B------:R-:W-:Y:S02]  /*295d0*/  IMAD.MOV.U32 R99, RZ, RZ, R36 ;  /* 0x000000ffff637224 */ /* 0x000fe400078e0024 */
[----:B------:R-:W-:Y:S02]  /*295e0*/  IMAD.MOV.U32 R98, RZ, RZ, R37 ;  /* 0x000000ffff627224 */ /* 0x000fe400078e0025 */
[----:B------:R-:W-:Y:S02]  /*295f0*/  IMAD.MOV.U32 R2, RZ, RZ, R34 ;  /* 0x000000ffff027224 */ /* 0x000fe400078e0022 */
[----:B------:R-:W-:-:S07]  /*29600*/  IMAD.MOV.U32 R3, RZ, RZ, R35 ;  /* 0x000000ffff037224 */ /* 0x000fce00078e0023 */
[----:B------:R-:W-:Y:S05]  /*29610*/  CALL.REL.NOINC `($_Z5saxpyPhPm$_Z10bn_div_remP5bn_stS0_S0_S0_) ;  /* 0xfffffdcc009c7944 */ /* 0x000fea0003c3ffff */
[----:B------:R-:W-:Y:S05]  /*29620*/  BSYNC B6 ;  /* 0x0000000000067941 */ /* 0x000fea0003800000 */
.L_x_495:
[----:B------:R-:W-:Y:S01]  /*29630*/  MOV R2, 0x0 ;  /* 0x0000000000027802 */ /* 0x000fe20000000f00 */
[----:B------:R-:W0:Y:S01]  /*29640*/  LDCU.64 UR4, c[0x4][0x108] ;  /* 0x01002100ff0477ac */ /* 0x000e220008000a00 */
[----:B------:R-:W-:Y:S02]  /*29650*/  CS2R R6, SRZ ;  /* 0x0000000000067805 */ /* 0x000fe4000001ff00 */
[----:B------:R1:W2:Y:S01]  /*29660*/  LDC.64 R8, c[0x4][R2] ;  /* 0x0100000002087b82 */ /* 0x0002a20000000a00 */
[----:B0-----:R-:W-:Y:S02]  /*29670*/  IMAD.U32 R4, RZ, RZ, UR4 ;  /* 0x00000004ff047e24 */ /* 0x001fe4000f8e00ff */
[----:B------:R-:W-:Y:S01]  /*29680*/  IMAD.U32 R5, RZ, RZ, UR5 ;  /* 0x00000005ff057e24 */ /* 0x000fe2000f8e00ff */
[----:B-1----:R-:W-:Y:S06]  /*29690*/  BMOV.32.CLEAR RZ, B0 ;  /* 0x0000000000ff7355 */ /* 0x002fec0000100000 */
[----:B------:R-:W-:-:S07]  /*296a0*/  LEPC R20, `(.L_x_496) ;  /* 0x000000001014794e */ /* 0x000fce0000000000 */
[----:B--2---:R-:W-:Y:S05]  /*296b0*/  CALL.ABS.NOINC R8 ;  /* 0x0000000008007343 */ /* 0x004fea0003c00000 */
.L_x_496:
        /* <DEDUP_REMOVED lines=10> */
[----:B------:R-:W-:Y:S01]  /*29760*/  IMAD.U32 R5, RZ, RZ, UR5 ;  /* 0x00000005ff057e24 */ /* 0x000fe2000f8e00ff */
[----:B01----:R-:W-:Y:S06]  /*29770*/  BMOV.32.CLEAR RZ, B0 ;  /* 0x0000000000ff7355 */ /* 0x003fec0000100000 */
[----:B------:R-:W-:-:S07]  /*29780*/  LEPC R20, `(.L_x_497) ;  /* 0x000000001014794e */ /* 0x000fce0000000000 */
[----:B------:R-:W-:Y:S05]  /*29790*/  CALL.ABS.NOINC R8 ;  /* 0x0000000008007343 */ /* 0x000fea0003c00000 */
.L_x_497:
        /* <DEDUP_REMOVED lines=14> */
.L_x_498:
        /* <DEDUP_REMOVED lines=14> */
.L_x_499:
        /* <DEDUP_REMOVED lines=14> */
.L_x_500:
        /* <DEDUP_REMOVED lines=14> */
.L_x_501:
        /* <DEDUP_REMOVED lines=14> */
.L_x_502:
[----:B------:R0:W1:Y:S01]  /*29c00*/  LDC.64 R8, c[0x4][R2] ;  /* 0x0100000002087b82 */ /* 0x0000620000000a00 */
[----:B------:R-:W2:Y:S01]  /*29c10*/  LDCU.64 UR4, c[0x4][0x140] ;  /* 0x01002800ff0477ac */ /* 0x000ea20008000a00 */
[----:B------:R-:W-:Y:S01]  /*29c20*/  CS2R R6, SRZ ;  /* 0x0000000000067805 */ /* 0x000fe2000001ff00 */
[----:B--2---:R-:W-:Y:S02]  /*29c30*/  IMAD.U32 R4, RZ, RZ, UR4 ;  /* 0x00000004ff047e24 */ /* 0x004fe4000f8e00ff */
[----:B------:R-:W-:Y:S01]  /*29c40*/  IMAD.U32 R5, RZ, RZ, UR5 ;  /* 0x00000005ff057e24 */ /* 0x000fe2000f8e00ff */
[----:B0-----:R-:W-:Y:S06]  /*29c50*/  BMOV.32.CLEAR RZ, B0 ;  /* 0x0000000000ff7355 */ /* 0x001fec0000100000 */
[----:B------:R-:W-:-:S07]  /*29c60*/  LEPC R20, `(.L_x_503) ;  /* 0x000000001014794e */ /* 0x000fce0000000000 */
[----:B-1----:R-:W-:Y:S05]  /*29c70*/  CALL.ABS.NOINC R8 ;  /* 0x0000000008007343 */ /* 0x002fea0003c00000 */
.L_x_503:
        /* <DEDUP_REMOVED lines=14> */
.L_x_504:
        /* <DEDUP_REMOVED lines=14> */
.L_x_505:
        /* <DEDUP_REMOVED lines=14> */
.L_x_506:
        /* <DEDUP_REMOVED lines=14> */
.L_x_507:
        /* <DEDUP_REMOVED lines=14> */
.L_x_508:
        /* <DEDUP_REMOVED lines=14> */
.L_x_509:
[----:B------:R-:W-:Y:S04]  /*2a1c0*/  BSSY B6, `(.L_x_510) ;  /* 0x0000009000067945 */ /* 0x000fe80003800000 */
[----:B------:R-:W-:Y:S05]  /*2a1d0*/  BMOV.32.CLEAR RZ, B0 ;  /* 0x0000000000ff7355 */ /* 0x000fea0000100000 */
        /* <DEDUP_REMOVED lines=8> */
.L_x_510:
        /* <DEDUP_REMOVED lines=10> */
.L_x_511:
[----:B------:R-:W-:Y:S05]  /*2a300*/  BMOV.32.CLEAR RZ, B0 ;  /* 0x0000000000ff7355 */ /* 0x000fea0000100000 */
[----:B------:R-:W-:Y:S05]  /*2a310*/  BMOV.32.CLEAR RZ, B11 ;  /* 0x000000000bff7355 */ /* 0x000fea0000100000 */
[----:B------:R-:W-:-:S07]  /*2a320*/  MOV R28, 0x2a340 ;  /* 0x0002a340001c7802 */ /* 0x000fce0000000f00 */
[----:B------:R-:W-:Y:S05]  /*2a330*/  CALL.REL.NOINC `($_Z5saxpyPhPm$_Z12bn_mul_basicP5bn_stS0_S0_) ;  /* 0xffffff9400807944 */ /* 0x000fea0003c3ffff */
        /* <DEDUP_REMOVED lines=8> */
.L_x_512:
        /* <DEDUP_REMOVED lines=14> */
.L_x_513:
        /* <DEDUP_REMOVED lines=14> */
.L_x_514:
        /* <DEDUP_REMOVED lines=14> */
.L_x_515:
        /* <DEDUP_REMOVED lines=14> */
.L_x_516:
        /* <DEDUP_REMOVED lines=14> */
.L_x_517:
[----:B------:R-:W-:Y:S02]  /*2a820*/  R2UR UR4, R102 ;  /* 0x00000000660472ca */ /* 0x000fe400000e0000 */
[----:B------:R-:W-:-:S13]  /*2a830*/  R2UR UR5, R103 ;  /* 0x00000000670572ca */ /* 0x000fda00000e0000 */
[----:B------:R-:W2:Y:S01]  /*2a840*/  LD.E.64 R4, desc[UR4][R30.64+0x10] ;  /* 0x000010041e047980 */ /* 0x000ea2000c101b00 */
[----:B------:R-:W0:Y:S03]  /*2a850*/  LDC.64 R2, c[0x4][R2] ;  /* 0x0100000002027b82 */ /* 0x000e260000000a00 */
[----:B--2---:R-:W2:Y:S01]  /*2a860*/  LD.E.64 R4, desc[UR4][R4.64+0x28] ;  /* 0x0000280404047980 */ /* 0x004ea2000c101b00 */
[----:B------:R-:W1:Y:S01]  /*2a870*/  LDCU.64 UR4, c[0x4][0x138] ;  /* 0x01002700ff0477ac */ /* 0x000e620008000a00 */
[----:B------:R-:W-:Y:S02]  /*2a880*/  IMAD.MOV.U32 R6, RZ, RZ, R46 ;  /* 0x000000ffff067224 */ /* 0x000fe400078e002e */
[----:B------:R-:W-:Y:S01]  /*2a890*/  IMAD.MOV.U32 R7, RZ, RZ, R47 ;  /* 0x000000ffff077224 */ /* 0x000fe200078e002f */
[----:B--2---:R1:W-:Y:S02]  /*2a8a0*/  STL.64 [R1+0x480], R4 ;  /* 0x0004800401007387 */ /* 0x0043e40000100a00 */
[----:B-1----:R-:W-:-:S02]  /*2a8b0*/  IMAD.U32 R4, RZ, RZ, UR4 ;  /* 0x00000004ff047e24 */ /* 0x002fc4000f8e00ff */
[----:B------:R-:W-:Y:S01]  /*2a8c0*/  IMAD.U32 R5, RZ, RZ, UR5 ;  /* 0x00000005ff057e24 */ /* 0x000fe2000f8e00ff */
[----:B0-----:R-:W-:Y:S06]  /*2a8d0*/  BMOV.32.CLEAR RZ, B0 ;  /* 0x0000000000ff7355 */ /* 0x001fec0000100000 */
[----:B------:R-:W-:-:S07]  /*2a8e0*/  LEPC R20, `(.L_x_518) ;  /* 0x000000001014794e */ /* 0x000fce0000000000 */
[----:B------:R-:W-:Y:S05]  /*2a8f0*/  CALL.ABS.NOINC R2 ;  /* 0x0000000002007343 */ /* 0x000fea0003c00000 */
.L_x_518:
        /* <DEDUP_REMOVED lines=9> */
[----:B------:R-:W-:-:S07]  /*2a990*/  IMAD.MOV.U32 R10, RZ, RZ, R31 ;  /* 0x000000ffff0a7224 */ /* 0x000fce00078e001f */
[----:B------:R-:W-:Y:S05]  /*2a9a0*/  CALL.REL.NOINC `($_Z5saxpyPhPm$_Z6bn_subP5bn_stS0_S0_) ;  /* 0x000000cc00087944 */ /* 0x000fea0003c00000 */
[----:B------:R-:W-:Y:S05]  /*2a9b0*/  BSYNC B6 ;  /* 0x0000000000067941 */ /* 0x000fea0003800000 */
.L_x_519:
        /* <DEDUP_REMOVED lines=10> */
.L_x_520:
        /* <DEDUP_REMOVED lines=10> */
.L_x_521:
[----:B------:R-:W-:Y:S05]  /*2ab00*/  BMOV.32.CLEAR RZ, B0 ;  /* 0x0000000000ff7355 */ /* 0x000fea0000100000 */
[----:B------:R-:W-:Y:S04]  /*2ab10*/  BSSY B0, `(.L_x_522) ;  /* 0x0000006000007945 */ /* 0x000fe80003800000 */
[----:B------:R-:W-:Y:S05]  /*2ab20*/  BMOV.32.CLEAR RZ, B11 ;  /* 0x000000000bff7355 */ /* 0x000fea0000100000 */
[----:B------:R-:W-:Y:S01]  /*2ab30*/  IMAD.MOV.U32 R4, RZ, RZ, R34 ;  /* 0x000000ffff047224 */ /* 0x000fe200078e0022 */
[----:B------:R-:W-:Y:S01]  /*2ab40*/  MOV R6, 0x2ab70 ;  /* 0x0002ab7000067802 */ /* 0x000fe20000000f00 */
[----:B------:R-:W-:-:S07]  /*2ab50*/  IMAD.MOV.U32 R5, RZ, RZ, R35 ;  /* 0x000000ffff057224 */ /* 0x000fce00078e0023 */
[----:B------:R-:W-:Y:S05]  /*2ab60*/  CALL.REL.NOINC `($_Z5saxpyPhPm$_Z10bn_cmp_digP5bn_stm) ;  /* 0xfffffd9800687944 */ /* 0x000fea0003c3ffff */
[----:B------:R-:W-:Y:S05]  /*2ab70*/  BSYNC B0 ;  /* 0x0000000000007941 */ /* 0x000fea0003800000 */
.L_x_522:
[----:B------:R-:W-:-:S13]  /*2ab80*/  ISETP.NE.AND P0, PT, R0, RZ, PT ;  /* 0x000000ff0000720c */ /* 0x000fda0003f05270 */
[----:B------:R-:W-:Y:S05]  /*2ab90*/  @P0 BRA `(.L_x_523) ;  /* 0xffffffe8006c0947 */ /* 0x000fea000383ffff */
.L_x_494:
[----:B------:R0:W-:Y:S05]  /*2aba0*/  BMOV.32 B0, R29 ;  /* 0x0000001d00007356 */ /* 0x0001ea0000000000 */
[----:B------:R-:W-:Y:S05]  /*2abb0*/  BSYNC B0 ;  /* 0x0000000000007941 */ /* 0x000fea0003800000 */
.L_x_493:
[----:B------:R-:W-:Y:S01]  /*2abc0*/  R2UR UR4, R102 ;  /* 0x00000000660472ca */ /* 0x000fe200000e0000 */
[----:B------:R-:W-:Y:S01]  /*2abd0*/  IMAD.MOV.U32 R3, RZ, RZ, R45 ;  /* 0x000000ffff037224 */ /* 0x000fe200078e002d */
[----:B------:R-:W-:Y:S01]  /*2abe0*/  R2UR UR5, R103 ;  /* 0x00000000670572ca */ /* 0x000fe200000e0000 */
[----:B------:R-:W-:-:S12]  /*2abf0*/  IMAD.MOV.U32 R2, RZ, RZ, R44 ;  /* 0x000000ffff027224 */ /* 0x000fd800078e002c */
[----:B------:R1:W5:Y:S01]  /*2ac00*/  LD.E R3, desc[UR4][R2.64+0x8] ;  /* 0x0000080402037980 */ /* 0x000362000c101900 */
[----:B------:R-:W-:-:S07]  /*2ac10*/  MOV R4, 0x2ac30 ;  /* 0x0002ac3000047802 */ /* 0x000fce0000000f00 */
[----:B01---5:R-:W-:Y:S05]  /*2ac20*/  CALL.REL.NOINC `($_Z5saxpyPhPm$_Z7bn_signP5bn_st) ;  /* 0x000000f0007c7944 */ /* 0x023fea0003c00000 */
[----:B------:R-:W-:Y:S01]  /*2ac30*/  ISETP.NE.AND P0, PT, R0, 0x1, PT ;  /* 0x000000010000780c */ /* 0x000fe20003f05270 */
[----:B------:R-:W-:-:S12]  /*2ac40*/  BSSY B6, `(.L_x_524) ;  /* 0x000000b000067945 */ /* 0x000fd80003800000 */
[----:B------:R-:W-:Y:S05]  /*2ac50*/  @P0 BRA `(.L_x_525) ;  /* 0x0000000000240947 */ /* 0x000fea0003800000 */
        /* <DEDUP_REMOVED lines=8> */
[----:B------:R-:W-:Y:S05]  /*2ace0*/  CALL.REL.NOINC `($_Z5saxpyPhPm$_Z6bn_addP5bn_stS0_S0_) ;  /* 0x000000b4009c7944 */ /* 0x000fea0003c00000 */
.L_x_525:
[----:B------:R-:W-:Y:S05]  /*2acf0*/  BSYNC B6 ;  /* 0x0000000000067941 */ /* 0x000fea0003800000 */
.L_x_524:
[--C-:B------:R-:W-:Y:S02]  /*2ad00*/  IMAD.MOV.U32 R42, RZ, RZ, R55.reuse ;  /* 0x000000ffff2a7224 */ /* 0x100fe400078e0037 */
[----:B------:R-:W-:Y:S01]  /*2ad10*/  IMAD.MOV.U32 R148, RZ, RZ, R55 ;  /* 0x000000ffff947224 */ /* 0x000fe200078e0037 */
[----:B------:R-:W-:Y:S01]  /*2ad20*/  MOV R55, 0x2ad50 ;  /* 0x0002ad5000377802 */ /* 0x000fe20000000f00 */
[----:B------:R-:W-:-:S07]  /*2ad30*/  IMAD.MOV.U32 R149, RZ, RZ, R43 ;  /* 0x000000ffff957224 */ /* 0x000fce00078e002b */
[----:B------:R-:W-:Y:S05]  /*2ad40*/  CALL.REL.NOINC `($_Z5saxpyPhPm$_Z13fp_prime_convPmP5bn_st) ;  /* 0x0000003400a07944 */ /* 0x000fea0003c00000 */
        /* <DEDUP_REMOVED lines=8> */
.L_x_526:
        /* <DEDUP_REMOVED lines=12> */
.L_x_527:
        /* <DEDUP_REMOVED lines=12> */
.L_x_528:
        /* <DEDUP_REMOVED lines=12> */
.L_x_529:
        /* <DEDUP_REMOVED lines=12> */
.L_x_530:
        /* <DEDUP_REMOVED lines=12> */
.L_x_531:
[----:B------:R-:W-:Y:S02]  /*2b190*/  R2UR UR4, R102 ;  /* 0x00000000660472ca */ /* 0x000fe400000e0000 */
[----:B------:R-:W-:-:S13]  /*2b1a0*/  R2UR UR5, R103 ;  /* 0x00000000670572ca */ /* 0x000fda00000e0000 */
[----:B------:R-:W2:Y:S01]  /*2b1b0*/  LD.E.64 R148, desc[UR4][R148.64+0x28] ;  /* 0x0000280494947980 */ /* 0x000ea2000c101b00 */
[----:B------:R0:W1:Y:S01]  /*2b1c0*/  LDC.64 R2, c[0x4][R18] ;  /* 0x0100000012027b82 */ /* 0x0000620000000a00 */
[----:B------:R-:W3:Y:S01]  /*2b1d0*/  LDCU.64 UR4, c[0x4][0x1b0] ;  /* 0x01003600ff0477ac */ /* 0x000ee20008000a00 */
[----:B------:R-:W-:Y:S02]  /*2b1e0*/  IMAD.MOV.U32 R6, RZ, RZ, R46 ;  /* 0x000000ffff067224 */ /* 0x000fe400078e002e */
[----:B------:R-:W-:Y:S02]  /*2b1f0*/  IMAD.MOV.U32 R7, RZ, RZ, R47 ;  /* 0x000000ffff077224 */ /* 0x000fe400078e002f */
[----:B---3--:R-:W-:Y:S02]  /*2b200*/  IMAD.U32 R4, RZ, RZ, UR4 ;  /* 0x00000004ff047e24 */ /* 0x008fe4000f8e00ff */
[----:B------:R-:W-:Y:S01]  /*2b210*/  IMAD.U32 R5, RZ, RZ, UR5 ;  /* 0x00000005ff057e24 */ /* 0x000fe2000f8e00ff */
[----:B-12---:R0:W-:Y:S06]  /*2b220*/  STL.64 [R1+0x480], R148 ;  /* 0x0004809401007387 */ /* 0x0061ec0000100a00 */
[----:B------:R-:W-:-:S07]  /*2b230*/  LEPC R20, `(.L_x_532) ;  /* 0x000000001014794e */ /* 0x000fce0000000000 */
[----:B0-----:R-:W-:Y:S05]  /*2b240*/  CALL.ABS.NOINC R2 ;  /* 0x0000000002007343 */ /* 0x001fea0003c00000 */
.L_x_532:
[----:B------:R-:W-:Y:S01]  /*2b250*/  R2UR UR4, R102 ;  /* 0x00000000660472ca */ /* 0x000fe200000e0000 */
[----:B------:R-:W-:Y:S01]  /*2b260*/  IMAD.MOV.U32 R2, RZ, RZ, R44 ;  /* 0x000000ffff027224 */ /* 0x000fe200078e002c */
[----:B------:R-:W-:Y:S01]  /*2b270*/  R2UR UR5, R103 ;  /* 0x00000000670572ca */ /* 0x000fe200000e0000 */
[----:B------:R-:W-:Y:S01]  /*2b280*/  IMAD.MOV.U32 R3, RZ, RZ, R45 ;  /* 0x000000ffff037224 */ /* 0x000fe200078e002d */
[----:B------:R-:W-:-:S11]  /*2b290*/  MOV R18, 0x10 ;  /* 0x0000001000127802 */ /* 0x000fd60000000f00 */
[----:B------:R0:W5:Y:S02]  /*2b2a0*/  LD.E.64 R4, desc[UR4][R2.64+0x10] ;  /* 0x0000100402047980 */ /* 0x000164000c101b00 */
[----:B0-----:R0:W1:Y:S02]  /*2b2b0*/  LDC.64 R2, c[0x4][R18] ;  /* 0x0100000012027b82 */ /* 0x0010640000000a00 */
[----:B------:R-:W-:-:S07]  /*2b2c0*/  LEPC R20, `(.L_x_533) ;  /* 0x000000001014794e */ /* 0x000fce0000000000 */
[----:B01---5:R-:W-:Y:S05]  /*2b2d0*/  CALL.ABS.NOINC R2 ;  /* 0x0000000002007343 */ /* 0x023fea0003c00000 */
.L_x_533:
        /* <DEDUP_REMOVED lines=8> */
.L_x_534:
        /* <DEDUP_REMOVED lines=8> */
.L_x_535:
        /* <DEDUP_REMOVED lines=8> */
.L_x_536:
[----:B------:R-:W-:Y:S02]  /*2b460*/  R2UR UR4, R102 ;  /* 0x00000000660472ca */ /* 0x000fe400000e0000 */
[----:B------:R-:W-:-:S13]  /*2b470*/  R2UR UR5, R103 ;  /* 0x00000000670572ca */ /* 0x000fda00000e0000 */
[----:B------:R0:W5:Y:S01]  /*2b480*/  LD.E.64 R4, desc[UR4][R104.64+0x10] ;  /* 0x0000100468047980 */ /* 0x000162000c101b00 */
[----:B------:R0:W1:Y:S02]  /*2b490*/  LDC.64 R2, c[0x4][R18] ;  /* 0x0100000012027b82 */ /* 0x0000640000000a00 */
[----:B------:R-:W-:-:S07]  /*2b4a0*/  LEPC R20, `(.L_x_537) ;  /* 0x000000001014794e */ /* 0x000fce0000000000 */
[----:B01---5:R-:W-:Y:S05]  /*2b4b0*/  CALL.ABS.NOINC R2 ;  /* 0x0000000002007343 */ /* 0x023fea0003c00000 */
.L_x_537:
[----:B------:R-:W-:Y:S02]  /*2b4c0*/  R2UR UR4, R102 ;  /* 0x00000000660472ca */ /* 0x000fe400000e0000 */
[----:B------:R-:W-:-:S13]  /*2b4d0*/  R2UR UR5, R103 ;  /* 0x00000000670572ca */ /* 0x000fda00000e0000 */
[----:B------:R0:W5:Y:S01]  /*2b4e0*/  LD.E.64 R4, desc[UR4][R32.64+0x10] ;  /* 0x0000100420047980 */ /* 0x000162000c101b00 */
[----:B------:R0:W1:Y:S02]  /*2b4f0*/  LDC.64 R2, c[0x4][R18] ;  /* 0x0100000012027b82 */ /* 0x0000640000000a00 */
[----:B------:R-:W-:-:S07]  /*2b500*/  LEPC R20, `(.L_x_538) ;  /* 0x000000001014794e */ /* 0x000fce0000000000 */
[----:B01---5:R-:W-:Y:S05]  /*2b510*/  CALL.ABS.NOINC R2 ;  /* 0x0000000002007343 */ /* 0x023fea0003c00000 */
.L_x_538:
[----:B------:R-:W-:Y:S02]  /*2b520*/  R2UR UR4, R102 ;  /* 0x00000000660472ca */ /* 0x000fe400000e0000 */
[----:B------:R-:W-:-:S13]  /*2b530*/  R2UR UR5, R103 ;  /* 0x00000000670572ca */ /* 0x000fda00000e0000 */
[----:B------:R0:W5:Y:S01]  /*2b540*/  LD.E.64 R4, desc[UR4][R30.64+0x10] ;  /* 0x000010041e047980 */ /* 0x000162000c101b00 */
[----:B------:R0:W1:Y:S02]  /*2b550*/  LDC.64 R2, c[0x4][R18] ;  /* 0x0100000012027b82 */ /* 0x0000640000000a00 */
[----:B------:R-:W-:-:S07]  /*2b560*/  LEPC R20, `(.L_x_539) ;  /* 0x000000001014794e */ /* 0x000fce0000000000 */
[----:B01---5:R-:W-:Y:S05]  /*2b570*/  CALL.ABS.NOINC R2 ;  /* 0x0000000002007343 */ /* 0x023fea0003c00000 */
.L_x_539:
[----:B------:R0:W1:Y:S01]  /*2b580*/  LDC.64 R2, c[0x4][R18] ;  /* 0x0100000012027b82 */ /* 0x0000620000000a00 */
[----:B------:R-:W-:Y:S02]  /*2b590*/  IMAD.MOV.U32 R4, RZ, RZ, R34 ;  /* 0x000000ffff047224 */ /* 0x000fe400078e0022 */
[----:B------:R-:W-:-:S07]  /*2b5a0*/  IMAD.MOV.U32 R5, RZ, RZ, R35 ;  /* 0x000000ffff057224 */ /* 0x000fce00078e0023 */
[----:B------:R-:W-:-:S07]  /*2b5b0*/  LEPC R20, `(.L_x_540) ;  /* 0x000000001014794e */ /* 0x000fce0000000000 */
[----:B01----:R-:W-:Y:S05]  /*2b5c0*/  CALL.ABS.NOINC R2 ;  /* 0x0000000002007343 */ /* 0x003fea0003c00000 */
.L_x_540:
[----:B------:R0:W1:Y:S01]  /*2b5d0*/  LDC.64 R2, c[0x4][R18] ;  /* 0x0100000012027b82 */ /* 0x0000620000000a00 */
[----:B------:R-:W-:Y:S02]  /*2b5e0*/  IMAD.MOV.U32 R4, RZ, RZ, R36 ;  /* 0x000000ffff047224 */ /* 0x000fe400078e0024 */
[----:B------:R-:W-:-:S07]  /*2b5f0*/  IMAD.MOV.U32 R5, RZ, RZ, R37 ;  /* 0x000000ffff057224 */ /* 0x000fce00078e0025 */
[----:B------:R-:W-:-:S07]  /*2b600*/  LEPC R20, `(.L_x_541) ;  /* 0x000000001014794e */ /* 0x000fce0000000000 */
[----:B01----:R-:W-:Y:S05]  /*2b610*/  CALL.ABS.NOINC R2 ;  /* 0x0000000002007343 */ /* 0x003fea0003c00000 */
.L_x_541:
[----:B------:R0:W1:Y:S01]  /*2b620*/  LDC.64 R2, c[0x4][R18] ;  /* 0x0100000012027b82 */ /* 0x0000620000000a00 */
[----:B------:R-:W-:Y:S02]  /*2b630*/  IMAD.MOV.U32 R4, RZ, RZ, R44 ;  /* 0x000000ffff047224 */ /* 0x000fe400078e002c */
[----:B------:R-:W-:-:S07]  /*2b640*/  IMAD.MOV.U32 R5, RZ, RZ, R45 ;  /* 0x000000ffff057224 */ /* 0x000fce00078e002d */
[----:B------:R-:W-:-:S07]  /*2b650*/  LEPC R20, `(.L_x_542) ;  /* 0x000000001014794e */ /* 0x000fce0000000000 */
[----:B01----:R-:W-:Y:S05]  /*2b660*/  CALL.ABS.NOINC R2 ;  /* 0x0000000002007343 */ /* 0x003fea0003c00000 */
.L_x_542:
[----:B------:R0:W1:Y:S01]  /*2b670*/  LDC.64 R2, c[0x4][R18] ;  /* 0x0100000012027b82 */ /* 0x0000620000000a00 */
[----:B------:R-:W-:Y:S02]  /*2b680*/  IMAD.MOV.U32 R4, RZ, RZ, R38 ;  /* 0x000000ffff047224 */ /* 0x000fe400078e0026 */
[----:B------:R-:W-:-:S07]  /*2b690*/  IMAD.MOV.U32 R5, RZ, RZ, R39 ;  /* 0x000000ffff057224 */ /* 0x000fce00078e0027 */
[----:B------:R-:W-:-:S07]  /*2b6a0*/  LEPC R20, `(.L_x_543) ;  /* 0x000000001014794e */ /* 0x000fce0000000000 */
[----:B01----:R-:W-:Y:S05]  /*2b6b0*/  CALL.ABS.NOINC R2 ;  /* 0x0000000002007343 */ /* 0x003fea0003c00000 */
.L_x_543:
[----:B------:R0:W1:Y:S01]  /*2b6c0*/  LDC.64 R2, c[0x4][R18] ;  /* 0x0100000012027b82 */ /* 0x0000620000000a00 */
[----:B------:R-:W-:Y:S02]  /*2b6d0*/  IMAD.MOV.U32 R4, RZ, RZ, R104 ;  /* 0x000000ffff047224 */ /* 0x000fe400078e0068 */
[----:B------:R-:W-:-:S07]  /*2b6e0*/  IMAD.MOV.U32 R5, RZ, RZ, R105 ;  /* 0x000000ffff057224 */ /* 0x000fce00078e0069 */
[----:B------:R-:W-:-:S07]  /*2b6f0*/  LEPC R20, `(.L_x_544) ;  /* 0x000000001014794e */ /* 0x000fce0000000000 */
[----:B01----:R-:W-:Y:S05]  /*2b700*/  CALL.ABS.NOINC R2 ;  /* 0x0000000002007343 */ /* 0x003fea0003c00000 */
.L_x_544:
[----:B------:R0:W1:Y:S01]  /*2b710*/  LDC.64 R2, c[0x4][R18] ;  /* 0x0100000012027b82 */ /* 0x0000620000000a00 */
[----:B------:R-:W-:Y:S02]  /*2b720*/  IMAD.MOV.U32 R4, RZ, RZ, R32 ;  /* 0x000000ffff047224 */ /* 0x000fe400078e0020 */
[----:B------:R-:W-:-:S07]  /*2b730*/  IMAD.MOV.U32 R5, RZ, RZ, R33 ;  /* 0x000000ffff057224 */ /* 0x000fce00078e0021 */
[----:B------:R-:W-:-:S07]  /*2b740*/  LEPC R20, `(.L_x_545) ;  /* 0x000000001014794e */ /* 0x000fce0000000000 */
[----:B01----:R-:W-:Y:S05]  /*2b750*/  CALL.ABS.NOINC R2 ;  /* 0x0000000002007343 */ /* 0x003fea0003c00000 */
.L_x_545:
[----:B------:R0:W1:Y:S01]  /*2b760*/  LDC.64 R2, c[0x4][R18] ;  /* 0x0100000012027b82 */ /* 0x0000620000000a00 */
[----:B------:R-:W-:Y:S02]  /*2b770*/  IMAD.MOV.U32 R4, RZ, RZ, R30 ;  /* 0x000000ffff047224 */ /* 0x000fe400078e001e */
[----:B------:R-:W-:-:S07]  /*2b780*/  IMAD.MOV.U32 R5, RZ, RZ, R31 ;  /* 0x000000ffff057224 */ /* 0x000fce00078e001f */
[----:B------:R-:W-:-:S07]  /*2b790*/  LEPC R20, `(.L_x_546) ;  /* 0x000000001014794e */ /* 0x000fce0000000000 */
[----:B01----:R-:W-:Y:S05]  /*2b7a0*/  CALL.ABS.NOINC R2 ;  /* 0x0000000002007343 */ /* 0x003fea0003c00000 */
.L_x_546:
[----:B------:R-:W-:Y:S02]  /*2b7b0*/  IMAD.MOV.U32 R2, RZ, RZ, R215 ;  /* 0x000000ffff027224 */ /* 0x000fe400078e00d7 */
[----:B------:R-:W-:-:S04]  /*2b7c0*/  IMAD.MOV.U32 R3, RZ, RZ, 0x0 ;  /* 0x00000000ff037424 */ /* 0x000fc800078e00ff */
[----:B------:R-:W-:Y:S05]  /*2b7d0*/  RET.REL.NODEC R2 `(_Z5saxpyPhPm) ;  /* 0xfffffd4802087950 */ /* 0x000fea0003c3ffff */
        .type           $_Z5saxpyPhPm$_Z12fp_mul_basicPmS_S_,@function
        .size           $_Z5saxpyPhPm$_Z12fp_mul_basicPmS_S_,($_Z5saxpyPhPm$_Z12fp_neg_basicPmS_ - $_Z5saxpyPhPm$_Z12fp_mul_basicPmS_S_)
$_Z5saxpyPhPm$_Z12fp_mul_basicPmS_S_:
[----:B------:R-:W-:Y:S01]  /*2b7e0*/  MOV R6, 0x8 ;  /* 0x0000000800067802 */ /* 0x000fe20000000f00 */
[----:B------:R-:W0:Y:S01]  /*2b7f0*/  LDC.64 R22, c[0x0][0x358] ;  /* 0x0000d600ff167b82 */ /* 0x000e220000000a00 */
[----:B------:R-:W-:Y:S02]  /*2b800*/  IMAD.MOV.U32 R4, RZ, RZ, 0x68 ;  /* 0x00000068ff047424 */ /* 0x000fe400078e00ff */
[----:B------:R-:W-:-:S05]  /*2b810*/  IMAD.MOV.U32 R5, RZ, RZ, RZ ;  /* 0x000000ffff057224 */ /* 0x000fca00078e00ff */
[----:B------:R-:W1:Y:S02]  /*2b820*/  LDC.64 R6, c[0x4][R6] ;  /* 0x0100000006067b82 */ /* 0x000e640000000a00 */
[----:B------:R-:W-:-:S07]  /*2b830*/  LEPC R20, `(.L_x_547) ;  /* 0x000000001014794e */ /* 0x000fce0000000000 */
[----:B01----:R-:W-:Y:S05]  /*2b840*/  CALL.ABS.NOINC R6 ;  /* 0x0000000006007343 */ /* 0x003fea0003c00000 */
.L_x_547:
[----:B------:R-:W-:Y:S01]  /*2b850*/  BSSY B1, `(.L_x_548) ;  /* 0x0000006000017945 */ /* 0x000fe20003800000 */
[----:B------:R-:W-:Y:S01]  /*2b860*/  IMAD.MOV.U32 R18, RZ, RZ, R4 ;  /* 0x000000ffff127224 */ /* 0x000fe200078e0004 */
[----:B------:R-:W-:Y:S01]  /*2b870*/  MOV R0, 0x2b8b0 ;  /* 0x0002b8b000007802 */ /* 0x000fe20000000f00 */
[----:B------:R-:W-:Y:S02]  /*2b880*/  IMAD.MOV.U32 R19, RZ, RZ, R5 ;  /* 0x000000ffff137224 */ /* 0x000fe400078e0005 */
[----:B------:R-:W-:-:S07]  /*2b890*/  IMAD.MOV.U32 R14, RZ, RZ, 0xc ;  /* 0x0000000cff0e7424 */ /* 0x000fce00078e00ff */
[----:B------:R-:W-:Y:S05]  /*2b8a0*/  CALL.REL.NOINC `($_Z5saxpyPhPm$_Z7dv_zeroPmi) ;  /* 0x00000110000c7944 */ /* 0x000fea0003c00000 */
[----:B------:R-:W-:Y:S05]  /*2b8b0*/  BSYNC B1 ;  /* 0x0000000000017941 */ /* 0x000fea0003800000 */
.L_x_548:
[----:B------:R-:W-:Y:S02]  /*2b8c0*/  R2UR UR4, R22 ;  /* 0x00000000160472ca */ /* 0x000fe400000e0000 */
[----:B------:R-:W-:-:S13]  /*2b8d0*/  R2UR UR5, R23 ;  /* 0x00000000170572ca */ /* 0x000fda00000e0000 */
[----:B------:R0:W5:Y:S01]  /*2b8e0*/  LD.E.64 R8, desc[UR4][R24.64] ;  /* 0x0000000418087980 */ /* 0x000162000c101b00 */
[----:B------:R-:W-:Y:S01]  /*2b8f0*/  IMAD.MOV.U32 R3, RZ, RZ, R18 ;  /* 0x000000ffff037224 */ /* 0x000fe200078e0012 */
[----:B------:R-:W-:Y:S01]  /*2b900*/  MOV R0, 0x2b930 ;  /* 0x0002b93000007802 */ /* 0x000fe20000000f00 */
[----:B------:R-:W-:-:S07]  /*2b910*/  IMAD.MOV.U32 R12, RZ, RZ, R19 ;  /* 0x000000ffff0c7224 */ /* 0x000fce00078e0013 */
[----:B0----5:R-:W-:Y:S05]  /*2b920*/  CALL.REL.NOINC `($_Z5saxpyPhPm$_Z11fp_mula_lowPmPKmm) ;  /* 0xfffffed400507944 */ /* 0x021fea0003c3ffff */
[C---:B------:R-:W-:Y:S01]  /*2b930*/  R2UR UR4, R22.reuse ;  /* 0x00000000160472ca */ /* 0x040fe200000e0000 */
[----:B------:R-:W-:Y:S01]  /*2b940*/  IMAD.MOV.U32 R4, RZ, RZ, R3 ;  /* 0x000000ffff047224 */ /* 0x000fe200078e0003 */
[C---:B------:R-:W-:Y:S01]  /*2b950*/  R2UR UR5, R23.reuse ;  /* 0x00000000170572ca */ /* 0x040fe200000e0000 */
[----:B------:R-:W-:Y:S01]  /*2b960*/  IMAD.MOV.U32 R5, RZ, RZ, R8 ;  /* 0x000000ffff057224 */ /* 0x000fe200078e0008 */
[----:B------:R-:W-:Y:S02]  /*2b970*/  R2UR UR6, R22 ;  /* 0x00000000160672ca */ /* 0x000fe400000e0000 */
[----:B------:R-:W-:-:S09]  /*2b980*/  R2UR UR7, R23 ;  /* 0x00000000170772ca */ /* 0x000fd200000e0000 */
[----:B------:R0:W-:Y:S04]  /*2b990*/  ST.E.64 desc[UR4][R18.64+0x30], R4 ;  /* 0x0000300412007985 */ /* 0x0001e8000c101b04 */
[----:B------:R0:W5:Y:S01]  /*2b9a0*/  LD.E.64 R8, desc[UR6][R24.64+0x8] ;  /* 0x0000080618087980 */ /* 0x000162000c101b00 */
[----:B------:R-:W-:Y:S02]  /*2b9b0*/  IADD3 R3, P0, PT, R18, 0x8, RZ ;  /* 0x0000000812037810 */ /* 0x000fe40007f1e0ff */
[----:B------:R-:W-:-:S03]  /*2b9c0*/  MOV R0, 0x2b9f0 ;  /* 0x0002b9f000007802 */ /* 0x000fc60000000f00 */
[----:B------:R-:W-:-:S08]  /*2b9d0*/  IMAD.X R12, RZ, RZ, R19, P0 ;  /* 0x000000ffff0c7224 */ /* 0x000fd000000e0613 */
[----:B0----5:R-:W-:Y:S05]  /*2b9e0*/  CALL.REL.NOINC `($_Z5saxpyPhPm$_Z11fp_mula_lowPmPKmm) ;  /* 0xfffffed400207944 */ /* 0x021fea0003c3ffff */
[C---:B------:R-:W-:Y:S01]  /*2b9f0*/  R2UR UR4, R22.reuse ;  /* 0x00000000160472ca */ /* 0x040fe200000e0000 */
[----:B------:R-:W-:Y:S01]  /*2ba00*/  IMAD.MOV.U32 R4, RZ, RZ, R3 ;  /* 0x000000ffff047224 */ /* 0x000fe200078e0003 */
[C---:B------:R-:W-:Y:S01]  /*2ba10*/  R2UR UR5, R23.reuse ;  /* 0x00000000170572ca */ /* 0x040fe200000e0000 */
[----:B------:R-:W-:Y:S01]  /*2ba20*/  IMAD.MOV.U32 R5, RZ, RZ, R8 ;  /* 0x000000ffff057224 */ /* 0x000fe200078e0008 */
[----:B------:R-:W-:Y:S01]  /*2ba30*/  R2UR UR6, R22 ;  /* 0x00000000160672ca */ /* 0x000fe200000e0000 */
[----:B------:R-:W-:Y:S01]  /*2ba40*/  IMAD.MOV.U32 R6, RZ, RZ, R18 ;  /* 0x000000ffff067224 */ /* 0x000fe200078e0012 */
[----:B------:R-:W-:Y:S01]  /*2ba50*/  R2UR UR7, R23 ;  /* 0x00000000170772ca */ /* 0x000fe200000e0000 */
[----:B------:R-:W-:-:S08]  /*2ba60*/  IMAD.MOV.U32 R7, RZ, RZ, R19 ;  /* 0x000000ffff077224 */ /* 0x000fd000078e0013 */
        /* <DEDUP_REMOVED lines=48> */
[----:B------:R-:W-:Y:S01]  /*2bd70*/  R2UR UR4, R22 ;  /* 0x00000000160472ca */ /* 0x000fe200000e0000 */
[----:B------:R-:W-:Y:S01]  /*2bd80*/  IMAD.MOV.U32 R4, RZ, RZ, R3 ;  /* 0x000000ffff047224 */ /* 0x000fe200078e0003 */
[----:B------:R-:W-:Y:S01]  /*2bd90*/  R2UR UR5, R23 ;  /* 0x00000000170572ca */ /* 0x000fe200000e0000 */
[----:B------:R-:W-:Y:S01]  /*2bda0*/  IMAD.MOV.U32 R5, RZ, RZ, R8 ;  /* 0x000000ffff057224 */ /* 0x000fe200078e0008 */
[----:B------:R-:W-:Y:S01]  /*2bdb0*/  MOV R38, 0x2be40 ;  /* 0x0002be4000267802 */ /* 0x000fe20000000f00 */
[----:B------:R-:W-:Y:S02]  /*2bdc0*/  IMAD.MOV.U32 R6, RZ, RZ, R18 ;  /* 0x000000ffff067224 */ /* 0x000fe400078e0012 */
[----:B------:R-:W-:Y:S02]  /*2bdd0*/  IMAD.MOV.U32 R7, RZ, RZ, R19 ;  /* 0x000000ffff077224 */ /* 0x000fe400078e0013 */
[----:B------:R-:W-:Y:S02]  /*2bde0*/  IMAD.MOV.U32 R39, RZ, RZ, R26 ;  /* 0x000000ffff277224 */ /* 0x000fe400078e001a */
[----:B------:R-:W-:-:S02]  /*2bdf0*/  IMAD.MOV.U32 R42, RZ, RZ, R2 ;  /* 0x000000ffff2a7224 */ /* 0x000fc400078e0002 */
[----:B------:R-:W-:Y:S02]  /*2be00*/  IMAD.MOV.U32 R57, RZ, RZ, R18 ;  /* 0x000000ffff397224 */ /* 0x000fe400078e0012 */
[----:B------:R0:W-:Y:S01]  /*2be10*/  ST.E.64 desc[UR4][R6.64+0x58], R4 ;  /* 0x0000580406007985 */ /* 0x0001e2000c101b04 */
[----:B------:R-:W-:-:S07]  /*2be20*/  IMAD.MOV.U32 R56, RZ, RZ, R19 ;  /* 0x000000ffff387224 */ /* 0x000fce00078e0013 */
[----:B0-----:R-:W-:Y:S05]  /*2be30*/  CALL.REL.NOINC `($_Z5saxpyPhPm$_Z12fp_rdc_basicPmS_) ;  /* 0x0000000000a47944 */ /* 0x001fea0003c00000 */
[----:B------:R-:W-:Y:S01]  /*2be40*/  MOV R2, 0x10 ;  /* 0x0000001000027802 */ /* 0x000fe20000000f00 */
[----:B------:R-:W-:Y:S02]  /*2be50*/  IMAD.MOV.U32 R4, RZ, RZ, R18 ;  /* 0x000000ffff047224 */ /* 0x000fe400078e0012 */
[----:B------:R-:W-:-:S03]  /*2be60*/  IMAD.MOV.U32 R5, RZ, RZ, R19 ;  /* 0x000000ffff057224 */ /* 0x000fc600078e0013 */
[----:B------:R-:W0:Y:S04]  /*2be70*/  LDC.64 R2, c[0x4][R2] ;  /* 0x0100000002027b82 */ /* 0x000e280000000a00 */
[----:B------:R-:W-:-:S07]  /*2be80*/  LEPC R20, `(.L_x_549) ;  /* 0x000000001014794e */ /* 0x000fce0000000000 */
[----:B0-----:R-:W-:Y:S05]  /*2be90*/  CALL.ABS.NOINC R2 ;  /* 0x0000000002007343 */ /* 0x001fea0003c00000 */
.L_x_549:
[----:B------:R-:W-:Y:S02]  /*2bea0*/  IMAD.MOV.U32 R2, RZ, RZ, R36 ;  /* 0x000000ffff027224 */ /* 0x000fe400078e0024 */
[----:B------:R-:W-:-:S04]  /*2beb0*/  IMAD.MOV.U32 R3, RZ, RZ, 0x0 ;  /* 0x00000000ff037424 */ /* 0x000fc800078e00ff */
[----:B------:R-:W-:Y:S05]  /*2bec0*/  RET.REL.NODEC R2 `(_Z5saxpyPhPm) ;  /* 0xfffffd40024c7950 */ /* 0x000fea0003c3ffff */
        .type           $_Z5saxpyPhPm$_Z12fp_neg_basicPmS_,@function
        .size           $_Z5saxpyPhPm$_Z12fp_neg_basicPmS_,($_Z5saxpyPhPm$_Z12fp_rdc_basicPmS_ - $_Z5saxpyPhPm$_Z12fp_neg_basicPmS_)
$_Z5saxpyPhPm$_Z12fp_neg_basicPmS_:
[----:B------:R-:W-:Y:S01]  /*2bed0*/  IMAD.MOV.U32 R38, RZ, RZ, R42 ;  /* 0x000000ffff267224 */ /* 0x000fe200078e002a */
[----:B------:R-:W-:Y:S01]  /*2bee0*/  MOV R0, 0x2bf30 ;  /* 0x0002bf3000007802 */ /* 0x000fe20000000f00 */
[----:B------:R-:W-:Y:S02]  /*2bef0*/  IMAD.MOV.U32 R39, RZ, RZ, R43 ;  /* 0x000000ffff277224 */ /* 0x000fe400078e002b */
[----:B------:R-:W-:Y:S02]  /*2bf00*/  IMAD.MOV.U32 R14, RZ, RZ, R2 ;  /* 0x000000ffff0e7224 */ /* 0x000fe400078e0002 */
[----:B------:R-:W-:-:S07]  /*2bf10*/  IMAD.MOV.U32 R20, RZ, RZ, R3 ;  /* 0x000000ffff147224 */ /* 0x000fce00078e0003 */
[----:B------:R-:W-:Y:S05]  /*2bf20*/  CALL.REL.NOINC `($_Z5saxpyPhPm$_Z10fp_is_zeroPm) ;  /* 0xfffffdb800a47944 */ /* 0x000fea0003c3ffff */
[----:B------:R-:W-:-:S13]  /*2bf30*/  ISETP.NE.AND P0, PT, R24, RZ, PT ;  /* 0x000000ff1800720c */ /* 0x000fda0003f05270 */
[----:B------:R-:W-:Y:S05]  /*2bf40*/  @!P0 BRA `(.L_x_550) ;  /* 0x00000000001c8947 */ /* 0x000fea0003800000 */
[----:B------:R-:W-:Y:S01]  /*2bf50*/  IMAD.MOV.U32 R4, RZ, RZ, R38 ;  /* 0x000000ffff047224 */ /* 0x000fe200078e0026 */
[----:B------:R-:W-:Y:S01]  /*2bf60*/  MOV R12, 0x2bf90 ;  /* 0x0002bf90000c7802 */ /* 0x000fe20000000f00 */
[----:B------:R-:W-:-:S07]  /*2bf70*/  IMAD.MOV.U32 R5, RZ, RZ, R39 ;  /* 0x000000ffff057224 */ /* 0x000fce00078e0027 */
[----:B------:R-:W-:Y:S05]  /*2bf80*/  CALL.REL.NOINC `($_Z5saxpyPhPm$_Z7fp_zeroPm) ;  /* 0x0000012c00187944 */ /* 0x000fea0003c00000 */
[----:B------:R-:W-:Y:S02]  /*2bf90*/  IMAD.MOV.U32 R2, RZ, RZ, R19 ;  /* 0x000000ffff027224 */ /* 0x000fe400078e0013 */
[----:B------:R-:W-:-:S04]  /*2bfa0*/  IMAD.MOV.U32 R3, RZ, RZ, 0x0 ;  /* 0x00000000ff037424 */ /* 0x000fc800078e00ff */
[----:B------:R-:W-:Y:S05]  /*2bfb0*/  RET.REL.NODEC R2 `(_Z5saxpyPhPm) ;  /* 0xfffffd4002107950 */ /* 0x000fea0003c3ffff */
.L_x_550:
[----:B------:R-:W0:Y:S01]  /*2bfc0*/  S2UR UR5, SR_CgaCtaId ;  /* 0x00000000000579c3 */ /* 0x000e220000008800 */
[----:B------:R-:W-:Y:S01]  /*2bfd0*/  UMOV UR4, 0x400 ;  /* 0x0000040000047882 */ /* 0x000fe20000000000 */
[----:B------:R-:W-:Y:S01]  /*2bfe0*/  IMAD.MOV.U32 R15, RZ, RZ, R20 ;  /* 0x000000ffff0f7224 */ /* 0x000fe200078e0014 */
[----:B------:R-:W-:-:S05]  /*2bff0*/  MOV R42, 0x2c0a0 ;  /* 0x0002c0a0002a7802 */ /* 0x000fca0000000f00 */
        /* <DEDUP_REMOVED lines=13> */
        .type           $_Z5saxpyPhPm$_Z12fp_rdc_basicPmS_,@function
        .size           $_Z5saxpyPhPm$_Z12fp_rdc_basicPmS_,($_Z5saxpyPhPm$_Z12fp_sqr_basicPmS_ - $_Z5saxpyPhPm$_Z12fp_rdc_basicPmS_)
$_Z5saxpyPhPm$_Z12fp_rdc_basicPmS_:
[----:B------:R-:W-:Y:S01]  /*2c0d0*/  MOV R26, 0x8 ;  /* 0x00000008001a7802 */ /* 0x000fe20000000f00 */
[----:B------:R-:W-:Y:S02]  /*2c0e0*/  IMAD.MOV.U32 R4, RZ, RZ, 0x68 ;  /* 0x00000068ff047424 */ /* 0x000fe400078e00ff */
[----:B------:R-:W-:Y:S01]  /*2c0f0*/  IMAD.MOV.U32 R5, RZ, RZ, RZ ;  /* 0x000000ffff057224 */ /* 0x000fe200078e00ff */
[----:B------:R0:W1:Y:S06]  /*2c100*/  LDC.64 R2, c[0x4][R26] ;  /* 0x010000001a027b82 */ /* 0x00006c0000000a00 */
[----:B------:R-:W-:-:S07]  /*2c110*/  LEPC R20, `(.L_x_551) ;  /* 0x000000001014794e */ /* 0x000fce0000000000 */
[----:B01----:R-:W-:Y:S05]  /*2c120*/  CALL.ABS.NOINC R2 ;  /* 0x0000000002007343 */ /* 0x003fea0003c00000 */
.L_x_551:
[----:B------:R0:W1:Y:S01]  /*2c130*/  LDC.64 R2, c[0x4][R26] ;  /* 0x010000001a027b82 */ /* 0x0000620000000a00 */
[----:B------:R-:W-:Y:S02]  /*2c140*/  IMAD.MOV.U32 R22, RZ, RZ, R4 ;  /* 0x000000ffff167224 */ /* 0x000fe400078e0004 */
[----:B------:R-:W-:Y:S02]  /*2c150*/  IMAD.MOV.U32 R23, RZ, RZ, R5 ;  /* 0x000000ffff177224 */ /* 0x000fe400078e0005 */
[----:B------:R-:W-:Y:S02]  /*2c160*/  IMAD.MOV.U32 R4, RZ, RZ, 0x68 ;  /* 0x00000068ff047424 */ /* 0x000fe400078e00ff */
[----:B------:R-:W-:-:S07]  /*2c170*/  IMAD.MOV.U32 R5, RZ, RZ, RZ ;  /* 0x000000ffff057224 */ /* 0x000fce00078e00ff */
[----:B------:R-:W-:-:S07]  /*2c180*/  LEPC R20, `(.L_x_552) ;  /* 0x000000001014794e */ /* 0x000fce0000000000 */
[----:B01----:R-:W-:Y:S05]  /*2c190*/  CALL.ABS.NOINC R2 ;  /* 0x0000000002007343 */ /* 0x003fea0003c00000 */
.L_x_552:
[----:B------:R0:W1:Y:S01]  /*2c1a0*/  LDC.64 R2, c[0x4][R26] ;  /* 0x010000001a027b82 */ /* 0x0000620000000a00 */
[----:B------:R-:W-:Y:S02]  /*2c1b0*/  IMAD.MOV.U32 R24, RZ, RZ, R4 ;  /* 0x000000ffff187224 */ /* 0x000fe400078e0004 */
[----:B------:R-:W-:Y:S02]  /*2c1c0*/  IMAD.MOV.U32 R25, RZ, RZ, R5 ;  /* 0x000000ffff197224 */ /* 0x000fe400078e0005 */
[----:B------:R-:W-:Y:S02]  /*2c1d0*/  IMAD.MOV.U32 R4, RZ, RZ, 0x68 ;  /* 0x00000068ff047424 */ /* 0x000fe400078e00ff */
[----:B------:R-:W-:-:S07]  /*2c1e0*/  IMAD.MOV.U32 R5, RZ, RZ, RZ ;  /* 0x000000ffff057224 */ /* 0x000fce00078e00ff */
[----:B------:R-:W-:-:S07]  /*2c1f0*/  LEPC R20, `(.L_x_553) ;  /* 0x000000001014794e */ /* 0x000fce0000000000 */
[----:B01----:R-:W-:Y:S05]  /*2c200*/  CALL.ABS.NOINC R2 ;  /* 0x0000000002007343 */ /* 0x003fea0003c00000 */
.L_x_553:
[----:B------:R0:W1:Y:S01]  /*2c210*/  LDC.64 R2, c[0x4][R26] ;  /* 0x010000001a027b82 */ /* 0x0000620000000a00 */
[----:B------:R-:W-:Y:S02]  /*2c220*/  IMAD.MOV.U32 R27, RZ, RZ, R5 ;  /* 0x000000ffff1b7224 */ /* 0x000fe400078e0005 */
[----:B------:R-:W-:Y:S02]  /*2c230*/  IMAD.MOV.U32 R5, RZ, RZ, RZ ;  /* 0x000000ffff057224 */ /* 0x000fe400078e00ff */
[----:B0-----:R-:W-:Y:S02]  /*2c240*/  IMAD.MOV.U32 R26, RZ, RZ, R4 ;  /* 0x000000ffff1a7224 */ /* 0x001fe400078e0004 */
[----:B------:R-:W-:-:S07]  /*2c250*/  IMAD.MOV.U32 R4, RZ, RZ, 0x68 ;  /* 0x00000068ff047424 */ /* 0x000fce00078e00ff */
[----:B------:R-:W-:-:S07]  /*2c260*/  LEPC R20, `(.L_x_554) ;  /* 0x000000001014794e */ /* 0x000fce0000000000 */
[----:B-1----:R-:W-:Y:S05]  /*2c270*/  CALL.ABS.NOINC R2 ;  /* 0x0000000002007343 */ /* 0x002fea0003c00000 */
.L_x_554:
[----:B------:R-:W-:Y:S01]  /*2c280*/  BSSY B0, `(.L_x_555) ;  /* 0x000000a000007945 */ /* 0x000fe20003800000 */
[----:B------:R-:W-:Y:S01]  /*2c290*/  IMAD.MOV.U32 R28, RZ, RZ, R4 ;  /* 0x000000ffff1c7224 */ /* 0x000fe200078e0004 */
[----:B------:R-:W-:Y:S01]  /*2c2a0*/  MOV R0, 0x2c320 ;  /* 0x0002c32000007802 */ /* 0x000fe20000000f00 */
[----:B------:R-:W-:Y:S02]  /*2c2b0*/  IMAD.MOV.U32 R29, RZ, RZ, R5 ;  /* 0x000000ffff1d7224 */ /* 0x000fe400078e0005 */
[----:B------:R-:W-:Y:S02]  /*2c2c0*/  IMAD.MOV.U32 R12, RZ, RZ, 0xc ;  /* 0x0000000cff0c7424 */ /* 0x000fe400078e00ff */
[----:B------:R-:W-:Y:S02]  /*2c2d0*/  IMAD.MOV.U32 R6, RZ, RZ, R57 ;  /* 0x000000ffff067224 */ /* 0x000fe400078e0039 */
[----:B------:R-:W-:Y:S02]  /*2c2e0*/  IMAD.MOV.U32 R7, RZ, RZ, R56 ;  /* 0x000000ffff077224 */ /* 0x000fe400078e0038 */
[----:B------:R-:W-:-:S02]  /*2c2f0*/  IMAD.MOV.U32 R4, RZ, RZ, R26 ;  /* 0x000000ffff047224 */ /* 0x000fc400078e001a */
[----:B------:R-:W-:-:S07]  /*2c300*/  IMAD.MOV.U32 R5, RZ, RZ, R27 ;  /* 0x000000ffff057224 */ /* 0x000fce00078e001b */
[----:B------:R-:W-:Y:S05]  /*2c310*/  CALL.REL.NOINC `($_Z5saxpyPhPm$_Z7dv_copyPmPKmi) ;  /* 0x000000dc00e07944 */ /* 0x000fea0003c00000 */
[----:B------:R-:W-:Y:S05]  /*2c320*/  BSYNC B0 ;  /* 0x0000000000007941 */ /* 0x000fea0003800000 */
.L_x_555:
[----:B------:R-:W0:Y:S01]  /*2c330*/  S2UR UR5, SR_CgaCtaId ;  /* 0x00000000000579c3 */ /* 0x000e220000008800 */
[----:B------:R-:W-:Y:S01]  /*2c340*/  UMOV UR4, 0x400 ;  /* 0x0000040000047882 */ /* 0x000fe20000000000 */
[----:B------:R-:W-:Y:S01]  /*2c350*/  BSSY B0, `(.L_x_556) ;  /* 0x000000f000007945 */ /* 0x000fe20003800000 */
[----:B------:R-:W-:Y:S01]  /*2c360*/  IMAD.MOV.U32 R12, RZ, RZ, 0x6 ;  /* 0x00000006ff0c7424 */ /* 0x000fe200078e00ff */
[----:B------:R-:W-:Y:S01]  /*2c370*/  MOV R0, 0x2c440 ;  /* 0x0002c44000007802 */ /* 0x000fe20000000f00 */
[----:B------:R-:W-:Y:S02]  /*2c380*/  IMAD.MOV.U32 R4, RZ, RZ, R28 ;  /* 0x000000ffff047224 */ /* 0x000fe400078e001c */
[----:B------:R-:W-:Y:S01]  /*2c390*/  IMAD.MOV.U32 R5, RZ, RZ, R29 ;  /* 0x000000ffff057224 */ /* 0x000fe200078e001d */
        /* <DEDUP_REMOVED lines=9> */
[----:B------:R-:W-:Y:S05]  /*2c430*/  CALL.REL.NOINC `($_Z5saxpyPhPm$_Z7dv_copyPmPKmi) ;  /* 0x000000dc00987944 */ /* 0x000fea0003c00000 */
[----:B------:R-:W-:Y:S05]  /*2c440*/  BSYNC B0 ;  /* 0x0000000000007941 */ /* 0x000fea0003800000 */
.L_x_556:
[----:B------:R-:W-:Y:S01]  /*2c450*/  IMAD.MOV.U32 R8, RZ, RZ, 0xc ;  /* 0x0000000cff087424 */ /* 0x000fe200078e00ff */
[----:B------:R-:W-:Y:S01]  /*2c460*/  MOV R6, 0x2c510 ;  /* 0x0002c51000067802 */ /* 0x000fe20000000f00 */
[----:B------:R-:W-:Y:S02]  /*2c470*/  IMAD.MOV.U32 R9, RZ, RZ, 0x6 ;  /* 0x00000006ff097424 */ /* 0x000fe400078e00ff */
[----:B------:R-:W-:Y:S02]  /*2c480*/  IMAD.MOV.U32 R4, RZ, RZ, R22 ;  /* 0x000000ffff047224 */ /* 0x000fe400078e0016 */
[----:B------:R-:W-:Y:S02]  /*2c490*/  IMAD.MOV.U32 R5, RZ, RZ, R23 ;  /* 0x000000ffff057224 */ /* 0x000fe400078e0017 */
[----:B------:R-:W-:Y:S02]  /*2c4a0*/  IMAD.MOV.U32 R56, RZ, RZ, R24 ;  /* 0x000000ffff387224 */ /* 0x000fe400078e0018 */
[----:B------:R-:W-:-:S02]  /*2c4b0*/  IMAD.MOV.U32 R57, RZ, RZ, R25 ;  /* 0x000000ffff397224 */ /* 0x000fc400078e0019 */
[----:B------:R-:W-:Y:S02]  /*2c4c0*/  IMAD.MOV.U32 R58, RZ, RZ, R26 ;  /* 0x000000ffff3a7224 */ /* 0x000fe400078e001a */
[----:B------:R-:W-:Y:S02]  /*2c4d0*/  IMAD.MOV.U32 R59, RZ, RZ, R27 ;  /* 0x000000ffff3b7224 */ /* 0x000fe400078e001b */
[----:B------:R-:W-:Y:S02]  /*2c4e0*/  IMAD.MOV.U32 R60, RZ, RZ, R28 ;  /* 0x000000ffff3c7224 */ /* 0x000fe400078e001c */
[----:B------:R-:W-:-:S07]  /*2c4f0*/  IMAD.MOV.U32 R61, RZ, RZ, R29 ;  /* 0x000000ffff3d7224 */ /* 0x000fce00078e001d */
[----:B------:R-:W-:Y:S05]  /*2c500*/  CALL.REL.NOINC `($_Z5saxpyPhPm$_Z11bn_divn_lowPmS_S_iS_i) ;  /* 0xfffffdc800347944 */ /* 0x000fea0003c3ffff */
[----:B------:R-:W-:Y:S01]  /*2c510*/  IMAD.MOV.U32 R4, RZ, RZ, R39 ;  /* 0x000000ffff047224 */ /* 0x000fe200078e0027 */
[----:B------:R-:W-:Y:S01]  /*2c520*/  MOV R2, 0x2c570 ;  /* 0x0002c57000027802 */ /* 0x000fe20000000f00 */
[----:B------:R-:W-:Y:S02]  /*2c530*/  IMAD.MOV.U32 R5, RZ, RZ, R42 ;  /* 0x000000ffff057224 */ /* 0x000fe400078e002a */
[----:B------:R-:W-:Y:S02]  /*2c540*/  IMAD.MOV.U32 R6, RZ, RZ, R24 ;  /* 0x000000ffff067224 */ /* 0x000fe400078e0018 */
[----:B------:R-:W-:-:S07]  /*2c550*/  IMAD.MOV.U32 R7, RZ, RZ, R25 ;  /* 0x000000ffff077224 */ /* 0x000fce00078e0019 */
[----:B------:R-:W-:Y:S05]  /*2c560*/  CALL.REL.NOINC `($_Z5saxpyPhPm$_Z7fp_copyPmS_) ;  /* 0x0000012400847944 */ /* 0x000fea0003c00000 */
[----:B------:R-:W-:Y:S01]  /*2c570*/  MOV R39, 0x10 ;  /* 0x0000001000277802 */ /* 0x000fe20000000f00 */
[----:B------:R-:W-:Y:S02]  /*2c580*/  IMAD.MOV.U32 R4, RZ, RZ, R22 ;  /* 0x000000ffff047224 */ /* 0x000fe400078e0016 */
[----:B------:R-:W-:Y:S01]  /*2c590*/  IMAD.MOV.U32 R5, RZ, RZ, R23 ;  /* 0x000000ffff057224 */ /* 0x000fe200078e0017 */
[----:B------:R0:W1:Y:S06]  /*2c5a0*/  LDC.64 R2, c[0x4][R39] ;  /* 0x0100000027027b82 */ /* 0x00006c0000000a00 */
[----:B------:R-:W-:-:S07]  /*2c5b0*/  LEPC R20, `(.L_x_557) ;  /* 0x000000001014794e */ /* 0x000fce0000000000 */
[----:B01----:R-:W-:Y:S05]  /*2c5c0*/  CALL.ABS.NOINC R2 ;  /* 0x0000000002007343 */ /* 0x003fea0003c00000 */
.L_x_557:
[----:B------:R0:W1:Y:S01]  /*2c5d0*/  LDC.64 R2, c[0x4][R39] ;  /* 0x0100000027027b82 */ /* 0x0000620000000a00 */
[----:B------:R-:W-:Y:S02]  /*2c5e0*/  IMAD.MOV.U32 R4, RZ, RZ, R24 ;  /* 0x000000ffff047224 */ /* 0x000fe400078e0018 */
[----:B------:R-:W-:-:S07]  /*2c5f0*/  IMAD.MOV.U32 R5, RZ, RZ, R25 ;  /* 0x000000ffff057224 */ /* 0x000fce00078e0019 */
[----:B------:R-:W-:-:S07]  /*2c600*/  LEPC R20, `(.L_x_558) ;  /* 0x000000001014794e */ /* 0x000fce0000000000 */
[----:B01----:R-:W-:Y:S05]  /*2c610*/  CALL.ABS.NOINC R2 ;  /* 0x0000000002007343 */ /* 0x003fea0003c00000 */
.L_x_558:
[----:B------:R0:W1:Y:S01]  /*2c620*/  LDC.64 R2, c[0x4][R39] ;  /* 0x0100000027027b82 */ /* 0x0000620000000a00 */
[----:B------:R-:W-:Y:S02]  /*2c630*/  IMAD.MOV.U32 R4, RZ, RZ, R26 ;  /* 0x000000ffff047224 */ /* 0x000fe400078e001a */
[----:B------:R-:W-:-:S07]  /*2c640*/  IMAD.MOV.U32 R5, RZ, RZ, R27 ;  /* 0x000000ffff057224 */ /* 0x000fce00078e001b */
[----:B------:R-:W-:-:S07]  /*2c650*/  LEPC R20, `(.L_x_559) ;  /* 0x000000001014794e */ /* 0x000fce0000000000 */
[----:B01----:R-:W-:Y:S05]  /*2c660*/  CALL.ABS.NOINC R2 ;  /* 0x0000000002007343 */ /* 0x003fea0003c00000 */
.L_x_559:
[----:B------:R0:W1:Y:S01]  /*2c670*/  LDC.64 R2, c[0x4][R39] ;  /* 0x0100000027027b82 */ /* 0x0000620000000a00 */
[----:B------:R-:W-:Y:S02]  /*2c680*/  IMAD.MOV.U32 R4, RZ, RZ, R28 ;  /* 0x000000ffff047224 */ /* 0x000fe400078e001c */
[----:B------:R-:W-:-:S07]  /*2c690*/  IMAD.MOV.U32 R5, RZ, RZ, R29 ;  /* 0x000000ffff057224 */ /* 0x000fce00078e001d */
[----:B------:R-:W-:-:S07]  /*2c6a0*/  LEPC R20, `(.L_x_560) ;  /* 0x000000001014794e */ /* 0x000fce0000000000 */
[----:B01----:R-:W-:Y:S05]  /*2c6b0*/  CALL.ABS.NOINC R2 ;  /* 0x0000000002007343 */ /* 0x003fea0003c00000 */
.L_x_560:
[----:B------:R-:W-:-:S04]  /*2c6c0*/  IMAD.MOV.U32 R39, RZ, RZ, 0x0 ;  /* 0x00000000ff277424 */ /* 0x000fc800078e00ff */
[----:B------:R-:W-:Y:S05]  /*2c6d0*/  RET.REL.NODEC R38 `(_Z5saxpyPhPm) ;  /* 0xfffffd3826487950 */ /* 0x000fea0003c3ffff */
        .type           $_Z5saxpyPhPm$_Z12fp_sqr_basicPmS_,@function
        .size           $_Z5saxpyPhPm$_Z12fp_sqr_basicPmS_,($_Z5saxpyPhPm$_Z13ep2_set_inftyP6ep2_st - $_Z5saxpyPhPm$_Z12fp_sqr_basicPmS_)
$_Z5saxpyPhPm$_Z12fp_sqr_basicPmS_:
[----:B------:R-:W-:Y:S01]  /*2c6e0*/  MOV R6, 0x8 ;  /* 0x0000000800067802 */ /* 0x000fe20000000f00 */
[----:B------:R-:W0:Y:S01]  /*2c6f0*/  LDC.64 R22, c[0x0][0x358] ;  /* 0x0000d600ff167b82 */ /* 0x000e220000000a00 */
[----:B------:R-:W-:Y:S02]  /*2c700*/  IMAD.MOV.U32 R4, RZ, RZ, 0x68 ;  /* 0x00000068ff047424 */ /* 0x000fe400078e00ff */
[----:B------:R-:W-:-:S05]  /*2c710*/  IMAD.MOV.U32 R5, RZ, RZ, RZ ;  /* 0x000000ffff057224 */ /* 0x000fca00078e00ff */
[----:B------:R-:W1:Y:S02]  /*2c720*/  LDC.64 R6, c[0x4][R6] ;  /* 0x0100000006067b82 */ /* 0x000e640000000a00 */
[----:B------:R-:W-:-:S07]  /*2c730*/  LEPC R20, `(.L_x_561) ;  /* 0x000000001014794e */ /* 0x000fce0000000000 */
[----:B01----:R-:W-:Y:S05]  /*2c740*/  CALL.ABS.NOINC R6 ;  /* 0x0000000006007343 */ /* 0x003fea0003c00000 */
.L_x_561:
[----:B------:R-:W-:Y:S01]  /*2c750*/  BSSY B1, `(.L_x_562) ;  /* 0x0000006000017945 */ /* 0x000fe20003800000 */
[----:B------:R-:W-:Y:S01]  /*2c760*/  IMAD.MOV.U32 R18, RZ, RZ, R4 ;  /* 0x000000ffff127224 */ /* 0x000fe200078e0004 */
[----:B------:R-:W-:Y:S01]  /*2c770*/  MOV R0, 0x2c7b0 ;  /* 0x0002c7b000007802 */ /* 0x000fe20000000f00 */
[----:B------:R-:W-:Y:S02]  /*2c780*/  IMAD.MOV.U32 R19, RZ, RZ, R5 ;  /* 0x000000ffff137224 */ /* 0x000fe400078e0005 */
[----:B------:R-:W-:-:S07]  /*2c790*/  IMAD.MOV.U32 R14, RZ, RZ, 0xc ;  /* 0x0000000cff0e7424 */ /* 0x000fce00078e00ff */
[----:B------:R-:W-:Y:S05]  /*2c7a0*/  CALL.REL.NOINC `($_Z5saxpyPhPm$_Z7dv_zeroPmi) ;  /* 0x00000100004c7944 */ /* 0x000fea0003c00000 */
[----:B------:R-:W-:Y:S05]  /*2c7b0*/  BSYNC B1 ;  /* 0x0000000000017941 */ /* 0x000fea0003800000 */
.L_x_562:
[----:B------:R-:W-:Y:S01]  /*2c7c0*/  IMAD.MOV.U32 R10, RZ, RZ, R18 ;  /* 0x000000ffff0a7224 */ /* 0x000fe200078e0012 */
[----:B------:R-:W-:Y:S01]  /*2c7d0*/  MOV R0, 0x2c830 ;  /* 0x0002c83000007802 */ /* 0x000fe20000000f00 */
[----:B------:R-:W-:Y:S02]  /*2c7e0*/  IMAD.MOV.U32 R11, RZ, RZ, R19 ;  /* 0x000000ffff0b7224 */ /* 0x000fe400078e0013 */
[----:B------:R-:W-:Y:S02]  /*2c7f0*/  IMAD.MOV.U32 R12, RZ, RZ, R25 ;  /* 0x000000ffff0c7224 */ /* 0x000fe400078e0019 */
[----:B------:R-:W-:Y:S02]  /*2c800*/  IMAD.MOV.U32 R13, RZ, RZ, R26 ;  /* 0x000000ffff0d7224 */ /* 0x000fe400078e001a */
[----:B------:R-:W-:-:S07]  /*2c810*/  IMAD.MOV.U32 R3, RZ, RZ, 0x6 ;  /* 0x00000006ff037424 */ /* 0x000fce00078e00ff */
[----:B------:R-:W-:Y:S05]  /*2c820*/  CALL.REL.NOINC `($_Z5saxpyPhPm$_Z11bn_sqra_lowPmPKmi) ;  /* 0xfffffe7800007944 */ /* 0x000fea0003c3ffff */
[----:B------:R-:W-:Y:S01]  /*2c830*/  R2UR UR4, R22 ;  /* 0x00000000160472ca */ /* 0x000fe200000e0000 */
[----:B------:R-:W-:Y:S01]  /*2c840*/  IMAD.MOV.U32 R4, RZ, RZ, R3 ;  /* 0x000000ffff047224 */ /* 0x000fe200078e0003 */
[----:B------:R-:W-:Y:S01]  /*2c850*/  R2UR UR5, R23 ;  /* 0x00000000170572ca */ /* 0x000fe200000e0000 */
[----:B------:R-:W-:Y:S01]  /*2c860*/  IMAD.MOV.U32 R5, RZ, RZ, R8 ;  /* 0x000000ffff057224 */ /* 0x000fe200078e0008 */
[----:B------:R-:W-:Y:S01]  /*2c870*/  IADD3 R10, P0, PT, R18, 0x10, RZ ;  /* 0x00000010120a7810 */ /* 0x000fe20007f1e0ff */
[----:B------:R-:W-:Y:S01]  /*2c880*/  IMAD.MOV.U32 R3, RZ, RZ, 0x5 ;  /* 0x00000005ff037424 */ /* 0x000fe200078e00ff */
[----:B------:R-:W-:Y:S02]  /*2c890*/  IADD3 R12, P1, PT, R25, 0x8, RZ ;  /* 0x00000008190c7810 */ /* 0x000fe40007f3e0ff */
[----:B------:R-:W-:Y:S01]  /*2c8a0*/  MOV R0, 0x2c8f0 ;  /* 0x0002c8f000007802 */ /* 0x000fe20000000f00 */
[----:B------:R-:W-:Y:S02]  /*2c8b0*/  IMAD.X R11, RZ, RZ, R19, P0 ;  /* 0x000000ffff0b7224 */ /* 0x000fe400000e0613 */
[----:B------:R-:W-:-:S04]  /*2c8c0*/  IMAD.X R13, RZ, RZ, R26, P1 ;  /* 0x000000ffff0d7224 */ /* 0x000fc800008e061a */
[----:B------:R0:W-:Y:S04]  /*2c8d0*/  ST.E.64 desc[UR4][R18.64+0x38], R4 ;  /* 0x0000380412007985 */ /* 0x0001e8000c101b04 */
[----:B0-----:R-:W-:Y:S05]  /*2c8e0*/  CALL.REL.NOINC `($_Z5saxpyPhPm$_Z11bn_sqra_lowPmPKmi) ;  /* 0xfffffe7400d07944 */ /* 0x001fea0003c3ffff */
[----:B------:R-:W-:Y:S01]  /*2c8f0*/  R2UR UR4, R22 ;  /* 0x00000000160472ca */ /* 0x000fe200000e0000 */
[----:B------:R-:W-:Y:S01]  /*2c900*/  IMAD.MOV.U32 R4, RZ, RZ, R3 ;  /* 0x000000ffff047224 */ /* 0x000fe200078e0003 */
[----:B------:R-:W-:Y:S01]  /*2c910*/  R2UR UR5, R23 ;  /* 0x00000000170572ca */ /* 0x000fe200000e0000 */
[----:B------:R-:W-:Y:S01]  /*2c920*/  IMAD.MOV.U32 R5, RZ, RZ, R8 ;  /* 0x000000ffff057224 */ /* 0x000fe200078e0008 */
[C---:B------:R-:W-:Y:S01]  /*2c930*/  IADD3 R27, P0, PT, R18.reuse, 0x40, RZ ;  /* 0x00000040121b7810 */ /* 0x040fe20007f1e0ff */
[----:B------:R-:W-:Y:S01]  /*2c940*/  IMAD.MOV.U32 R6, RZ, RZ, R18 ;  /* 0x000000ffff067224 */ /* 0x000fe200078e0012 */
[----:B------:R-:W-:Y:S01]  /*2c950*/  IADD3 R10, P1, PT, R18, 0x20, RZ ;  /* 0x00000020120a7810 */ /* 0x000fe20007f3e0ff */
[--C-:B------:R-:W-:Y:S01]  /*2c960*/  IMAD.MOV.U32 R7, RZ, RZ, R19.reuse ;  /* 0x000000ffff077224 */ /* 0x100fe200078e0013 */
[----:B------:R-:W-:Y:S01]  /*2c970*/  IADD3 R12, P2, PT, R25, 0x10, RZ ;  /* 0x00000010190c7810 */ /* 0x000fe20007f5e0ff */
[----:B------:R-:W-:Y:S01]  /*2c980*/  IMAD.MOV.U32 R3, RZ, RZ, 0x4 ;  /* 0x00000004ff037424 */ /* 0x000fe200078e00ff */
[----:B------:R-:W-:Y:S01]  /*2c990*/  MOV R0, 0x2c9f0 ;  /* 0x0002c9f000007802 */ /* 0x000fe20000000f00 */
[----:B------:R-:W-:-:S02]  /*2c9a0*/  IMAD.X R42, RZ, RZ, R19, P0 ;  /* 0x000000ffff2a7224 */ /* 0x000fc400000e0613 */
[----:B------:R-:W-:Y:S02]  /*2c9b0*/  IMAD.X R11, RZ, RZ, R19, P1 ;  /* 0x000000ffff0b7224 */ /* 0x000fe400008e0613 */
[----:B------:R0:W-:Y:S01]  /*2c9c0*/  ST.E.64 desc[UR4][R6.64+0x40], R4 ;  /* 0x0000400406007985 */ /* 0x0001e2000c101b04 */
[----:B------:R-:W-:-:S07]  /*2c9d0*/  IMAD.X R13, RZ, RZ, R26, P2 ;  /* 0x000000ffff0d7224 */ /* 0x000fce00010e061a */
[----:B0-----:R-:W-:Y:S05]  /*2c9e0*/  CALL.REL.NOINC `($_Z5saxpyPhPm$_Z11bn_sqra_lowPmPKmi) ;  /* 0xfffffe7400907944 */ /* 0x001fea0003c3ffff */
[----:B------:R-:W-:Y:S01]  /*2c9f0*/  R2UR UR4, R22 ;  /* 0x00000000160472ca */ /* 0x000fe200000e0000 */
[----:B------:R-:W-:Y:S01]  /*2ca00*/  IMAD.MOV.U32 R4, RZ, RZ, R3 ;  /* 0x000000ffff047224 */ /* 0x000fe200078e0003 */
[----:B------:R-:W-:Y:S01]  /*2ca10*/  R2UR UR5, R23 ;  /* 0x00000000170572ca */ /* 0x000fe200000e0000 */
[----:B------:R-:W-:Y:S01]  /*2ca20*/  IMAD.MOV.U32 R5, RZ, RZ, R8 ;  /* 0x000000ffff057224 */ /* 0x000fe200078e0008 */
[----:B------:R-:W-:Y:S01]  /*2ca30*/  IADD3 R10, P0, PT, R18, 0x30, RZ ;  /* 0x00000030120a7810 */ /* 0x000fe20007f1e0ff */
[----:B------:R-:W-:Y:S01]  /*2ca40*/  IMAD.MOV.U32 R6, RZ, RZ, R18 ;  /* 0x000000ffff067224 */ /* 0x000fe200078e0012 */
[----:B------:R-:W-:Y:S01]  /*2ca50*/  IADD3 R12, P1, PT, R25, 0x18, RZ ;  /* 0x00000018190c7810 */ /* 0x000fe20007f3e0ff */
[--C-:B------:R-:W-:Y:S01]  /*2ca60*/  IMAD.MOV.U32 R7, RZ, RZ, R19.reuse ;  /* 0x000000ffff077224 */ /* 0x100fe200078e0013 */
[----:B------:R-:W-:Y:S01]  /*2ca70*/  MOV R0, 0x2cad0 ;  /* 0x0002cad000007802 */ /* 0x000fe20000000f00 */
[----:B------:R-:W-:Y:S02]  /*2ca80*/  IMAD.MOV.U32 R3, RZ, RZ, 0x3 ;  /* 0x00000003ff037424 */ /* 0x000fe400078e00ff */
[----:B------:R-:W-:-:S02]  /*2ca90*/  IMAD.X R11, RZ, RZ, R19, P0 ;  /* 0x000000ffff0b7224 */ /* 0x000fc400000e0613 */
[----:B------:R-:W-:Y:S02]  /*2caa0*/  IMAD.X R13, RZ, RZ, R26, P1 ;  /* 0x000000ffff0d7224 */ /* 0x000fe400008e061a */
[----:B------:R0:W-:Y:S05]  /*2cab0*/  ST.E.64 desc[UR4][R6.64+0x48], R4 ;  /* 0x0000480406007985 */ /* 0x0001ea000c101b04 */
        /* <DEDUP_REMOVED lines=8> */
[----:B------:R-:W-:Y:S01]  /*2cb40*/  IMAD.MOV.U32 R7, RZ, RZ, R19 ;  /* 0x000000ffff077224 */ /* 0x000fe200078e0013 */
[----:B------:R-:W-:Y:S01]  /*2cb50*/  MOV R0, 0x2cbd0 ;  /* 0x0002cbd000007802 */ /* 0x000fe20000000f00 */
[----:B------:R-:W-:Y:S02]  /*2cb60*/  IMAD.MOV.U32 R10, RZ, RZ, R27 ;  /* 0x000000ffff0a7224 */ /* 0x000fe400078e001b */
[----:B------:R-:W-:-:S02]  /*2cb70*/  IMAD.MOV.U32 R11, RZ, RZ, R42 ;  /* 0x000000ffff0b7224 */ /* 0x000fc400078e002a */
[----:B------:R-:W-:Y:S02]  /*2cb80*/  IMAD.MOV.U32 R3, RZ, RZ, 0x2 ;  /* 0x00000002ff037424 */ /* 0x000fe400078e00ff */
[----:B------:R0:W-:Y:S01]  /*2cb90*/  ST.E.64 desc[UR4][R6.64+0x50], R4 ;  /* 0x0000500406007985 */ /* 0x0001e2000c101b04 */
[----:B------:R-:W-:Y:S02]  /*2cba0*/  IMAD.X R27, RZ, RZ, R19, P0 ;  /* 0x000000ffff1b7224 */ /* 0x000fe400000e0613 */
        /* <DEDUP_REMOVED lines=8> */
[----:B------:R-:W-:Y:S01]  /*2cc30*/  MOV R0, 0x2ccb0 ;  /* 0x0002ccb000007802 */ /* 0x000fe20000000f00 */
[----:B------:R-:W-:Y:S02]  /*2cc40*/  IMAD.MOV.U32 R7, RZ, RZ, R19 ;  /* 0x000000ffff077224 */ /* 0x000fe400078e0013 */
[----:B------:R-:W-:Y:S02]  /*2cc50*/  IMAD.MOV.U32 R10, RZ, RZ, R47 ;  /* 0x000000ffff0a7224 */ /* 0x000fe400078e002f */
[----:B------:R-:W-:-:S02]  /*2cc60*/  IMAD.MOV.U32 R11, RZ, RZ, R27 ;  /* 0x000000ffff0b7224 */ /* 0x000fc400078e001b */
[----:B------:R-:W-:Y:S02]  /*2cc70*/  IMAD.MOV.U32 R3, RZ, RZ, 0x1 ;  /* 0x00000001ff037424 */ /* 0x000fe400078e00ff */
[----:B------:R0:W-:Y:S01]  /*2cc80*/  ST.E.64 desc[UR4][R6.64+0x58], R4 ;  /* 0x0000580406007985 */ /* 0x0001e2000c101b04 */
[----:B------:R-:W-:-:S07]  /*2cc90*/  IMAD.X R13, RZ, RZ, R26, P0 ;  /* 0x000000ffff0d7224 */ /* 0x000fce00000e061a */
[----:B0-----:R-:W-:Y:S05]  /*2cca0*/  CALL.REL.NOINC `($_Z5saxpyPhPm$_Z11bn_sqra_lowPmPKmi) ;  /* 0xfffffe7000e07944 */ /* 0x001fea0003c3ffff */
[----:B------:R-:W-:Y:S01]  /*2ccb0*/  IMAD.MOV.U32 R39, RZ, RZ, R24 ;  /* 0x000000ffff277224 */ /* 0x000fe200078e0018 */
[----:B------:R-:W-:Y:S01]  /*2ccc0*/  MOV R38, 0x2cd10 ;  /* 0x0002cd1000267802 */ /* 0x000fe20000000f00 */
[----:B------:R-:W-:Y:S02]  /*2ccd0*/  IMAD.MOV.U32 R42, RZ, RZ, R2 ;  /* 0x000000ffff2a7224 */ /* 0x000fe400078e0002 */
[----:B------:R-:W-:Y:S02]  /*2cce0*/  IMAD.MOV.U32 R57, RZ, RZ, R18 ;  /* 0x000000ffff397224 */ /* 0x000fe400078e0012 */
[----:B------:R-:W-:-:S07]  /*2ccf0*/  IMAD.MOV.U32 R56, RZ, RZ, R19 ;  /* 0x000000ffff387224 */ /* 0x000fce00078e0013 */
[----:B------:R-:W-:Y:S05]  /*2cd00*/  CALL.REL.NOINC `($_Z5saxpyPhPm$_Z12fp_rdc_basicPmS_) ;  /* 0xfffffff000f07944 */ /* 0x000fea0003c3ffff */
[----:B------:R-:W-:Y:S01]  /*2cd10*/  MOV R2, 0x10 ;  /* 0x0000001000027802 */ /* 0x000fe20000000f00 */
[----:B------:R-:W-:Y:S02]  /*2cd20*/  IMAD.MOV.U32 R4, RZ, RZ, R18 ;  /* 0x000000ffff047224 */ /* 0x000fe400078e0012 */
[----:B------:R-:W-:-:S03]  /*2cd30*/  IMAD.MOV.U32 R5, RZ, RZ, R19 ;  /* 0x000000ffff057224 */ /* 0x000fc600078e0013 */
[----:B------:R-:W0:Y:S04]  /*2cd40*/  LDC.64 R2, c[0x4][R2] ;  /* 0x0100000002027b82 */ /* 0x000e280000000a00 */
[----:B------:R-:W-:-:S07]  /*2cd50*/  LEPC R20, `(.L_x_563) ;  /* 0x000000001014794e */ /* 0x000fce0000000000 */
[----:B0-----:R-:W-:Y:S05]  /*2cd60*/  CALL.ABS.NOINC R2 ;  /* 0x0000000002007343 */ /* 0x001fea0003c00000 */
.L_x_563:
[----:B------:R-:W-:Y:S02]  /*2cd70*/  IMAD.MOV.U32 R2, RZ, RZ, R36 ;  /* 0x000000ffff027224 */ /* 0x000fe400078e0024 */
[----:B------:R-:W-:-:S04]  /*2cd80*/  IMAD.MOV.U32 R3, RZ, RZ, 0x0 ;  /* 0x00000000ff037424 */ /* 0x000fc800078e00ff */
[----:B------:R-:W-:Y:S05]  /*2cd90*/  RET.REL.NODEC R2 `(_Z5saxpyPhPm) ;  /* 0xfffffd3002987950 */ /* 0x000fea0003c3ffff */
        .type           $_Z5saxpyPhPm$_Z13ep2_set_inftyP6ep2_st,@function
        .size           $_Z5saxpyPhPm$_Z13ep2_set_inftyP6ep2_st,($_Z5saxpyPhPm$_Z13fp2_add_basicPPmS0_S0_ - $_Z5saxpyPhPm$_Z13ep2_set_inftyP6ep2_st)
$_Z5saxpyPhPm$_Z13ep2_set_inftyP6ep2_st:
[--C-:B------:R-:W-:Y:S01]  /*2cda0*/  IMAD.MOV.U32 R2, RZ, RZ, R28.reuse ;  /* 0x000000ffff027224 */ /* 0x100fe200078e001c */
[----:B------:R-:W-:Y:S01]  /*2cdb0*/  MOV R13, 0x2ce00 ;  /* 0x0002ce00000d7802 */ /* 0x000fe20000000f00 */
[----:B------:R-:W-:Y:S02]  /*2cdc0*/  IMAD.MOV.U32 R10, RZ, RZ, R28 ;  /* 0x000000ffff0a7224 */ /* 0x000fe400078e001c */
[--C-:B------:R-:W-:Y:S02]  /*2cdd0*/  IMAD.MOV.U32 R3, RZ, RZ, R29.reuse ;  /* 0x000000ffff037224 */ /* 0x100fe400078e001d */
[----:B------:R-:W-:-:S07]  /*2cde0*/  IMAD.MOV.U32 R11, RZ, RZ, R29 ;  /* 0x000000ffff0b7224 */ /* 0x000fce00078e001d */
[----:B------:R-:W-:Y:S05]  /*2cdf0*/  CALL.REL.NOINC `($_Z5saxpyPhPm$_Z8fp2_zeroPPm) ;  /* 0x0000012400787944 */ /* 0x000fea0003c00000 */
[----:B------:R-:W-:Y:S02]  /*2ce00*/  IADD3 R10, P0, PT, R2, 0x10, RZ ;  /* 0x00000010020a7810 */ /* 0x000fe40007f1e0ff */
[----:B------:R-:W-:-:S03]  /*2ce10*/  MOV R13, 0x2ce40 ;  /* 0x0002ce40000d7802 */ /* 0x000fc60000000f00 */
[----:B------:R-:W-:-:S08]  /*2ce20*/  IMAD.X R11, RZ, RZ, R3, P0 ;  /* 0x000000ffff0b7224 */ /* 0x000fd000000e0603 */
[----:B------:R-:W-:Y:S05]  /*2ce30*/  CALL.REL.NOINC `($_Z5saxpyPhPm$_Z8fp2_zeroPPm) ;  /* 0x0000012400687944 */ /* 0x000fea0003c00000 */
[----:B------:R-:W0:Y:S01]  /*2ce40*/  LDC.64 R24, c[0x0][0x358] ;  /* 0x0000d600ff187b82 */ /* 0x000e220000000a00 */
[----:B------:R-:W-:Y:S02]  /*2ce50*/  IADD3 R10, P0, PT, R2, 0x20, RZ ;  /* 0x00000020020a7810 */ /* 0x000fe40007f1e0ff */
[----:B------:R-:W-:-:S03]  /*2ce60*/  MOV R13, 0x2ce90 ;  /* 0x0002ce90000d7802 */ /* 0x000fc60000000f00 */
[----:B------:R-:W-:-:S08]  /*2ce70*/  IMAD.X R11, RZ, RZ, R3, P0 ;  /* 0x000000ffff0b7224 */ /* 0x000fd000000e0603 */
[----:B0-----:R-:W-:Y:S05]  /*2ce80*/  CALL.REL.NOINC `($_Z5saxpyPhPm$_Z8fp2_zeroPPm) ;  /* 0x0000012400547944 */ /* 0x001fea0003c00000 */
[----:B------:R-:W-:Y:S01]  /*2ce90*/  R2UR UR4, R24 ;  /* 0x00000000180472ca */ /* 0x000fe200000e0000 */
[----:B------:R-:W-:Y:S01]  /*2cea0*/  IMAD.MOV.U32 R7, RZ, RZ, 0x1 ;  /* 0x00000001ff077424 */ /* 0x000fe200078e00ff */
[----:B------:R-:W-:Y:S01]  /*2ceb0*/  R2UR UR5, R25 ;  /* 0x00000000190572ca */ /* 0x000fe200000e0000 */
[----:B------:R-:W-:Y:S02]  /*2cec0*/  IMAD.MOV.U32 R4, RZ, RZ, R18 ;  /* 0x000000ffff047224 */ /* 0x000fe400078e0012 */
[----:B------:R-:W-:-:S10]  /*2ced0*/  IMAD.MOV.U32 R5, RZ, RZ, 0x0 ;  /* 0x00000000ff057424 */ /* 0x000fd400078e00ff */
[----:B------:R0:W-:Y:S02]  /*2cee0*/  ST.E desc[UR4][R2.64+0x30], R7 ;  /* 0x0000300702007985 */ /* 0x0001e4000c101904 */
[----:B0-----:R-:W-:Y:S05]  /*2cef0*/  RET.REL.NODEC R4 `(_Z5saxpyPhPm) ;  /* 0xfffffd3004407950 */ /* 0x001fea0003c3ffff */
        .type           $_Z5saxpyPhPm$_Z13fp2_add_basicPPmS0_S0_,@function
        .size           $_Z5saxpyPhPm$_Z13fp2_add_basicPPmS0_S0_,($_Z5saxpyPhPm$_Z13fp2_mul_basicPPmS0_S0_ - $_Z5saxpyPhPm$_Z13fp2_add_basicPPmS0_S0_)
$_Z5saxpyPhPm$_Z13fp2_add_basicPPmS0_S0_:
[----:B------:R-:W0:Y:S01]  /*2cf00*/  LDC.64 R6, c[0x0][0x358] ;  /* 0x0000d600ff067b82 */ /* 0x000e220000000a00 */
[----:B------:R-:W-:Y:S02]  /*2cf10*/  IMAD.MOV.U32 R8, RZ, RZ, R43 ;  /* 0x000000ffff087224 */ /* 0x000fe400078e002b */
[----:B------:R-:W-:Y:S02]  /*2cf20*/  IMAD.MOV.U32 R9, RZ, RZ, R152 ;  /* 0x000000ffff097224 */ /* 0x000fe400078e0098 */
[----:B------:R-:W-:Y:S02]  /*2cf30*/  IMAD.MOV.U32 R10, RZ, RZ, R153 ;  /* 0x000000ffff0a7224 */ /* 0x000fe400078e0099 */
[----:B------:R-:W-:Y:S02]  /*2cf40*/  IMAD.MOV.U32 R12, RZ, RZ, R2 ;  /* 0x000000ffff0c7224 */ /* 0x000fe400078e0002 */
[----:B------:R-:W-:Y:S01]  /*2cf50*/  IMAD.MOV.U32 R13, RZ, RZ, R3 ;  /* 0x000000ffff0d7224 */ /* 0x000fe200078e0003 */
[----:B0-----:R-:W-:-:S02]  /*2cf60*/  R2UR UR4, R6 ;  /* 0x00000000060472ca */ /* 0x001fc400000e0000 */
[C---:B------:R-:W-:Y:S02]  /*2cf70*/  R2UR UR5, R7.reuse ;  /* 0x00000000070572ca */ /* 0x040fe400000e0000 */
[C---:B------:R-:W-:Y:S02]  /*2cf80*/  R2UR UR6, R6.reuse ;  /* 0x00000000060672ca */ /* 0x040fe400000e0000 */
[C---:B------:R-:W-:Y:S02]  /*2cf90*/  R2UR UR7, R7.reuse ;  /* 0x00000000070772ca */ /* 0x040fe400000e0000 */
[----:B------:R-:W-:Y:S02]  /*2cfa0*/  R2UR UR8, R6 ;  /* 0x00000000060872ca */ /* 0x000fe400000e0000 */
[----:B------:R-:W-:-:S05]  /*2cfb0*/  R2UR UR9, R7 ;  /* 0x00000000070972ca */ /* 0x000fca00000e0000 */
[----:B------:R0:W5:Y:S04]  /*2cfc0*/  LD.E.64 R2, desc[UR4][R8.64] ;  /* 0x0000000408027980 */ /* 0x000168000c101b00 */
[----:B------:R0:W5:Y:S04]  /*2cfd0*/  LD.E.64 R14, desc[UR6][R10.64] ;  /* 0x000000060a0e7980 */ /* 0x000168000c101b00 */
[----:B------:R0:W5:Y:S01]  /*2cfe0*/  LD.E.64 R4, desc[UR8][R12.64] ;  /* 0x000000080c047980 */ /* 0x000162000c101b00 */
[----:B------:R-:W-:Y:S01]  /*2cff0*/  BSSY B1, `(.L_x_564) ;  /* 0x0000003000017945 */ /* 0x000fe20003800000 */
[----:B------:R-:W-:-:S07]  /*2d000*/  MOV R0, 0x2d020 ;  /* 0x0002d02000007802 */ /* 0x000fce0000000f00 */
[----:B0----5:R-:W-:Y:S05]  /*2d010*/  CALL.REL.NOINC `($_Z5saxpyPhPm$_Z12fp_add_basicPmS_S_) ;  /* 0xffffff8000307944 */ /* 0x021fea0003c3ffff */
[----:B------:R-:W-:Y:S05]  /*2d020*/  BSYNC B1 ;  /* 0x0000000000017941 */ /* 0x000fea0003800000 */
.L_x_564:
[C---:B------:R-:W-:Y:S02]  /*2d030*/  R2UR UR4, R6.reuse ;  /* 0x00000000060472ca */ /* 0x040fe400000e0000 */
        /* <DEDUP_REMOVED lines=12> */
.L_x_565:
[----:B------:R-:W-:-:S04]  /*2d100*/  IMAD.MOV.U32 R19, RZ, RZ, 0x0 ;  /* 0x00000000ff137424 */ /* 0x000fc800078e00ff */
[----:B------:R-:W-:Y:S05]  /*2d110*/  RET.REL.NODEC R18 `(_Z5saxpyPhPm) ;  /* 0xfffffd2c12b87950 */ /* 0x000fea0003c3ffff */
        .type           $_Z5saxpyPhPm$_Z13fp2_mul_basicPPmS0_S0_,@function
        .size           $_Z5saxpyPhPm$_Z13fp2_mul_basicPPmS0_S0_,($_Z5saxpyPhPm$_Z13fp2_sqr_basicPPmS0_ - $_Z5saxpyPhPm$_Z13fp2_mul_basicPPmS0_S0_)
$_Z5saxpyPhPm$_Z13fp2_mul_basicPPmS0_S0_:
[----:B------:R-:W-:Y:S01]  /*2d120*/  MOV R2, 0x8 ;  /* 0x0000000800027802 */ /* 0x000fe20000000f00 */
[----:B------:R-:W0:Y:S01]  /*2d130*/  LDC.64 R100, c[0x0][0x358] ;  /* 0x0000d600ff647b82 */ /* 0x000e220000000a00 */
[----:B------:R-:W-:Y:S02]  /*2d140*/  IMAD.MOV.U32 R4, RZ, RZ, 0x68 ;  /* 0x00000068ff047424 */ /* 0x000fe400078e00ff */
[----:B------:R-:W-:-:S05]  /*2d150*/  IMAD.MOV.U32 R5, RZ, RZ, RZ ;  /* 0x000000ffff057224 */ /* 0x000fca00078e00ff */
[----:B------:R1:W2:Y:S02]  /*2d160*/  LDC.64 R6, c[0x4][R2] ;  /* 0x0100000002067b82 */ /* 0x0002a40000000a00 */
[----:B------:R-:W-:-:S07]  /*2d170*/  LEPC R20, `(.L_x_566) ;  /* 0x000000001014794e */ /* 0x000fce0000000000 */
[----:B012---:R-:W-:Y:S05]  /*2d180*/  CALL.ABS.NOINC R6 ;  /* 0x0000000006007343 */ /* 0x007fea0003c00000 */
.L_x_566:
[----:B------:R0:W1:Y:S01]  /*2d190*/  LDC.64 R6, c[0x4][R2] ;  /* 0x0100000002067b82 */ /* 0x0000620000000a00 */
[----:B------:R-:W-:Y:S02]  /*2d1a0*/  IMAD.MOV.U32 R30, RZ, RZ, R4 ;  /* 0x000000ffff1e7224 */ /* 0x000fe400078e0004 */
[----:B------:R-:W-:Y:S02]  /*2d1b0*/  IMAD.MOV.U32 R31, RZ, RZ, R5 ;  /* 0x000000ffff1f7224 */ /* 0x000fe400078e0005 */
[----:B------:R-:W-:Y:S02]  /*2d1c0*/  IMAD.MOV.U32 R4, RZ, RZ, 0x68 ;  /* 0x00000068ff047424 */ /* 0x000fe400078e00ff */
[----:B------:R-:W-:-:S07]  /*2d1d0*/  IMAD.MOV.U32 R5, RZ, RZ, RZ ;  /* 0x000000ffff057224 */ /* 0x000fce00078e00ff */
[----:B------:R-:W-:-:S07]  /*2d1e0*/  LEPC R20, `(.L_x_567) ;  /* 0x000000001014794e */ /* 0x000fce0000000000 */
[----:B01----:R-:W-:Y:S05]  /*2d1f0*/  CALL.ABS.NOINC R6 ;  /* 0x0000000006007343 */ /* 0x003fea0003c00000 */
.L_x_567:
[----:B------:R0:W1:Y:S01]  /*2d200*/  LDC.64 R6, c[0x4][R2] ;  /* 0x0100000002067b82 */ /* 0x0000620000000a00 */
[----:B------:R-:W-:Y:S02]  /*2d210*/  IMAD.MOV.U32 R34, RZ, RZ, R4 ;  /* 0x000000ffff227224 */ /* 0x000fe400078e0004 */
[----:B------:R-:W-:Y:S02]  /*2d220*/  IMAD.MOV.U32 R35, RZ, RZ, R5 ;  /* 0x000000ffff237224 */ /* 0x000fe400078e0005 */
[----:B------:R-:W-:Y:S02]  /*2d230*/  IMAD.MOV.U32 R4, RZ, RZ, 0x68 ;  /* 0x00000068ff047424 */ /* 0x000fe400078e00ff */
[----:B------:R-:W-:-:S07]  /*2d240*/  IMAD.MOV.U32 R5, RZ, RZ, RZ ;  /* 0x000000ffff057224 */ /* 0x000fce00078e00ff */
[----:B------:R-:W-:-:S07]  /*2d250*/  LEPC R20, `(.L_x_568) ;  /* 0x000000001014794e */ /* 0x000fce0000000000 */
[----:B01----:R-:W-:Y:S05]  /*2d260*/  CALL.ABS.NOINC R6 ;  /* 0x0000000006007343 */ /* 0x003fea0003c00000 */
.L_x_568:
[----:B------:R0:W1:Y:S01]  /*2d270*/  LDC.64 R6, c[0x4][R2] ;  /* 0x0100000002067b82 */ /* 0x0000620000000a00 */
[----:B------:R-:W-:Y:S02]  /*2d280*/  IMAD.MOV.U32 R18, RZ, RZ, R4 ;  /* 0x000000ffff127224 */ /* 0x000fe400078e0004 */
[----:B------:R-:W-:Y:S02]  /*2d290*/  IMAD.MOV.U32 R19, RZ, RZ, R5 ;  /* 0x000000ffff137224 */ /* 0x000fe400078e0005 */
[----:B------:R-:W-:Y:S02]  /*2d2a0*/  IMAD.MOV.U32 R4, RZ, RZ, 0x68 ;  /* 0x00000068ff047424 */ /* 0x000fe400078e00ff */
[----:B------:R-:W-:-:S07]  /*2d2b0*/  IMAD.MOV.U32 R5, RZ, RZ, RZ ;  /* 0x000000ffff057224 */ /* 0x000fce00078e00ff */
[----:B------:R-:W-:-:S07]  /*2d2c0*/  LEPC R20, `(.L_x_569) ;  /* 0x000000001014794e */ /* 0x000fce0000000000 */
[----:B01----:R-:W-:Y:S05]  /*2d2d0*/  CALL.ABS.NOINC R6 ;  /* 0x0000000006007343 */ /* 0x003fea0003c00000 */
.L_x_569:
[----:B------:R-:W0:Y:S01]  /*2d2e0*/  LDC.64 R2, c[0x4][R2] ;  /* 0x0100000002027b82 */ /* 0x000e220000000a00 */
[----:B------:R-:W-:Y:S02]  /*2d2f0*/  IMAD.MOV.U32 R36, RZ, RZ, R4 ;  /* 0x000000ffff247224 */ /* 0x000fe400078e0004 */
[----:B------:R-:W-:Y:S02]  /*2d300*/  IMAD.MOV.U32 R37, RZ, RZ, R5 ;  /* 0x000000ffff257224 */ /* 0x000fe400078e0005 */
[----:B------:R-:W-:Y:S02]  /*2d310*/  IMAD.MOV.U32 R4, RZ, RZ, 0x68 ;  /* 0x00000068ff047424 */ /* 0x000fe400078e00ff */
[----:B------:R-:W-:-:S07]  /*2d320*/  IMAD.MOV.U32 R5, RZ, RZ, RZ ;  /* 0x000000ffff057224 */ /* 0x000fce00078e00ff */
[----:B------:R-:W-:-:S07]  /*2d330*/  LEPC R20, `(.L_x_570) ;  /* 0x000000001014794e */ /* 0x000fce0000000000 */
[----:B0-----:R-:W-:Y:S05]  /*2d340*/  CALL.ABS.NOINC R2 ;  /* 0x0000000002007343 */ /* 0x001fea0003c00000 */
.L_x_570:
[C---:B------:R-:W-:Y:S02]  /*2d350*/  R2UR UR4, R100.reuse ;  /* 0x00000000640472ca */ /* 0x040fe400000e0000 */
[C---:B------:R-:W-:Y:S02]  /*2d360*/  R2UR UR5, R101.reuse ;  /* 0x00000000650572ca */ /* 0x040fe400000e0000 */
[----:B------:R-:W-:Y:S02]  /*2d370*/  R2UR UR6, R100 ;  /* 0x00000000640672ca */ /* 0x000fe400000e0000 */
[----:B------:R-:W-:-:S09]  /*2d380*/  R2UR UR7, R101 ;  /* 0x00000000650772ca */ /* 0x000fd200000e0000 */
[----:B------:R0:W5:Y:S04]  /*2d390*/  LD.E.64 R8, desc[UR4][R22.64] ;  /* 0x0000000416087980 */ /* 0x000168000c101b00 */
[----:B------:R0:W5:Y:S01]  /*2d3a0*/  LD.E.64 R2, desc[UR6][R22.64+0x8] ;  /* 0x0000080616027980 */ /* 0x000162000c101b00 */
[----:B------:R-:W-:Y:S01]  /*2d3b0*/  IMAD.MOV.U32 R32, RZ, RZ, R4 ;  /* 0x000000ffff207224 */ /* 0x000fe200078e0004 */
[----:B------:R-:W-:Y:S01]  /*2d3c0*/  MOV R6, 0x2d410 ;  /* 0x0002d41000067802 */ /* 0x000fe20000000f00 */
[----:B------:R-:W-:Y:S02]  /*2d3d0*/  IMAD.MOV.U32 R33, RZ, RZ, R5 ;  /* 0x000000ffff217224 */ /* 0x000fe400078e0005 */
[----:B------:R-:W-:Y:S02]  /*2d3e0*/  IMAD.MOV.U32 R167, RZ, RZ, R18 ;  /* 0x000000ffffa77224 */ /* 0x000fe400078e0012 */
[----:B------:R-:W-:-:S07]  /*2d3f0*/  IMAD.MOV.U32 R166, RZ, RZ, R19 ;  /* 0x000000ffffa67224 */ /* 0x000fce00078e0013 */
[----:B0----5:R-:W-:Y:S05]  /*2d400*/  CALL.REL.NOINC `($_Z5saxpyPhPm$_Z6fp_addPmS_S_) ;  /* 0x000000b400207944 */ /* 0x021fea0003c00000 */
        /* <DEDUP_REMOVED lines=8> */
[----:B------:R-:W-:-:S07]  /*2d490*/  IMAD.MOV.U32 R166, RZ, RZ, R35 ;  /* 0x000000ffffa67224 */ /* 0x000fce00078e0023 */
[----:B0----5:R-:W-:Y:S05]  /*2d4a0*/  CALL.REL.NOINC `($_Z5saxpyPhPm$_Z6fp_addPmS_S_) ;  /* 0x000000b000f87944 */ /* 0x021fea0003c00000 */
[----:B------:R-:W-:Y:S01]  /*2d4b0*/  IMAD.MOV.U32 R2, RZ, RZ, R36 ;  /* 0x000000ffff027224 */ /* 0x000fe200078e0024 */
[----:B------:R-:W-:Y:S01]  /*2d4c0*/  MOV R0, 0x2d530 ;  /* 0x0002d53000007802 */ /* 0x000fe20000000f00 */
[----:B------:R-:W-:Y:S02]  /*2d4d0*/  IMAD.MOV.U32 R3, RZ, RZ, R37 ;  /* 0x000000ffff037224 */ /* 0x000fe400078e0025 */
[----:B------:R-:W-:Y:S02]  /*2d4e0*/  IMAD.MOV.U32 R6, RZ, RZ, R18 ;  /* 0x000000ffff067224 */ /* 0x000fe400078e0012 */
[----:B------:R-:W-:Y:S02]  /*2d4f0*/  IMAD.MOV.U32 R7, RZ, RZ, R19 ;  /* 0x000000ffff077224 */ /* 0x000fe400078e0013 */
[----:B------:R-:W-:Y:S02]  /*2d500*/  IMAD.MOV.U32 R8, RZ, RZ, R34 ;  /* 0x000000ffff087224 */ /* 0x000fe400078e0022 */
[----:B------:R-:W-:-:S07]  /*2d510*/  IMAD.MOV.U32 R9, RZ, RZ, R35 ;  /* 0x000000ffff097224 */ /* 0x000fce00078e0023 */
[----:B------:R-:W-:Y:S05]  /*2d520*/  CALL.REL.NOINC `($_Z5saxpyPhPm$_Z11fp_muln_lowPmPKmS1_) ;  /* 0xfffffec000647944 */ /* 0x000fea0003c3ffff */
        /* <DEDUP_REMOVED lines=9> */
[----:B0----5:R-:W-:Y:S05]  /*2d5c0*/  CALL.REL.NOINC `($_Z5saxpyPhPm$_Z11fp_muln_lowPmPKmS1_) ;  /* 0xfffffec0003c7944 */ /* 0x021fea0003c3ffff */
        /* <DEDUP_REMOVED lines=10> */
[----:B------:R-:W-:Y:S01]  /*2d670*/  BSSY B1, `(.L_x_571) ;  /* 0x0000003000017945 */ /* 0x000fe20003800000 */
[----:B------:R-:W-:-:S07]  /*2d680*/  MOV R0, 0x2d6a0 ;  /* 0x0002d6a000007802 */ /* 0x000fce0000000f00 */
[----:B------:R-:W-:Y:S05]  /*2d690*/  CALL.REL.NOINC `($_Z5saxpyPhPm$_Z11fp_addc_lowPmPKmS1_) ;  /* 0xfffffe9800d47944 */ /* 0x000fea0003c3ffff */
[----:B------:R-:W-:Y:S05]  /*2d6a0*/  BSYNC B1 ;  /* 0x0000000000017941 */ /* 0x000fea0003800000 */
.L_x_571:
[----:B------:R-:W-:Y:S01]  /*2d6b0*/  BSSY B0, `(.L_x_572) ;  /* 0x0000009000007945 */ /* 0x000fe20003800000 */
[----:B------:R-:W-:Y:S01]  /*2d6c0*/  IMAD.MOV.U32 R4, RZ, RZ, R34 ;  /* 0x000000ffff047224 */ /* 0x000fe200078e0022 */
[----:B------:R-:W-:Y:S01]  /*2d6d0*/  MOV R0, 0x2d740 ;  /* 0x0002d74000007802 */ /* 0x000fe20000000f00 */
[----:B------:R-:W-:Y:S02]  /*2d6e0*/  IMAD.MOV.U32 R5, RZ, RZ, R35 ;  /* 0x000000ffff057224 */ /* 0x000fe400078e0023 */
[----:B------:R-:W-:Y:S02]  /*2d6f0*/  IMAD.MOV.U32 R2, RZ, RZ, R30 ;  /* 0x000000ffff027224 */ /* 0x000fe400078e001e */
[----:B------:R-:W-:Y:S02]  /*2d700*/  IMAD.MOV.U32 R3, RZ, RZ, R31 ;  /* 0x000000ffff037224 */ /* 0x000fe400078e001f */
[----:B------:R-:W-:Y:S02]  /*2d710*/  IMAD.MOV.U32 R6, RZ, RZ, R32 ;  /* 0x000000ffff067224 */ /* 0x000fe400078e0020 */
[----:B------:R-:W-:-:S07]  /*2d720*/  IMAD.MOV.U32 R7, RZ, RZ, R33 ;  /* 0x000000ffff077224 */ /* 0x000fce00078e0021 */
[----:B------:R-:W-:Y:S05]  /*2d730*/  CALL.REL.NOINC `($_Z5saxpyPhPm$_Z11fp_subc_lowPmPKmS1_) ;  /* 0xffffff0400a07944 */ /* 0x000fea0003c3ffff */
[----:B------:R-:W-:Y:S05]  /*2d740*/  BSYNC B0 ;  /* 0x0000000000007941 */ /* 0x000fea0003800000 */
.L_x_572:
[----:B------:R-:W-:Y:S02]  /*2d750*/  R2UR UR4, R100 ;  /* 0x00000000640472ca */ /* 0x000fe400000e0000 */
[----:B------:R-:W-:-:S13]  /*2d760*/  R2UR UR5, R101 ;  /* 0x00000000650572ca */ /* 0x000fda00000e0000 */
[----:B------:R0:W5:Y:S01]  /*2d770*/  LD.E.64 R2, desc[UR4][R52.64] ;  /* 0x0000000434027980 */ /* 0x000162000c101b00 */
[----:B------:R-:W-:Y:S01]  /*2d780*/  IMAD.MOV.U32 R57, RZ, RZ, R34 ;  /* 0x000000ffff397224 */ /* 0x000fe200078e0022 */
[----:B------:R-:W-:Y:S01]  /*2d790*/  MOV R40, 0x2d7c0 ;  /* 0x0002d7c000287802 */ /* 0x000fe20000000f00 */
[----:B------:R-:W-:-:S07]  /*2d7a0*/  IMAD.MOV.U32 R56, RZ, RZ, R35 ;  /* 0x000000ffff387224 */ /* 0x000fce00078e0023 */
[----:B0----5:R-:W-:Y:S05]  /*2d7b0*/  CALL.REL.NOINC `($_Z5saxpyPhPm$_Z6fp_rdcPmS_) ;  /* 0x000000b4002c7944 */ /* 0x021fea0003c00000 */
        /* <DEDUP_REMOVED lines=10> */
.L_x_573:
[----:B------:R-:W-:Y:S02]  /*2d860*/  R2UR UR4, R100 ;  /* 0x00000000640472ca */ /* 0x000fe400000e0000 */
[----:B------:R-:W-:-:S13]  /*2d870*/  R2UR UR5, R101 ;  /* 0x00000000650572ca */ /* 0x000fda00000e0000 */
[----:B------:R0:W5:Y:S01]  /*2d880*/  LD.E.64 R2, desc[UR4][R52.64+0x8] ;  /* 0x0000080434027980 */ /* 0x000162000c101b00 */
[----:B------:R-:W-:Y:S01]  /*2d890*/  IMAD.MOV.U32 R57, RZ, RZ, R32 ;  /* 0x000000ffff397224 */ /* 0x000fe200078e0020 */
[----:B------:R-:W-:Y:S01]  /*2d8a0*/  MOV R40, 0x2d8d0 ;  /* 0x0002d8d000287802 */ /* 0x000fe20000000f00 */
[----:B------:R-:W-:-:S07]  /*2d8b0*/  IMAD.MOV.U32 R56, RZ, RZ, R33 ;  /* 0x000000ffff387224 */ /* 0x000fce00078e0021 */
[----:B0----5:R-:W-:Y:S05]  /*2d8c0*/  CALL.REL.NOINC `($_Z5saxpyPhPm$_Z6fp_rdcPmS_) ;  /* 0x000000b000e87944 */ /* 0x021fea0003c00000 */
[----:B------:R-:W-:Y:S01]  /*2d8d0*/  MOV R2, 0x10 ;  /* 0x0000001000027802 */ /* 0x000fe20000000f00 */
[----:B------:R-:W-:Y:S02]  /*2d8e0*/  IMAD.MOV.U32 R4, RZ, RZ, R30 ;  /* 0x000000ffff047224 */ /* 0x000fe400078e001e */
[----:B------:R-:W-:Y:S01]  /*2d8f0*/  IMAD.MOV.U32 R5, RZ, RZ, R31 ;  /* 0x000000ffff057224 */ /* 0x000fe200078e001f */
[----:B------:R0:W1:Y:S06]  /*2d900*/  LDC.64 R6, c[0x4][R2] ;  /* 0x0100000002067b82 */ /* 0x00006c0000000a00 */
[----:B------:R-:W-:-:S07]  /*2d910*/  LEPC R20, `(.L_x_574) ;  /* 0x000000001014794e */ /* 0x000fce0000000000 */
[----:B01----:R-:W-:Y:S05]  /*2d920*/  CALL.ABS.NOINC R6 ;  /* 0x0000000006007343 */ /* 0x003fea0003c00000 */
.L_x_574:
[----:B------:R0:W1:Y:S01]  /*2d930*/  LDC.64 R6, c[0x4][R2] ;  /* 0x0100000002067b82 */ /* 0x0000620000000a00 */
[----:B------:R-:W-:Y:S02]  /*2d940*/  IMAD.MOV.U32 R4, RZ, RZ, R34 ;  /* 0x000000ffff047224 */ /* 0x000fe400078e0022 */
[----:B------:R-:W-:-:S07]  /*2d950*/  IMAD.MOV.U32 R5, RZ, RZ, R35 ;  /* 0x000000ffff057224 */ /* 0x000fce00078e0023 */
[----:B------:R-:W-:-:S07]  /*2d960*/  LEPC R20, `(.L_x_575) ;  /* 0x000000001014794e */ /* 0x000fce0000000000 */
[----:B01----:R-:W-:Y:S05]  /*2d970*/  CALL.ABS.NOINC R6 ;  /* 0x0000000006007343 */ /* 0x003fea0003c00000 */
.L_x_575:
[----:B------:R0:W1:Y:S01]  /*2d980*/  LDC.64 R6, c[0x4][R2] ;  /* 0x0100000002067b82 */ /* 0x0000620000000a00 */
[----:B------:R-:W-:Y:S02]  /*2d990*/  IMAD.MOV.U32 R4, RZ, RZ, R18 ;  /* 0x000000ffff047224 */ /* 0x000fe400078e0012 */
[----:B------:R-:W-:-:S07]  /*2d9a0*/  IMAD.MOV.U32 R5, RZ, RZ, R19 ;  /* 0x000000ffff057224 */ /* 0x000fce00078e0013 */
[----:B------:R-:W-:-:S07]  /*2d9b0*/  LEPC R20, `(.L_x_576) ;  /* 0x000000001014794e */ /* 0x000fce0000000000 */
[----:B01----:R-:W-:Y:S05]  /*2d9c0*/  CALL.ABS.NOINC R6 ;  /* 0x0000000006007343 */ /* 0x003fea0003c00000 */
.L_x_576:
[----:B------:R0:W1:Y:S01]  /*2d9d0*/  LDC.64 R6, c[0x4][R2] ;  /* 0x0100000002067b82 */ /* 0x0000620000000a00 */
[----:B------:R-:W-:Y:S02]  /*2d9e0*/  IMAD.MOV.U32 R4, RZ, RZ, R36 ;  /* 0x000000ffff047224 */ /* 0x000fe400078e0024 */
[----:B------:R-:W-:-:S07]  /*2d9f0*/  IMAD.MOV.U32 R5, RZ, RZ, R37 ;  /* 0x000000ffff057224 */ /* 0x000fce00078e0025 */
[----:B------:R-:W-:-:S07]  /*2da00*/  LEPC R20, `(.L_x_577) ;  /* 0x000000001014794e */ /* 0x000fce0000000000 */
[----:B01----:R-:W-:Y:S05]  /*2da10*/  CALL.ABS.NOINC R6 ;  /* 0x0000000006007343 */ /* 0x003fea0003c00000 */
.L_x_577:
[----:B------:R-:W0:Y:S01]  /*2da20*/  LDC.64 R2, c[0x4][R2] ;  /* 0x0100000002027b82 */ /* 0x000e220000000a00 */
[----:B------:R-:W-:Y:S02]  /*2da30*/  IMAD.MOV.U32 R4, RZ, RZ, R32 ;  /* 0x000000ffff047224 */ /* 0x000fe400078e0020 */
[----:B------:R-:W-:-:S07]  /*2da40*/  IMAD.MOV.U32 R5, RZ, RZ, R33 ;  /* 0x000000ffff057224 */ /* 0x000fce00078e0021 */
[----:B------:R-:W-:-:S07]  /*2da50*/  LEPC R20, `(.L_x_578) ;  /* 0x000000001014794e */ /* 0x000fce0000000000 */
[----:B0-----:R-:W-:Y:S05]  /*2da60*/  CALL.ABS.NOINC R2 ;  /* 0x0000000002007343 */ /* 0x001fea0003c00000 */
.L_x_578:
[----:B------:R-:W-:Y:S02]  /*2da70*/  IMAD.MOV.U32 R2, RZ, RZ, R41 ;  /* 0x000000ffff027224 */ /* 0x000fe400078e0029 */
[----:B------:R-:W-:-:S04]  /*2da80*/  IMAD.MOV.U32 R3, RZ, RZ, 0x0 ;  /* 0x00000000ff037424 */ /* 0x000fc800078e00ff */
[----:B------:R-:W-:Y:S05]  /*2da90*/  RET.REL.NODEC R2 `(_Z5saxpyPhPm) ;  /* 0xfffffd2402587950 */ /* 0x000fea0003c3ffff */
        .type           $_Z5saxpyPhPm$_Z13fp2_sqr_basicPPmS0_,@function
        .size           $_Z5saxpyPhPm$_Z13fp2_sqr_basicPPmS0_,($_Z5saxpyPhPm$_Z13fp_prime_backP5bn_stPm - $_Z5saxpyPhPm$_Z13fp2_sqr_basicPPmS0_)
$_Z5saxpyPhPm$_Z13fp2_sqr_basicPPmS0_:
[----:B------:R-:W-:Y:S01]  /*2daa0*/  MOV R2, 0x8 ;  /* 0x0000000800027802 */ /* 0x000fe20000000f00 */
[----:B------:R-:W-:Y:S02]  /*2dab0*/  IMAD.MOV.U32 R4, RZ, RZ, 0x40 ;  /* 0x00000040ff047424 */ /* 0x000fe400078e00ff */
[----:B------:R-:W-:Y:S01]  /*2dac0*/  IMAD.MOV.U32 R5, RZ, RZ, RZ ;  /* 0x000000ffff057224 */ /* 0x000fe200078e00ff */
[----:B------:R0:W1:Y:S01]  /*2dad0*/  LDC.64 R6, c[0x4][R2] ;  /* 0x0100000002067b82 */ /* 0x0000620000000a00 */
[----:B------:R-:W-:Y:S02]  /*2dae0*/  IMAD.MOV.U32 R32, RZ, RZ, R153 ;  /* 0x000000ffff207224 */ /* 0x000fe400078e0099 */
[----:B------:R-:W-:-:S07]  /*2daf0*/  IMAD.MOV.U32 R33, RZ, RZ, R152 ;  /* 0x000000ffff217224 */ /* 0x000fce00078e0098 */
[----:B------:R-:W-:-:S07]  /*2db00*/  LEPC R20, `(.L_x_579) ;  /* 0x000000001014794e */ /* 0x000fce0000000000 */
[----:B01----:R-:W-:Y:S05]  /*2db10*/  CALL.ABS.NOINC R6 ;  /* 0x0000000006007343 */ /* 0x003fea0003c00000 */
.L_x_579:
[----:B------:R0:W1:Y:S01]  /*2db20*/  LDC.64 R6, c[0x4][R2] ;  /* 0x0100000002067b82 */ /* 0x0000620000000a00 */
[----:B------:R-:W-:Y:S02]  /*2db30*/  IMAD.MOV.U32 R35, RZ, RZ, R4 ;  /* 0x000000ffff237224 */ /* 0x000fe400078e0004 */
[----:B------:R-:W-:Y:S02]  /*2db40*/  IMAD.MOV.U32 R34, RZ, RZ, R5 ;  /* 0x000000ffff227224 */ /* 0x000fe400078e0005 */
[----:B------:R-:W-:Y:S02]  /*2db50*/  IMAD.MOV.U32 R4, RZ, RZ, 0x40 ;  /* 0x00000040ff047424 */ /* 0x000fe400078e00ff */
[----:B------:R-:W-:-:S07]  /*2db60*/  IMAD.MOV.U32 R5, RZ, RZ, RZ ;  /* 0x000000ffff057224 */ /* 0x000fce00078e00ff */
[----:B------:R-:W-:-:S07]  /*2db70*/  LEPC R20, `(.L_x_580) ;  /* 0x000000001014794e */ /* 0x000fce0000000000 */
[----:B01----:R-:W-:Y:S05]  /*2db80*/  CALL.ABS.NOINC R6 ;  /* 0x0000000006007343 */ /* 0x003fea0003c00000 */
.L_x_580:
        /* <DEDUP_REMOVED lines=8> */
.L_x_581:
        /* <DEDUP_REMOVED lines=21> */
[----:B0----5:R-:W-:Y:S05]  /*2dd60*/  CALL.REL.NOINC `($_Z5saxpyPhPm$_Z6fp_subPmS_S_) ;  /* 0x000000b400c47944 */ /* 0x021fea0003c00000 */
[----:B------:R-:W-:Y:S02]  /*2dd70*/  R2UR UR4, R52 ;  /* 0x00000000340472ca */ /* 0x000fe400000e0000 */
[----:B------:R-:W-:-:S13]  /*2dd80*/  R2UR UR5, R53 ;  /* 0x00000000350572ca */ /* 0x000fda00000e0000 */
[----:B------:R0:W5:Y:S01]  /*2dd90*/  LD.E.64 R4, desc[UR4][R18.64] ;  /* 0x0000000412047980 */ /* 0x000162000c101b00 */
[----:B------:R-:W-:Y:S01]  /*2dda0*/  IMAD.MOV.U32 R2, RZ, RZ, R47 ;  /* 0x000000ffff027224 */ /* 0x000fe200078e002f */
[----:B------:R-:W-:Y:S01]  /*2ddb0*/  MOV R0, 0x2dde0 ;  /* 0x0002dde000007802 */ /* 0x000fe20000000f00 */
[----:B------:R-:W-:-:S07]  /*2ddc0*/  IMAD.MOV.U32 R3, RZ, RZ, R41 ;  /* 0x000000ffff037224 */ /* 0x000fce00078e0029 */
[----:B0----5:R-:W-:Y:S05]  /*2ddd0*/  CALL.REL.NOINC `($_Z5saxpyPhPm$_Z6fp_dblPmS_) ;  /* 0x000000a800d87944 */ /* 0x021fea0003c00000 */
[C---:B------:R-:W-:Y:S02]  /*2dde0*/  R2UR UR6, R52.reuse ;  /* 0x00000000340672ca */ /* 0x040fe400000e0000 */
[C---:B------:R-:W-:Y:S02]  /*2ddf0*/  R2UR UR7, R53.reuse ;  /* 0x00000000350772ca */ /* 0x040fe400000e0000 */
[----:B------:R-:W-:Y:S02]  /*2de00*/  R2UR UR4, R52 ;  /* 0x00000000340472ca */ /* 0x000fe400000e0000 */
[----:B------:R-:W-:-:S09]  /*2de10*/  R2UR UR5, R53 ;  /* 0x00000000350572ca */ /* 0x000fd200000e0000 */
[----:B------:R-:W5:Y:S04]  /*2de20*/  LD.E.64 R18, desc[UR6][R18.64+0x8] ;  /* 0x0000080612127980 */ /* 0x000f68000c101b00 */
[----:B------:R0:W5:Y:S01]  /*2de30*/  LD.E.64 R26, desc[UR4][R32.64+0x8] ;  /* 0x00000804201a7980 */ /* 0x000162000c101b00 */
[----:B------:R-:W-:Y:S01]  /*2de40*/  IMAD.MOV.U32 R24, RZ, RZ, R47 ;  /* 0x000000ffff187224 */ /* 0x000fe200078e002f */
[----:B------:R-:W-:Y:S01]  /*2de50*/  MOV R31, 0x2de80 ;  /* 0x0002de80001f7802 */ /* 0x000fe20000000f00 */
[----:B------:R-:W-:-:S07]  /*2de60*/  IMAD.MOV.U32 R25, RZ, RZ, R41 ;  /* 0x000000ffff197224 */ /* 0x000fce00078e0029 */
[----:B0----5:R-:W-:Y:S05]  /*2de70*/  CALL.REL.NOINC `($_Z5saxpyPhPm$_Z6fp_mulPmS_S_) ;  /* 0x000000ac00447944 */ /* 0x021fea0003c00000 */
[----:B------:R-:W-:Y:S02]  /*2de80*/  R2UR UR4, R52 ;  /* 0x00000000340472ca */ /* 0x000fe400000e0000 */
[----:B------:R-:W-:-:S13]  /*2de90*/  R2UR UR5, R53 ;  /* 0x00000000350572ca */ /* 0x000fda00000e0000 */
[----:B------:R0:W5:Y:S01]  /*2dea0*/  LD.E.64 R26, desc[UR4][R32.64] ;  /* 0x00000004201a7980 */ /* 0x000162000c101b00 */
[----:B------:R-:W-:Y:S01]  /*2deb0*/  IMAD.MOV.U32 R24, RZ, RZ, R35 ;  /* 0x000000ffff187224 */ /* 0x000fe200078e0023 */
[----:B------:R-:W-:Y:S01]  /*2dec0*/  MOV R31, 0x2df10 ;  /* 0x0002df10001f7802 */ /* 0x000fe20000000f00 */
[----:B------:R-:W-:Y:S02]  /*2ded0*/  IMAD.MOV.U32 R25, RZ, RZ, R34 ;  /* 0x000000ffff197224 */ /* 0x000fe400078e0022 */
[----:B------:R-:W-:Y:S02]  /*2dee0*/  IMAD.MOV.U32 R18, RZ, RZ, R40 ;  /* 0x000000ffff127224 */ /* 0x000fe400078e0028 */
[----:B------:R-:W-:-:S07]  /*2def0*/  IMAD.MOV.U32 R19, RZ, RZ, R37 ;  /* 0x000000ffff137224 */ /* 0x000fce00078e0025 */
[----:B0----5:R-:W-:Y:S05]  /*2df00*/  CALL.REL.NOINC `($_Z5saxpyPhPm$_Z6fp_mulPmS_S_) ;  /* 0x000000ac00207944 */ /* 0x021fea0003c00000 */
[----:B------:R-:W-:Y:S01]  /*2df10*/  MOV R2, 0x10 ;  /* 0x0000001000027802 */ /* 0x000fe20000000f00 */
[----:B------:R-:W-:Y:S02]  /*2df20*/  IMAD.MOV.U32 R4, RZ, RZ, R35 ;  /* 0x000000ffff047224 */ /* 0x000fe400078e0023 */
[----:B------:R-:W-:Y:S01]  /*2df30*/  IMAD.MOV.U32 R5, RZ, RZ, R34 ;  /* 0x000000ffff057224 */ /* 0x000fe200078e0022 */
[----:B------:R0:W1:Y:S06]  /*2df40*/  LDC.64 R6, c[0x4][R2] ;  /* 0x0100000002067b82 */ /* 0x00006c0000000a00 */
[----:B------:R-:W-:-:S07]  /*2df50*/  LEPC R20, `(.L_x_582) ;  /* 0x000000001014794e */ /* 0x000fce0000000000 */
[----:B01----:R-:W-:Y:S05]  /*2df60*/  CALL.ABS.NOINC R6 ;  /* 0x0000000006007343 */ /* 0x003fea0003c00000 */
.L_x_582:
[----:B------:R0:W1:Y:S01]  /*2df70*/  LDC.64 R6, c[0x4][R2] ;  /* 0x0100000002067b82 */ /* 0x0000620000000a00 */
[----:B------:R-:W-:Y:S02]  /*2df80*/  IMAD.MOV.U32 R4, RZ, RZ, R40 ;  /* 0x000000ffff047224 */ /* 0x000fe400078e0028 */
[----:B------:R-:W-:-:S07]  /*2df90*/  IMAD.MOV.U32 R5, RZ, RZ, R37 ;  /* 0x000000ffff057224 */ /* 0x000fce00078e0025 */
[----:B------:R-:W-:-:S07]  /*2dfa0*/  LEPC R20, `(.L_x_583) ;  /* 0x000000001014794e */ /* 0x000fce0000000000 */
[----:B01----:R-:W-:Y:S05]  /*2dfb0*/  CALL.ABS.NOINC R6 ;  /* 0x0000000006007343 */ /* 0x003fea0003c00000 */
.L_x_583:
[----:B------:R-:W0:Y:S01]  /*2dfc0*/  LDC.64 R2, c[0x4][R2] ;  /* 0x0100000002027b82 */ /* 0x000e220000000a00 */
[----:B------:R-:W-:Y:S02]  /*2dfd0*/  IMAD.MOV.U32 R4, RZ, RZ, R47 ;  /* 0x000000ffff047224 */ /* 0x000fe400078e002f */
[----:B------:R-:W-:-:S07]  /*2dfe0*/  IMAD.MOV.U32 R5, RZ, RZ, R41 ;  /* 0x000000ffff057224 */ /* 0x000fce00078e0029 */
[----:B------:R-:W-:-:S07]  /*2dff0*/  LEPC R20, `(.L_x_584) ;  /* 0x000000001014794e */ /* 0x000fce0000000000 */
[----:B0-----:R-:W-:Y:S05]  /*2e000*/  CALL.ABS.NOINC R2 ;  /* 0x0000000002007343 */ /* 0x001fea0003c00000 */
.L_x_584:
[----:B------:R-:W-:-:S04]  /*2e010*/  IMAD.MOV.U32 R31, RZ, RZ, 0x0 ;  /* 0x00000000ff1f7424 */ /* 0x000fc800078e00ff */
[----:B------:R-:W-:Y:S05]  /*2e020*/  RET.REL.NODEC R30 `(_Z5saxpyPhPm) ;  /* 0xfffffd1c1ef47950 */ /* 0x000fea0003c3ffff */
        .type           $_Z5saxpyPhPm$_Z13fp_prime_backP5bn_stPm,@function
        .size           $_Z5saxpyPhPm$_Z13fp_prime_backP5bn_stPm,($_Z5saxpyPhPm$_Z13fp_prime_convPmP5bn_st - $_Z5saxpyPhPm$_Z13fp_prime_backP5bn_stPm)
$_Z5saxpyPhPm$_Z13fp_prime_backP5bn_stPm:
[----:B------:R-:W-:Y:S01]  /*2e030*/  MOV R2, 0x8 ;  /* 0x0000000800027802 */ /* 0x000fe20000000f00 */
[----:B------:R-:W-:Y:S02]  /*2e040*/  IMAD.MOV.U32 R4, RZ, RZ, 0x68 ;  /* 0x00000068ff047424 */ /* 0x000fe400078e00ff */
[----:B------:R-:W-:-:S03]  /*2e050*/  IMAD.MOV.U32 R5, RZ, RZ, RZ ;  /* 0x000000ffff057224 */ /* 0x000fc600078e00ff */
[----:B------:R-:W0:Y:S04]  /*2e060*/  LDC.64 R2, c[0x4][R2] ;  /* 0x0100000002027b82 */ /* 0x000e280000000a00 */
[----:B------:R-:W-:-:S07]  /*2e070*/  LEPC R20, `(.L_x_585) ;  /* 0x000000001014794e */ /* 0x000fce0000000000 */
[----:B0-----:R-:W-:Y:S05]  /*2e080*/  CALL.ABS.NOINC R2 ;  /* 0x0000000002007343 */ /* 0x001fea0003c00000 */
.L_x_585:
[----:B------:R-:W0:Y:S01]  /*2e090*/  LDC.64 R28, c[0x0][0x358] ;  /* 0x0000d600ff1c7b82 */ /* 0x000e220000000a00 */
[----:B------:R-:W-:Y:S01]  /*2e0a0*/  BSSY B6, `(.L_x_586) ;  /* 0x0000008000067945 */ /* 0x000fe20003800000 */
[----:B------:R-:W-:Y:S01]  /*2e0b0*/  IMAD.MOV.U32 R25, RZ, RZ, R4 ;  /* 0x000000ffff197224 */ /* 0x000fe200078e0004 */
[----:B------:R-:W-:Y:S01]  /*2e0c0*/  MOV R68, 0x2e120 ;  /* 0x0002e12000447802 */ /* 0x000fe20000000f00 */
[----:B------:R-:W-:Y:S02]  /*2e0d0*/  IMAD.MOV.U32 R2, RZ, RZ, R5 ;  /* 0x000000ffff027224 */ /* 0x000fe400078e0005 */
[----:B------:R-:W-:Y:S02]  /*2e0e0*/  IMAD.MOV.U32 R66, RZ, RZ, R22 ;  /* 0x000000ffff427224 */ /* 0x000fe400078e0016 */
[----:B------:R-:W-:Y:S02]  /*2e0f0*/  IMAD.MOV.U32 R67, RZ, RZ, R23 ;  /* 0x000000ffff437224 */ /* 0x000fe400078e0017 */
[----:B------:R-:W-:-:S07]  /*2e100*/  IMAD.MOV.U32 R0, RZ, RZ, 0x6 ;  /* 0x00000006ff007424 */ /* 0x000fce00078e00ff */
[----:B0-----:R-:W-:Y:S05]  /*2e110*/  CALL.REL.NOINC `($_Z5saxpyPhPm$_Z7bn_growP5bn_sti) ;  /* 0x000000b800047944 */ /* 0x001fea0003c00000 */
[----:B------:R-:W-:Y:S05]  /*2e120*/  BSYNC B6 ;  /* 0x0000000000067941 */ /* 0x000fea0003800000 */
.L_x_586:
[C---:B------:R-:W-:Y:S02]  /*2e130*/  R2UR UR4, R28.reuse ;  /* 0x000000001c0472ca */ /* 0x040fe400000e0000 */
[C---:B------:R-:W-:Y:S02]  /*2e140*/  R2UR UR5, R29.reuse ;  /* 0x000000001d0572ca */ /* 0x040fe400000e0000 */
[----:B------:R-:W-:Y:S02]  /*2e150*/  R2UR UR6, R28 ;  /* 0x000000001c0672ca */ /* 0x000fe400000e0000 */
[----:B------:R-:W-:-:S09]  /*2e160*/  R2UR UR7, R29 ;  /* 0x000000001d0772ca */ /* 0x000fd200000e0000 */
[----:B------:R-:W2:Y:S04]  /*2e170*/  LD.E.64 R4, desc[UR4][R18.64] ;  /* 0x0000000412047980 */ /* 0x000ea8000c101b00 */
[----:B------:R-:W2:Y:S01]  /*2e180*/  LD.E.64 R6, desc[UR6][R22.64+0x10] ;  /* 0x0000100616067980 */ /* 0x000ea2000c101b00 */
[----:B------:R-:W-:Y:S02]  /*2e190*/  R2UR UR8, R28 ;  /* 0x000000001c0872ca */ /* 0x000fe400000e0000 */
[----:B------:R-:W-:Y:S01]  /*2e1a0*/  R2UR UR9, R29 ;  /* 0x000000001d0972ca */ /* 0x000fe200000e0000 */
[----:B--2---:R0:W-:Y:S04]  /*2e1b0*/  ST.E.64 desc[UR4][R6.64], R4 ;  /* 0x0000000406007985 */ /* 0x0041e8000c101b04 */
[----:B0-----:R-:W2:Y:S08]  /*2e1c0*/  LD.E.64 R4, desc[UR6][R18.64+0x8] ;  /* 0x0000080612047980 */ /* 0x001eb0000c101b00 */
[----:B------:R-:W2:Y:S04]  /*2e1d0*/  LD.E.64 R6, desc[UR8][R22.64+0x10] ;  /* 0x0000100816067980 */ /* 0x000ea8000c101b00 */
[----:B--2---:R0:W-:Y:S04]  /*2e1e0*/  ST.E.64 desc[UR4][R6.64+0x8], R4 ;  /* 0x0000080406007985 */ /* 0x0041e8000c101b04 */
[----:B0-----:R-:W2:Y:S04]  /*2e1f0*/  LD.E.64 R4, desc[UR6][R18.64+0x10] ;  /* 0x0000100612047980 */ /* 0x001ea8000c101b00 */
[----:B------:R-:W2:Y:S04]  /*2e200*/  LD.E.64 R6, desc[UR8][R22.64+0x10] ;  /* 0x0000100816067980 */ /* 0x000ea8000c101b00 */
[----:B--2---:R0:W-:Y:S04]  /*2e210*/  ST.E.64 desc[UR4][R6.64+0x10], R4 ;  /* 0x0000100406007985 */ /* 0x0041e8000c101b04 */
[----:B0-----:R-:W2:Y:S04]  /*2e220*/  LD.E.64 R4, desc[UR6][R18.64+0x18] ;  /* 0x0000180612047980 */ /* 0x001ea8000c101b00 */
[----:B------:R-:W2:Y:S04]  /*2e230*/  LD.E.64 R6, desc[UR8][R22.64+0x10] ;  /* 0x0000100816067980 */ /* 0x000ea8000c101b00 */
[----:B--2---:R0:W-:Y:S04]  /*2e240*/  ST.E.64 desc[UR4][R6.64+0x18], R4 ;  /* 0x0000180406007985 */ /* 0x0041e8000c101b04 */
[----:B0-----:R-:W2:Y:S04]  /*2e250*/  LD.E.64 R4, desc[UR6][R18.64+0x20] ;  /* 0x0000200612047980 */ /* 0x001ea8000c101b00 */
[----:B------:R-:W2:Y:S01]  /*2e260*/  LD.E.64 R6, desc[UR8][R22.64+0x10] ;  /* 0x0000100816067980 */ /* 0x000ea2000c101b00 */
[----:B------:R-:W-:-:S03]  /*2e270*/  IMAD.MOV.U32 R3, RZ, RZ, 0x6 ;  /* 0x00000006ff037424 */ /* 0x000fc600078e00ff */
[----:B--2---:R0:W-:Y:S04]  /*2e280*/  ST.E.64 desc[UR4][R6.64+0x20], R4 ;  /* 0x0000200406007985 */ /* 0x0041e8000c101b04 */
[----:B------:R-:W2:Y:S04]  /*2e290*/  LD.E.64 R18, desc[UR6][R18.64+0x28] ;  /* 0x0000280612127980 */ /* 0x000ea8000c101b00 */
[----:B0-----:R-:W2:Y:S01]  /*2e2a0*/  LD.E.64 R4, desc[UR8][R22.64+0x10] ;  /* 0x0000100816047980 */ /* 0x001ea2000c101b00 */
[----:B------:R-:W-:Y:S01]  /*2e2b0*/  BSSY B2, `(.L_x_587) ;  /* 0x0000008000027945 */ /* 0x000fe20003800000 */
[----:B------:R-:W-:Y:S01]  /*2e2c0*/  IMAD.MOV.U32 R6, RZ, RZ, R22 ;  /* 0x000000ffff067224 */ /* 0x000fe200078e0016 */
[----:B------:R-:W-:Y:S01]  /*2e2d0*/  MOV R0, 0x2e330 ;  /* 0x0002e33000007802 */ /* 0x000fe20000000f00 */
[----:B------:R-:W-:Y:S01]  /*2e2e0*/  IMAD.MOV.U32 R7, RZ, RZ, R23 ;  /* 0x000000ffff077224 */ /* 0x000fe200078e0017 */
[----:B--2---:R0:W-:Y:S04]  /*2e2f0*/  ST.E.64 desc[UR4][R4.64+0x28], R18 ;  /* 0x0000281204007985 */ /* 0x0041e8000c101b04 */
[----:B------:R0:W-:Y:S04]  /*2e300*/  ST.E desc[UR6][R22.64+0x4], R3 ;  /* 0x0000040316007985 */ /* 0x0001e8000c101906 */
[----:B------:R0:W-:Y:S02]  /*2e310*/  ST.E desc[UR8][R22.64+0x8], RZ ;  /* 0x000008ff16007985 */ /* 0x0001e4000c101908 */
[----:B0-----:R-:W-:Y:S05]  /*2e320*/  CALL.REL.NOINC `($_Z5saxpyPhPm$_Z7bn_trimP5bn_st) ;  /* 0x000000b800c87944 */ /* 0x001fea0003c00000 */
[----:B------:R-:W-:Y:S05]  /*2e330*/  BSYNC B2 ;  /* 0x0000000000027941 */ /* 0x000fea0003800000 */
.L_x_587:
[----:B------:R-:W-:Y:S01]  /*2e340*/  MOV R6, 0x10 ;  /* 0x0000001000067802 */ /* 0x000fe20000000f00 */
[----:B------:R-:W-:Y:S02]  /*2e350*/  IMAD.MOV.U32 R4, RZ, RZ, R25 ;  /* 0x000000ffff047224 */ /* 0x000fe400078e0019 */
[----:B------:R-:W-:-:S03]  /*2e360*/  IMAD.MOV.U32 R5, RZ, RZ, R2 ;  /* 0x000000ffff057224 */ /* 0x000fc600078e0002 */
[----:B------:R-:W0:Y:S04]  /*2e370*/  LDC.64 R6, c[0x4][R6] ;  /* 0x0100000006067b82 */ /* 0x000e280000000a00 */
[----:B------:R-:W-:-:S07]  /*2e380*/  LEPC R20, `(.L_x_588) ;  /* 0x000000001014794e */ /* 0x000fce0000000000 */
[----:B0-----:R-:W-:Y:S05]  /*2e390*/  CALL.ABS.NOINC R6 ;  /* 0x0000000006007343 */ /* 0x001fea0003c00000 */
.L_x_588:
[----:B------:R-:W-:Y:S02]  /*2e3a0*/  IMAD.MOV.U32 R2, RZ, RZ, R42 ;  /* 0x000000ffff027224 */ /* 0x000fe400078e002a */
[----:B------:R-:W-:-:S04]  /*2e3b0*/  IMAD.MOV.U32 R3, RZ, RZ, 0x0 ;  /* 0x00000000ff037424 */ /* 0x000fc800078e00ff */
[----:B------:R-:W-:Y:S05]  /*2e3c0*/  RET.REL.NODEC R2 `(_Z5saxpyPhPm) ;  /* 0xfffffd1c020c7950 */ /* 0x000fea0003c3ffff */
        .type           $_Z5saxpyPhPm$_Z13fp_prime_convPmP5bn_st,@function
        .size           $_Z5saxpyPhPm$_Z13fp_prime_convPmP5bn_st,($_Z5saxpyPhPm$_Z13util_bits_digm - $_Z5saxpyPhPm$_Z13fp_prime_convPmP5bn_st)
$_Z5saxpyPhPm$_Z13fp_prime_convPmP5bn_st:
[----:B------:R-:W-:Y:S01]  /*2e3d0*/  MOV R18, 0x8 ;  /* 0x0000000800127802 */ /* 0x000fe20000000f00 */
[----:B------:R-:W0:Y:S01]  /*2e3e0*/  LDC.64 R164, c[0x0][0x358] ;  /* 0x0000d600ffa47b82 */ /* 0x000e220000000a00 */
[----:B------:R-:W-:Y:S02]  /*2e3f0*/  IMAD.MOV.U32 R4, RZ, RZ, 0x18 ;  /* 0x00000018ff047424 */ /* 0x000fe400078e00ff */
[----:B------:R-:W-:-:S05]  /*2e400*/  IMAD.MOV.U32 R5, RZ, RZ, RZ ;  /* 0x000000ffff057224 */ /* 0x000fca00078e00ff */
[----:B------:R1:W2:Y:S02]  /*2e410*/  LDC.64 R2, c[0x4][R18] ;  /* 0x0100000012027b82 */ /* 0x0002a40000000a00 */
[----:B------:R-:W-:-:S07]  /*2e420*/  LEPC R20, `(.L_x_589) ;  /* 0x000000001014794e */ /* 0x000fce0000000000 */
[----:B012---:R-:W-:Y:S05]  /*2e430*/  CALL.ABS.NOINC R2 ;  /* 0x0000000002007343 */ /* 0x007fea0003c00000 */
.L_x_589:
[----:B------:R0:W1:Y:S01]  /*2e440*/  LDC.64 R2, c[0x4][R18] ;  /* 0x0100000012027b82 */ /* 0x0000620000000a00 */
[----:B------:R-:W-:Y:S02]  /*2e450*/  IMAD.MOV.U32 R28, RZ, RZ, R4 ;  /* 0x000000ffff1c7224 */ /* 0x000fe400078e0004 */
[----:B------:R-:W-:Y:S02]  /*2e460*/  IMAD.MOV.U32 R29, RZ, RZ, R5 ;  /* 0x000000ffff1d7224 */ /* 0x000fe400078e0005 */
[----:B------:R-:W-:Y:S02]  /*2e470*/  IMAD.MOV.U32 R4, RZ, RZ, 0x40 ;  /* 0x00000040ff047424 */ /* 0x000fe400078e00ff */
[----:B------:R-:W-:-:S07]  /*2e480*/  IMAD.MOV.U32 R5, RZ, RZ, RZ ;  /* 0x000000ffff057224 */ /* 0x000fce00078e00ff */
[----:B------:R-:W-:-:S07]  /*2e490*/  LEPC R20, `(.L_x_590) ;  /* 0x000000001014794e */ /* 0x000fce0000000000 */
[----:B01----:R-:W-:Y:S05]  /*2e4a0*/  CALL.ABS.NOINC R2 ;  /* 0x0000000002007343 */ /* 0x003fea0003c00000 */
.L_x_590:
[----:B------:R-:W0:Y:S01]  /*2e4b0*/  S2UR UR5, SR_CgaCtaId ;  /* 0x00000000000579c3 */ /* 0x000e220000008800 */
[C---:B------:R-:W-:Y:S01]  /*2e4c0*/  R2UR UR6, R164.reuse ;  /* 0x00000000a40672ca */ /* 0x040fe200000e0000 */
[----:B------:R-:W-:Y:S01]  /*2e4d0*/  UMOV UR4, 0x400 ;  /* 0x0000040000047882 */ /* 0x000fe20000000000 */
[C---:B------:R-:W-:Y:S01]  /*2e4e0*/  R2UR UR7, R165.reuse ;  /* 0x00000000a50772ca */ /* 0x040fe200000e0000 */
[----:B------:R-:W-:Y:S01]  /*2e4f0*/  IMAD.MOV.U32 R7, RZ, RZ, 0x8 ;  /* 0x00000008ff077424 */ /* 0x000fe200078e00ff */
[C---:B------:R-:W-:Y:S01]  /*2e500*/  R2UR UR8, R164.reuse ;  /* 0x00000000a40872ca */ /* 0x040fe200000e0000 */
[----:B------:R-:W-:Y:S01]  /*2e510*/  IMAD.MOV.U32 R2, RZ, RZ, R4 ;  /* 0x000000ffff027224 */ /* 0x000fe200078e0004 */
[C---:B------:R-:W-:Y:S01]  /*2e520*/  R2UR UR9, R165.reuse ;  /* 0x00000000a50972ca */ /* 0x040fe200000e0000 */
[----:B------:R-:W-:Y:S01]  /*2e530*/  IMAD.MOV.U32 R3, RZ, RZ, R5 ;  /* 0x000000ffff037224 */ /* 0x000fe200078e0005 */
[----:B------:R-:W-:Y:S01]  /*2e540*/  R2UR UR10, R164 ;  /* 0x00000000a40a72ca */ /* 0x000fe200000e0000 */
[----:B------:R-:W-:Y:S01]  /*2e550*/  IMAD.MOV.U32 R99, RZ, RZ, R44 ;  /* 0x000000ffff637224 */ /* 0x000fe200078e002c */
[----:B------:R-:W-:Y:S01]  /*2e560*/  R2UR UR11, R165 ;  /* 0x00000000a50b72ca */ /* 0x000fe200000e0000 */
[----:B------:R-:W-:Y:S01]  /*2e570*/  IMAD.MOV.U32 R98, RZ, RZ, R45 ;  /* 0x000000ffff627224 */ /* 0x000fe200078e002d */
[----:B------:R-:W-:Y:S01]  /*2e580*/  MOV R124, 0x2e610 ;  /* 0x0002e610007c7802 */ /* 0x000fe20000000f00 */
[----:B------:R-:W-:-:S02]  /*2e590*/  IMAD.MOV.U32 R18, RZ, RZ, R28 ;  /* 0x000000ffff127224 */ /* 0x000fc400078e001c */
[----:B------:R1:W-:Y:S01]  /*2e5a0*/  ST.E.64 desc[UR6][R28.64+0x10], R2 ;  /* 0x000010021c007985 */ /* 0x0003e2000c101b06 */
[----:B------:R-:W-:-:S03]  /*2e5b0*/  IMAD.MOV.U32 R19, RZ, RZ, R29 ;  /* 0x000000ffff137224 */ /* 0x000fc600078e001d */
[----:B------:R1:W-:Y:S01]  /*2e5c0*/  ST.E desc[UR8][R28.64], R7 ;  /* 0x000000071c007985 */ /* 0x0003e2000c101908 */
[----:B0-----:R-:W-:-:S03]  /*2e5d0*/  ULEA UR4, UR5, UR4, 0x18 ;  /* 0x0000000405047291 */ /* 0x001fc6000f8ec0ff */
[----:B------:R1:W-:Y:S06]  /*2e5e0*/  ST.E desc[UR10][R28.64+0x8], RZ ;  /* 0x000008ff1c007985 */ /* 0x0003ec000c10190a */
[----:B------:R-:W0:Y:S03]  /*2e5f0*/  LDS.64 R2, [UR4+0x50] ;  /* 0x00005004ff027984 */ /* 0x000e260008000a00 */
[----:B01----:R-:W-:Y:S05]  /*2e600*/  CALL.REL.NOINC `($_Z5saxpyPhPm$_Z12bn_mod_basicP5bn_stS0_S0_) ;  /* 0xffffff5000987944 */ /* 0x003fea0003c3ffff */
[----:B------:R-:W-:Y:S01]  /*2e610*/  IMAD.MOV.U32 R9, RZ, RZ, R28 ;  /* 0x000000ffff097224 */ /* 0x000fe200078e001c */
[----:B------:R-:W-:Y:S01]  /*2e620*/  MOV R11, 0x2e650 ;  /* 0x0002e650000b7802 */ /* 0x000fe20000000f00 */
[----:B------:R-:W-:-:S07]  /*2e630*/  IMAD.MOV.U32 R8, RZ, RZ, R29 ;  /* 0x000000ffff087224 */ /* 0x000fce00078e001d */
[----:B------:R-:W-:Y:S05]  /*2e640*/  CALL.REL.NOINC `($_Z5saxpyPhPm$_Z10bn_is_zeroP5bn_st) ;  /* 0xfffffd8000687944 */ /* 0x000fea0003c3ffff */
[----:B------:R-:W-:Y:S01]  /*2e650*/  ISETP.NE.AND P0, PT, R8, RZ, PT ;  /* 0x000000ff0800720c */ /* 0x000fe20003f05270 */
[----:B------:R-:W-:-:S12]  /*2e660*/  BSSY B2, `(.L_x_591) ;  /* 0x000001e000027945 */ /* 0x000fd80003800000 */
[----:B------:R-:W-:Y:S05]  /*2e670*/  @!P0 BRA `(.L_x_592) ;  /* 0x0000000000148947 */ /* 0x000fea0003800000 */
[----:B------:R-:W-:Y:S01]  /*2e680*/  IMAD.MOV.U32 R4, RZ, RZ, R42 ;  /* 0x000000ffff047224 */ /* 0x000fe200078e002a */
[----:B------:R-:W-:Y:S01]  /*2e690*/  MOV R12, 0x2e6c0 ;  /* 0x0002e6c0000c7802 */ /* 0x000fe20000000f00 */
[----:B------:R-:W-:-:S07]  /*2e6a0*/  IMAD.MOV.U32 R5, RZ, RZ, R43 ;  /* 0x000000ffff057224 */ /* 0x000fce00078e002b */
[----:B------:R-:W-:Y:S05]  /*2e6b0*/  CALL.REL.NOINC `($_Z5saxpyPhPm$_Z7fp_zeroPm) ;  /* 0x00000104004c7944 */ /* 0x000fea0003c00000 */
[----:B------:R-:W-:Y:S05]  /*2e6c0*/  BRA `(.L_x_593) ;  /* 0x00000000005c7947 */ /* 0x000fea0003800000 */
.L_x_592:
[C---:B------:R-:W-:Y:S02]  /*2e6d0*/  R2UR UR6, R164.reuse ;  /* 0x00000000a40672ca */ /* 0x040fe400000e0000 */
[C---:B------:R-:W-:Y:S02]  /*2e6e0*/  R2UR UR7, R165.reuse ;  /* 0x00000000a50772ca */ /* 0x040fe400000e0000 */
[----:B------:R-:W-:Y:S02]  /*2e6f0*/  R2UR UR4, R164 ;  /* 0x00000000a40472ca */ /* 0x000fe400000e0000 */
[----:B------:R-:W-:-:S09]  /*2e700*/  R2UR UR5, R165 ;  /* 0x00000000a50572ca */ /* 0x000fd200000e0000 */
[----:B------:R0:W5:Y:S04]  /*2e710*/  LD.E R12, desc[UR6][R28.64+0x4] ;  /* 0x000004061c0c7980 */ /* 0x000168000c101900 */
[----:B------:R0:W5:Y:S01]  /*2e720*/  LD.E.64 R6, desc[UR4][R28.64+0x10] ;  /* 0x000010041c067980 */ /* 0x000162000c101b00 */
[----:B------:R-:W-:Y:S01]  /*2e730*/  BSSY B0, `(.L_x_594) ;  /* 0x0000005000007945 */ /* 0x000fe20003800000 */
[----:B------:R-:W-:Y:S01]  /*2e740*/  IMAD.MOV.U32 R4, RZ, RZ, R42 ;  /* 0x000000ffff047224 */ /* 0x000fe200078e002a */
[----:B------:R-:W-:Y:S01]  /*2e750*/  MOV R0, 0x2e780 ;  /* 0x0002e78000007802 */ /* 0x000fe20000000f00 */
[----:B------:R-:W-:-:S07]  /*2e760*/  IMAD.MOV.U32 R5, RZ, RZ, R43 ;  /* 0x000000ffff057224 */ /* 0x000fce00078e002b */
[----:B0----5:R-:W-:Y:S05]  /*2e770*/  CALL.REL.NOINC `($_Z5saxpyPhPm$_Z7dv_copyPmPKmi) ;  /* 0x000000b800c87944 */ /* 0x021fea0003c00000 */
[----:B------:R-:W-:Y:S05]  /*2e780*/  BSYNC B0 ;  /* 0x0000000000007941 */ /* 0x000fea0003800000 */
.L_x_594:
[----:B------:R-:W-:Y:S02]  /*2e790*/  R2UR UR4, R164 ;  /* 0x00000000a40472ca */ /* 0x000fe400000e0000 */
[----:B------:R-:W-:-:S13]  /*2e7a0*/  R2UR UR5, R165 ;  /* 0x00000000a50572ca */ /* 0x000fda00000e0000 */
[----:B------:R-:W2:Y:S01]  /*2e7b0*/  LD.E R5, desc[UR4][R28.64+0x4] ;  /* 0x000004041c057980 */ /* 0x000ea2000c101900 */
[----:B------:R-:W-:Y:S01]  /*2e7c0*/  IMAD.MOV.U32 R2, RZ, RZ, R42 ;  /* 0x000000ffff027224 */ /* 0x000fe200078e002a */
[----:B------:R-:W-:Y:S01]  /*2e7d0*/  MOV R0, 0x2e840 ;  /* 0x0002e84000007802 */ /* 0x000fe20000000f00 */
[----:B------:R-:W-:Y:S02]  /*2e7e0*/  IMAD.MOV.U32 R3, RZ, RZ, R43 ;  /* 0x000000ffff037224 */ /* 0x000fe400078e002b */
[C---:B--2---:R-:W-:Y:S01]  /*2e7f0*/  IMAD.WIDE R2, R5.reuse, 0x8, R2 ;  /* 0x0000000805027825 */ /* 0x044fe200078e0202 */
[----:B------:R-:W-:-:S03]  /*2e800*/  IADD3 R14, PT, PT, -R5, 0x6, RZ ;  /* 0x00000006050e7810 */ /* 0x000fc60007ffe1ff */
[----:B------:R-:W-:Y:S02]  /*2e810*/  IMAD.MOV.U32 R4, RZ, RZ, R2 ;  /* 0x000000ffff047224 */ /* 0x000fe400078e0002 */
[----:B------:R-:W-:-:S07]  /*2e820*/  IMAD.MOV.U32 R5, RZ, RZ, R3 ;  /* 0x000000ffff057224 */ /* 0x000fce00078e0003 */
[----:B------:R-:W-:Y:S05]  /*2e830*/  CALL.REL.NOINC `($_Z5saxpyPhPm$_Z7dv_zeroPmi) ;  /* 0x000000e000287944 */ /* 0x000fea0003c00000 */
.L_x_593:
[----:B------:R-:W-:Y:S05]  /*2e840*/  BSYNC B2 ;  /* 0x0000000000027941 */ /* 0x000fea0003800000 */
.L_x_591:
[----:B------:R-:W-:Y:S02]  /*2e850*/  R2UR UR4, R164 ;  /* 0x00000000a40472ca */ /* 0x000fe400000e0000 */
[----:B------:R-:W-:-:S13]  /*2e860*/  R2UR UR5, R165 ;  /* 0x00000000a50572ca */ /* 0x000fda00000e0000 */
[----:B------:R0:W5:Y:S01]  /*2e870*/  LD.E.64 R4, desc[UR4][R28.64+0x10] ;  /* 0x000010041c047980 */ /* 0x000162000c101b00 */
[----:B------:R-:W-:-:S04]  /*2e880*/  MOV R18, 0x10 ;  /* 0x0000001000127802 */ /* 0x000fc80000000f00 */
[----:B------:R0:W1:Y:S03]  /*2e890*/  LDC.64 R2, c[0x4][R18] ;  /* 0x0100000012027b82 */ /* 0x0000660000000a00 */
[----:B------:R-:W-:-:S07]  /*2e8a0*/  LEPC R20, `(.L_x_595) ;  /* 0x000000001014794e */ /* 0x000fce0000000000 */
[----:B01---5:R-:W-:Y:S05]  /*2e8b0*/  CALL.ABS.NOINC R2 ;  /* 0x0000000002007343 */ /* 0x023fea0003c00000 */
.L_x_595:
[----:B------:R0:W1:Y:S01]  /*2e8c0*/  LDC.64 R2, c[0x4][R18] ;  /* 0x0100000012027b82 */ /* 0x0000620000000a00 */
[----:B------:R-:W-:Y:S02]  /*2e8d0*/  IMAD.MOV.U32 R4, RZ, RZ, R28 ;  /* 0x000000ffff047224 */ /* 0x000fe400078e001c */
[----:B------:R-:W-:-:S07]  /*2e8e0*/  IMAD.MOV.U32 R5, RZ, RZ, R29 ;  /* 0x000000ffff057224 */ /* 0x000fce00078e001d */
[----:B------:R-:W-:-:S07]  /*2e8f0*/  LEPC R20, `(.L_x_596) ;  /* 0x000000001014794e */ /* 0x000fce0000000000 */
[----:B01----:R-:W-:Y:S05]  /*2e900*/  CALL.ABS.NOINC R2 ;  /* 0x0000000002007343 */ /* 0x003fea0003c00000 */
.L_x_596:
[----:B------:R-:W-:Y:S02]  /*2e910*/  IMAD.MOV.U32 R2, RZ, RZ, R55 ;  /* 0x000000ffff027224 */ /* 0x000fe400078e0037 */
[----:B------:R-:W-:-:S04]  /*2e920*/  IMAD.MOV.U32 R3, RZ, RZ, 0x0 ;  /* 0x00000000ff037424 */ /* 0x000fc800078e00ff */
[----:B------:R-:W-:Y:S05]  /*2e930*/  RET.REL.NODEC R2 `(_Z5saxpyPhPm) ;  /* 0xfffffd1402b07950 */ /* 0x000fea0003c3ffff */
        .type           $_Z5saxpyPhPm$_Z13util_bits_digm,@function
        .size           $_Z5saxpyPhPm$_Z13util_bits_digm,($_Z5saxpyPhPm$_Z14util_conv_charm - $_Z5saxpyPhPm$_Z13util_bits_digm)
$_Z5saxpyPhPm$_Z13util_bits_digm:
[----:B------:R-:W-:Y:S01]  /*2e940*/  BSSY B0, `(.L_x_597) ;  /* 0x0000003000007945 */ /* 0x000fe20003800000 */
[----:B------:R-:W-:-:S07]  /*2e950*/  MOV R20, 0x2e970 ;  /* 0x0002e97000147802 */ /* 0x000fce0000000f00 */
[----:B------:R-:W-:Y:S05]  /*2e960*/  CALL.REL.NOINC `($_Z5saxpyPhPm$_ZN34_INTERNAL_850ce659_4_k_cu_2ffcd43215lzcnt64_genericEy) ;  /* 0x0000012800ec7944 */ /* 0x000fea0003c00000 */
[----:B------:R-:W-:Y:S05]  /*2e970*/  BSYNC B0 ;  /* 0x0000000000007941 */ /* 0x000fea0003800000 */
.L_x_597:
[----:B------:R-:W-:Y:S01]  /*2e980*/  IMAD.MOV.U32 R2, RZ, RZ, R0 ;  /* 0x000000ffff027224 */ /* 0x000fe200078e0000 */
[----:B------:R-:W-:Y:S01]  /*2e990*/  IADD3 R4, PT, PT, -R4, 0x40, RZ ;  /* 0x0000004004047810 */ /* 0x000fe20007ffe1ff */
[----:B------:R-:W-:-:S04]  /*2e9a0*/  IMAD.MOV.U32 R3, RZ, RZ, 0x0 ;  /* 0x00000000ff037424 */ /* 0x000fc800078e00ff */
[----:B------:R-:W-:Y:S05]  /*2e9b0*/  RET.REL.NODEC R2 `(_Z5saxpyPhPm) ;  /* 0xfffffd1402907950 */ /* 0x000fea0003c3ffff */
        .type           $_Z5saxpyPhPm$_Z14util_conv_charm,@function
        .size           $_Z5saxpyPhPm$_Z14util_conv_charm,($_Z5saxpyPhPm$_Z14util_print_digmi - $_Z5saxpyPhPm$_Z14util_conv_charm)
$_Z5saxpyPhPm$_Z14util_conv_charm:
[----:B------:R-:W0:Y:S01]  /*2e9c0*/  LDCU.64 UR6, c[0x4][0x20] ;  /* 0x01000400ff0677ac */ /* 0x000e220008000a00 */
[----:B------:R-:W1:Y:S01]  /*2e9d0*/  LDCU.64 UR4, c[0x0][0x358] ;  /* 0x00006b00ff0477ac */ /* 0x000e620008000a00 */
[----:B0-----:R-:W-:-:S04]  /*2e9e0*/  IADD3 R2, P1, PT, R2, UR6, RZ ;  /* 0x0000000602027c10 */ /* 0x001fc8000ff3e0ff */
[----:B------:R-:W-:-:S05]  /*2e9f0*/  IADD3.X R3, PT, PT, R6, UR7, RZ, P1, !PT ;  /* 0x0000000706037c10 */ /* 0x000fca0008ffe4ff */
[----:B-1----:R-:W2:Y:S01]  /*2ea00*/  LDG.E.U8.CONSTANT R2, desc[UR4][R2.64] ;  /* 0x0000000402027981 */ /* 0x002ea2000c1e9100 */
[----:B------:R-:W-:Y:S01]  /*2ea10*/  IMAD.MOV.U32 R5, RZ, RZ, 0x0 ;  /* 0x00000000ff057424 */ /* 0x000fe200078e00ff */
[----:B--2---:R-:W-:-:S03]  /*2ea20*/  PRMT R0, R2, 0x8880, RZ ;  /* 0x0000888002007816 */ /* 0x004fc600000000ff */
[----:B------:R-:W-:Y:S05]  /*2ea30*/  RET.REL.NODEC R4 `(_Z5saxpyPhPm) ;  /* 0xfffffd1404707950 */ /* 0x000fea0003c3ffff */
        .type           $_Z5saxpyPhPm$_Z14util_print_digmi,@function
        .size           $_Z5saxpyPhPm$_Z14util_print_digmi,($_Z5saxpyPhPm$_Z16bn_mod_pre_montyP5bn_stS0_ - $_Z5saxpyPhPm$_Z14util_print_digmi)
$_Z5saxpyPhPm$_Z14util_print_digmi:
[----:B------:R-:W-:Y:S01]  /*2ea40*/  MOV R0, 0x0 ;  /* 0x0000000000007802 */ /* 0x000fe20000000f00 */
[----:B------:R-:W0:Y:S01]  /*2ea50*/  LDCU UR4, c[0x0][0x2f8] ;  /* 0x00005f00ff0477ac */ /* 0x000e220008000800 */
[----:B------:R1:W-:Y:S01]  /*2ea60*/  STL.64 [R1+0x480], R8 ;  /* 0x0004800801007387 */ /* 0x0003e20000100a00 */
[----:B------:R-:W-:Y:S01]  /*2ea70*/  VIADD R6, R1, 0x480 ;  /* 0x0000048001067836 */ /* 0x000fe20000000000 */
[----:B------:R1:W2:Y:S01]  /*2ea80*/  LDC.64 R10, c[0x4][R0] ;  /* 0x01000000000a7b82 */ /* 0x0002a20000000a00 */
[----:B------:R-:W3:Y:S01]  /*2ea90*/  LDCU.64 UR6, c[0x4][0x1c8] ;  /* 0x01003900ff0677ac */ /* 0x000ee20008000a00 */
[----:B------:R-:W4:Y:S02]  /*2eaa0*/  LDCU UR5, c[0x0][0x2fc] ;  /* 0x00005f80ff0577ac */ /* 0x000f240008000800 */
[----:B0-----:R-:W-:Y:S01]  /*2eab0*/  IADD3 R6, P0, PT, R6, UR4, RZ ;  /* 0x0000000406067c10 */ /* 0x001fe2000ff1e0ff */
[----:B---3--:R-:W-:Y:S02]  /*2eac0*/  IMAD.U32 R4, RZ, RZ, UR6 ;  /* 0x00000006ff047e24 */ /* 0x008fe4000f8e00ff */
[----:B------:R-:W-:-:S02]  /*2ead0*/  IMAD.U32 R5, RZ, RZ, UR7 ;  /* 0x00000007ff057e24 */ /* 0x000fc4000f8e00ff */
[----:B-1--4-:R-:W-:-:S08]  /*2eae0*/  IMAD.X R7, RZ, RZ, UR5, P0 ;  /* 0x00000005ff077e24 */ /* 0x012fd000080e06ff */
[----:B------:R-:W-:-:S07]  /*2eaf0*/  LEPC R20, `(.L_x_598) ;  /* 0x000000001014794e */ /* 0x000fce0000000000 */
[----:B--2---:R-:W-:Y:S05]  /*2eb00*/  CALL.ABS.NOINC R10 ;  /* 0x000000000a007343 */ /* 0x004fea0003c00000 */
.L_x_598:
[----:B------:R-:W-:Y:S02]  /*2eb10*/  IMAD.MOV.U32 R4, RZ, RZ, R23 ;  /* 0x000000ffff047224 */ /* 0x000fe400078e0017 */
[----:B------:R-:W-:-:S04]  /*2eb20*/  IMAD.MOV.U32 R5, RZ, RZ, 0x0 ;  /* 0x00000000ff057424 */ /* 0x000fc800078e00ff */
[----:B------:R-:W-:Y:S05]  /*2eb30*/  RET.REL.NODEC R4 `(_Z5saxpyPhPm) ;  /* 0xfffffd1404307950 */ /* 0x000fea0003c3ffff */
        .type           $_Z5saxpyPhPm$_Z16bn_mod_pre_montyP5bn_stS0_,@function
        .size           $_Z5saxpyPhPm$_Z16bn_mod_pre_montyP5bn_stS0_,($_Z5saxpyPhPm$_Z17convert_from_hexaPhPmii - $_Z5saxpyPhPm$_Z16bn_mod_pre_montyP5bn_stS0_)
$_Z5saxpyPhPm$_Z16bn_mod_pre_montyP5bn_stS0_:
[----:B------:R-:W-:Y:S01]  /*2eb40*/  LOP3.LUT R0, R2, 0x1, RZ, 0xc0, !PT ;  /* 0x0000000102007812 */ /* 0x000fe200078ec0ff */
[----:B------:R-:W-:Y:S02]  /*2eb50*/  IMAD.MOV.U32 R53, RZ, RZ, R126 ;  /* 0x000000ffff357224 */ /* 0x000fe400078e007e */
[----:B------:R-:W-:Y:S01]  /*2eb60*/  IMAD.MOV.U32 R8, RZ, RZ, R127 ;  /* 0x000000ffff087224 */ /* 0x000fe200078e007f */
[----:B------:R-:W-:-:S04]  /*2eb70*/  ISETP.NE.U32.AND P0, PT, R0, 0x1, PT ;  /* 0x000000010000780c */ /* 0x000fc80003f05070 */
[----:B------:R-:W-:-:S13]  /*2eb80*/  ISETP.NE.U32.AND.EX P0, PT, RZ, RZ, PT, P0 ;  /* 0x000000ffff00720c */ /* 0x000fda0003f05100 */
        /* <DEDUP_REMOVED lines=9> */
.L_x_600:
[----:B------:R0:W1:Y:S01]  /*2ec20*/  LDC.64 R8, c[0x4][R2] ;  /* 0x0100000002087b82 */ /* 0x0000620000000a00 */
[----:B------:R-:W2:Y:S01]  /*2ec30*/  LDCU.64 UR4, c[0x4][0x38] ;  /* 0x01000700ff0477ac */ /* 0x000ea20008000a00 */
[----:B------:R-:W-:Y:S01]  /*2ec40*/  CS2R R6, SRZ ;  /* 0x0000000000067805 */ /* 0x000fe2000001ff00 */
[----:B--2---:R-:W-:Y:S02]  /*2ec50*/  IMAD.U32 R4, RZ, RZ, UR4 ;  /* 0x00000004ff047e24 */ /* 0x004fe4000f8e00ff */
[----:B0-----:R-:W-:-:S07]  /*2ec60*/  IMAD.U32 R5, RZ, RZ, UR5 ;  /* 0x00000005ff057e24 */ /* 0x001fce000f8e00ff */
[----:B------:R-:W-:-:S07]  /*2ec70*/  LEPC R20, `(.L_x_601) ;  /* 0x000000001014794e */ /* 0x000fce0000000000 */
[----:B-1----:R-:W-:Y:S05]  /*2ec80*/  CALL.ABS.NOINC R8 ;  /* 0x0000000008007343 */ /* 0x002fea0003c00000 */
.L_x_601:
[----:B------:R-:W0:Y:S01]  /*2ec90*/  LDC.64 R2, c[0x4][R2] ;  /* 0x0100000002027b82 */ /* 0x000e220000000a00 */
[----:B------:R-:W1:Y:S01]  /*2eca0*/  LDCU.64 UR4, c[0x4][0x40] ;  /* 0x01000800ff0477ac */ /* 0x000e620008000a00 */
[----:B------:R-:W-:Y:S01]  /*2ecb0*/  CS2R R6, SRZ ;  /* 0x0000000000067805 */ /* 0x000fe2000001ff00 */
[----:B-1----:R-:W-:Y:S02]  /*2ecc0*/  IMAD.U32 R4, RZ, RZ, UR4 ;  /* 0x00000004ff047e24 */ /* 0x002fe4000f8e00ff */
[----:B------:R-:W-:-:S07]  /*2ecd0*/  IMAD.U32 R5, RZ, RZ, UR5 ;  /* 0x00000005ff057e24 */ /* 0x000fce000f8e00ff */
[----:B------:R-:W-:-:S07]  /*2ece0*/  LEPC R20, `(.L_x_602) ;  /* 0x000000001014794e */ /* 0x000fce0000000000 */
[----:B0-----:R-:W-:Y:S05]  /*2ecf0*/  CALL.ABS.NOINC R2 ;  /* 0x0000000002007343 */ /* 0x001fea0003c00000 */
.L_x_602:
[----:B------:R-:W-:-:S04]  /*2ed00*/  IMAD.MOV.U32 R17, RZ, RZ, 0x0 ;  /* 0x00000000ff117424 */ /* 0x000fc800078e00ff */
[----:B------:R-:W-:Y:S05]  /*2ed10*/  RET.REL.NODEC R16 `(_Z5saxpyPhPm) ;  /* 0xfffffd1010b87950 */ /* 0x000fea0003c3ffff */
.L_x_599:
[----:B------:R-:W-:Y:S01]  /*2ed20*/  LEA R7, R2, 0x4, 0x1 ;  /* 0x0000000402077811 */ /* 0x000fe200078e08ff */
[----:B------:R-:W-:Y:S01]  /*2ed30*/  UMOV UR4, 0x2 ;  /* 0x0000000200047882 */ /* 0x000fe20000000000 */
[----:B------:R-:W-:Y:S01]  /*2ed40*/  UMOV UR5, 0x0 ;  /* 0x0000000000057882 */ /* 0x000fe20000000000 */
[----:B------:R-:W-:Y:S02]  /*2ed50*/  MOV R24, 0x2f040 ;  /* 0x0002f04000187802 */ /* 0x000fe40000000f00 */
[----:B------:R-:W-:-:S04]  /*2ed60*/  LOP3.LUT R7, R7, 0x8, RZ, 0xc0, !PT ;  /* 0x0000000807077812 */ /* 0x000fc800078ec0ff */
[----:B------:R-:W-:-:S05]  /*2ed70*/  IADD3 R7, P0, PT, R7, R2, RZ ;  /* 0x0000000207077210 */ /* 0x000fca0007f1e0ff */
[----:B------:R-:W-:Y:S01]  /*2ed80*/  IMAD.X R9, RZ, RZ, R3, P0 ;  /* 0x000000ffff097224 */ /* 0x000fe200000e0603 */
[----:B------:R-:W-:-:S05]  /*2ed90*/  IADD3 R13, P0, PT, RZ, -R7, RZ ;  /* 0x80000007ff0d7210 */ /* 0x000fca0007f1e0ff */
[----:B------:R-:W-:Y:S02]  /*2eda0*/  IMAD.X R11, RZ, RZ, ~R9, P0 ;  /* 0x000000ffff0b7224 */ /* 0x000fe400000e0e09 */
[----:B------:R-:W-:-:S04]  /*2edb0*/  IMAD.WIDE.U32 R4, R2, R13, UR4 ;  /* 0x0000000402047e25 */ /* 0x000fc8000f8e000d */
[----:B------:R-:W-:-:S04]  /*2edc0*/  IMAD R11, R11, R2, RZ ;  /* 0x000000020b0b7224 */ /* 0x000fc800078e02ff */
[----:B------:R-:W-:-:S04]  /*2edd0*/  IMAD R11, R3, R13, R11 ;  /* 0x0000000d030b7224 */ /* 0x000fc800078e020b */
[----:B------:R-:W-:-:S04]  /*2ede0*/  IMAD.IADD R0, R5, 0x1, R11 ;  /* 0x0000000105007824 */ /* 0x000fc800078e020b */
[-C--:B------:R-:W-:Y:S02]  /*2edf0*/  IMAD R0, R0, R7.reuse, RZ ;  /* 0x0000000700007224 */ /* 0x080fe400078e02ff */
[----:B------:R-:W-:-:S04]  /*2ee00*/  IMAD.WIDE.U32 R6, R4, R7, RZ ;  /* 0x0000000704067225 */ /* 0x000fc800078e00ff */
[----:B------:R-:W-:Y:S01]  /*2ee10*/  IMAD R9, R9, R4, R0 ;  /* 0x0000000409097224 */ /* 0x000fe200078e0200 */
[----:B------:R-:W-:Y:S01]  /*2ee20*/  IADD3 R11, P0, PT, RZ, -R6, RZ ;  /* 0x80000006ff0b7210 */ /* 0x000fe20007f1e0ff */
[----:B------:R-:W-:Y:S02]  /*2ee30*/  IMAD.MOV.U32 R0, RZ, RZ, R8 ;  /* 0x000000ffff007224 */ /* 0x000fe400078e0008 */
[----:B------:R-:W-:Y:S02]  /*2ee40*/  IMAD.IADD R9, R7, 0x1, R9 ;  /* 0x0000000107097824 */ /* 0x000fe400078e0209 */
[----:B------:R-:W-:-:S04]  /*2ee50*/  IMAD.WIDE.U32 R4, R2, R11, UR4 ;  /* 0x0000000402047e25 */ /* 0x000fc8000f8e000b */
[----:B------:R-:W-:-:S04]  /*2ee60*/  IMAD.X R7, RZ, RZ, ~R9, P0 ;  /* 0x000000ffff077224 */ /* 0x000fc800000e0e09 */
[----:B------:R-:W-:-:S04]  /*2ee70*/  IMAD R7, R7, R2, RZ ;  /* 0x0000000207077224 */ /* 0x000fc800078e02ff */
[----:B------:R-:W-:-:S04]  /*2ee80*/  IMAD R7, R3, R11, R7 ;  /* 0x0000000b03077224 */ /* 0x000fc800078e0207 */
[----:B------:R-:W-:-:S04]  /*2ee90*/  IMAD.IADD R5, R5, 0x1, R7 ;  /* 0x0000000105057824 */ /* 0x000fc800078e0207 */
[-C--:B------:R-:W-:Y:S02]  /*2eea0*/  IMAD R5, R5, R6.reuse, RZ ;  /* 0x0000000605057224 */ /* 0x080fe400078e02ff */
[----:B------:R-:W-:-:S04]  /*2eeb0*/  IMAD.WIDE.U32 R6, R4, R6, RZ ;  /* 0x0000000604067225 */ /* 0x000fc800078e00ff */
[----:B------:R-:W-:Y:S01]  /*2eec0*/  IMAD R5, R9, R4, R5 ;  /* 0x0000000409057224 */ /* 0x000fe200078e0205 */
[----:B------:R-:W-:-:S03]  /*2eed0*/  IADD3 R11, P0, PT, RZ, -R6, RZ ;  /* 0x80000006ff0b7210 */ /* 0x000fc60007f1e0ff */
[----:B------:R-:W-:Y:S02]  /*2eee0*/  IMAD.IADD R9, R7, 0x1, R5 ;  /* 0x0000000107097824 */ /* 0x000fe400078e0205 */
[----:B------:R-:W-:Y:S01]  /*2eef0*/  IMAD.WIDE.U32 R4, R2, R11, UR4 ;  /* 0x0000000402047e25 */ /* 0x000fe2000f8e000b */
[----:B------:R-:W-:Y:S01]  /*2ef00*/  UMOV UR4, 0xfffffffe ;  /* 0xfffffffe00047882 */ /* 0x000fe20000000000 */
[----:B------:R-:W-:Y:S02]  /*2ef10*/  UMOV UR5, 0xffffffff ;  /* 0xffffffff00057882 */ /* 0x000fe40000000000 */
[----:B------:R-:W-:-:S04]  /*2ef20*/  IMAD.X R7, RZ, RZ, ~R9, P0 ;  /* 0x000000ffff077224 */ /* 0x000fc800000e0e09 */
[----:B------:R-:W-:-:S04]  /*2ef30*/  IMAD R7, R7, R2, RZ ;  /* 0x0000000207077224 */ /* 0x000fc800078e02ff */
[----:B------:R-:W-:-:S04]  /*2ef40*/  IMAD R7, R3, R11, R7 ;  /* 0x0000000b03077224 */ /* 0x000fc800078e0207 */
[----:B------:R-:W-:-:S04]  /*2ef50*/  IMAD.IADD R5, R5, 0x1, R7 ;  /* 0x0000000105057824 */ /* 0x000fc800078e0207 */
[-C--:B------:R-:W-:Y:S02]  /*2ef60*/  IMAD R5, R5, R6.reuse, RZ ;  /* 0x0000000605057224 */ /* 0x080fe400078e02ff */
[----:B------:R-:W-:-:S04]  /*2ef70*/  IMAD.WIDE.U32 R6, R4, R6, RZ ;  /* 0x0000000604067225 */ /* 0x000fc800078e00ff */
[----:B------:R-:W-:-:S04]  /*2ef80*/  IMAD R5, R9, R4, R5 ;  /* 0x0000000409057224 */ /* 0x000fc800078e0205 */
[----:B------:R-:W-:Y:S02]  /*2ef90*/  IMAD.IADD R9, R7, 0x1, R5 ;  /* 0x0000000107097824 */ /* 0x000fe400078e0205 */
[----:B------:R-:W-:-:S04]  /*2efa0*/  IMAD.WIDE.U32 R4, R2, R6, UR4 ;  /* 0x0000000402047e25 */ /* 0x000fc8000f8e0006 */
[----:B------:R-:W-:-:S04]  /*2efb0*/  IMAD R7, R9, R2, RZ ;  /* 0x0000000209077224 */ /* 0x000fc800078e02ff */
[----:B------:R-:W-:-:S04]  /*2efc0*/  IMAD R3, R3, R6, R7 ;  /* 0x0000000603037224 */ /* 0x000fc800078e0207 */
[----:B------:R-:W-:-:S04]  /*2efd0*/  IMAD.IADD R3, R5, 0x1, R3 ;  /* 0x0000000105037824 */ /* 0x000fc800078e0203 */
[-C--:B------:R-:W-:Y:S02]  /*2efe0*/  IMAD R3, R3, R6.reuse, RZ ;  /* 0x0000000603037224 */ /* 0x080fe400078e02ff */
[----:B------:R-:W-:-:S04]  /*2eff0*/  IMAD.WIDE.U32 R6, R4, R6, RZ ;  /* 0x0000000604067225 */ /* 0x000fc800078e00ff */
[----:B------:R-:W-:Y:S02]  /*2f000*/  IMAD R3, R9, R4, R3 ;  /* 0x0000000409037224 */ /* 0x000fe400078e0203 */
[----:B------:R-:W-:Y:S02]  /*2f010*/  IMAD.MOV.U32 R10, RZ, RZ, R6 ;  /* 0x000000ffff0a7224 */ /* 0x000fe400078e0006 */
[----:B------:R-:W-:-:S07]  /*2f020*/  IMAD.IADD R11, R7, 0x1, R3 ;  /* 0x00000001070b7824 */ /* 0x000fce00078e0203 */
[----:B------:R-:W-:Y:S05]  /*2f030*/  CALL.REL.NOINC `($_Z5saxpyPhPm$_Z10bn_set_digP5bn_stm) ;  /* 0xfffffd7c00287944 */ /* 0x000fea0003c3ffff */
[----:B------:R-:W-:-:S04]  /*2f040*/  IMAD.MOV.U32 R17, RZ, RZ, 0x0 ;  /* 0x00000000ff117424 */ /* 0x000fc800078e00ff */
[----:B------:R-:W-:Y:S05]  /*2f050*/  RET.REL.NODEC R16 `(_Z5saxpyPhPm) ;  /* 0xfffffd0c10e87950 */ /* 0x000fea0003c3ffff */
        .type           $_Z5saxpyPhPm$_Z17convert_from_hexaPhPmii,@function
        .size           $_Z5saxpyPhPm$_Z17convert_from_hexaPhPmii,($_Z5saxpyPhPm$_Z17fp_prime_conv_digPmm - $_Z5saxpyPhPm$_Z17convert_from_hexaPhPmii)
$_Z5saxpyPhPm$_Z17convert_from_hexaPhPmii:
[----:B------:R-:W0:Y:S01]  /*2f060*/  LDC.64 R2, c[0x0][0x388] ;  /* 0x0000e200ff027b82 */ /* 0x000e220000000a00 */
[----:B------:R-:W0:Y:S07]  /*2f070*/  LDCU.64 UR4, c[0x0][0x358] ;  /* 0x00006b00ff0477ac */ /* 0x000e2e0008000a00 */
[----:B------:R-:W1:Y:S01]  /*2f080*/  LDC.64 R4, c[0x0][0x380] ;  /* 0x0000e000ff047b82 */ /* 0x000e620000000a00 */
[----:B0-----:R-:W-:Y:S04]  /*2f090*/  STG.E.64 desc[UR4][R2.64+0x28], RZ ;  /* 0x000028ff02007986 */ /* 0x001fe8000c101b04 */
[----:B-1----:R-:W2:Y:S02]  /*2f0a0*/  LDG.E.U8 R6, desc[UR4][R4.64] ;  /* 0x0000000404067981 */ /* 0x002ea4000c1e1100 */
[----:B--2---:R-:W-:-:S05]  /*2f0b0*/  IMAD.WIDE.U32 R6, R6, 0x100, RZ ;  /* 0x0000010006067825 */ /* 0x004fca00078e00ff */
[----:B------:R0:W-:Y:S04]  /*2f0c0*/  STG.E.64 desc[UR4][R2.64+0x28], R6 ;  /* 0x0000280602007986 */ /* 0x0001e8000c101b04 */
[----:B------:R-:W2:Y:S02]  /*2f0d0*/  LDG.E.U8 R9, desc[UR4][R4.64+0x1] ;  /* 0x0000010404097981 */ /* 0x000ea4000c1e1100 */
[----:B--2---:R-:W-:-:S04]  /*2f0e0*/  LOP3.LUT R13, R6, R9, RZ, 0xfc, !PT ;  /* 0x00000009060d7212 */ /* 0x004fc800078efcff */
[C---:B------:R-:W-:Y:S01]  /*2f0f0*/  SHF.L.U64.HI R9, R13.reuse, 0x8, R7 ;  /* 0x000000080d097819 */ /* 0x040fe20000010207 */
[----:B------:R-:W-:-:S05]  /*2f100*/  IMAD.SHL.U32 R8, R13, 0x100, RZ ;  /* 0x000001000d087824 */ /* 0x000fca00078e00ff */
[----:B------:R1:W-:Y:S04]  /*2f110*/  STG.E.64 desc[UR4][R2.64+0x28], R8 ;  /* 0x0000280802007986 */ /* 0x0003e8000c101b04 */
[----:B------:R-:W2:Y:S02]  /*2f120*/  LDG.E.U8 R10, desc[UR4][R4.64+0x2] ;  /* 0x00000204040a7981 */ /* 0x000ea4000c1e1100 */
[----:B--2---:R-:W-:-:S04]  /*2f130*/  PRMT R13, R10, 0x6540, R13 ;  /* 0x000065400a0d7816 */ /* 0x004fc8000000000d */
[C---:B------:R-:W-:Y:S01]  /*2f140*/  SHF.L.U64.HI R11, R13.reuse, 0x8, R9 ;  /* 0x000000080d0b7819 */ /* 0x040fe20000010209 */
[----:B------:R-:W-:-:S05]  /*2f150*/  IMAD.SHL.U32 R10, R13, 0x100, RZ ;  /* 0x000001000d0a7824 */ /* 0x000fca00078e00ff */
[----:B------:R2:W-:Y:S04]  /*2f160*/  STG.E.64 desc[UR4][R2.64+0x28], R10 ;  /* 0x0000280a02007986 */ /* 0x0005e8000c101b04 */
[----:B0-----:R-:W3:Y:S02]  /*2f170*/  LDG.E.U8 R6, desc[UR4][R4.64+0x3] ;  /* 0x0000030404067981 */ /* 0x001ee4000c1e1100 */
[----:B---3--:R-:W-:-:S04]  /*2f180*/  PRMT R13, R6, 0x6540, R13 ;  /* 0x00006540060d7816 */ /* 0x008fc8000000000d */
[C---:B------:R-:W-:Y:S01]  /*2f190*/  SHF.L.U64.HI R7, R13.reuse, 0x8, R11 ;  /* 0x000000080d077819 */ /* 0x040fe2000001020b */
[----:B------:R-:W-:-:S05]  /*2f1a0*/  IMAD.SHL.U32 R6, R13, 0x100, RZ ;  /* 0x000001000d067824 */ /* 0x000fca00078e00ff */
[----:B------:R0:W-:Y:S04]  /*2f1b0*/  STG.E.64 desc[UR4][R2.64+0x28], R6 ;  /* 0x0000280602007986 */ /* 0x0001e8000c101b04 */
[----:B-1----:R-:W3:Y:S02]  /*2f1c0*/  LDG.E.U8 R8, desc[UR4][R4.64+0x4] ;  /* 0x0000040404087981 */ /* 0x002ee4000c1e1100 */
[----:B---3--:R-:W-:-:S04]  /*2f1d0*/  PRMT R13, R8, 0x6540, R13 ;  /* 0x00006540080d7816 */ /* 0x008fc8000000000d */
[C---:B------:R-:W-:Y:S01]  /*2f1e0*/  SHF.L.U64.HI R9, R13.reuse, 0x8, R7 ;  /* 0x000000080d097819 */ /* 0x040fe20000010207 */
[----:B------:R-:W-:-:S05]  /*2f1f0*/  IMAD.SHL.U32 R8, R13, 0x100, RZ ;  /* 0x000001000d087824 */ /* 0x000fca00078e00ff */
[----:B------:R1:W-:Y:S04]  /*2f200*/  STG.E.64 desc[UR4][R2.64+0x28], R8 ;  /* 0x0000280802007986 */ /* 0x0003e8000c101b04 */
[----:B--2---:R-:W2:Y:S02]  /*2f210*/  LDG.E.U8 R10, desc[UR4][R4.64+0x5] ;  /* 0x00000504040a7981 */ /* 0x004ea4000c1e1100 */
        /* <DEDUP_REMOVED lines=9> */
[----:B-1----:R-:W3:Y:S01]  /*2f2b0*/  LDG.E.U8 R8, desc[UR4][R4.64+0x7] ;  /* 0x0000070404087981 */ /* 0x002ee2000c1e1100 */
[----:B------:R-:W-:-:S03]  /*2f2c0*/  IMAD.MOV.U32 R9, RZ, RZ, R13 ;  /* 0x000000ffff097224 */ /* 0x000fc600078e000d */
[----:B------:R-:W-:Y:S01]  /*2f2d0*/  STG.E.64 desc[UR4][R2.64+0x20], RZ ;  /* 0x000020ff02007986 */ /* 0x000fe2000c101b04 */
[----:B---3--:R-:W-:-:S05]  /*2f2e0*/  PRMT R8, R8, 0x6540, R7 ;  /* 0x0000654008087816 */ /* 0x008fca0000000007 */
[----:B------:R1:W-:Y:S04]  /*2f2f0*/  STG.E.64 desc[UR4][R2.64+0x28], R8 ;  /* 0x0000280802007986 */ /* 0x0003e8000c101b04 */
[----:B------:R-:W3:Y:S02]  /*2f300*/  LDG.E.U8 R6, desc[UR4][R4.64+0x8] ;  /* 0x0000080404067981 */ /* 0x000ee4000c1e1100 */
[----:B---3--:R-:W-:-:S05]  /*2f310*/  IMAD.WIDE.U32 R6, R6, 0x100, RZ ;  /* 0x0000010006067825 */ /* 0x008fca00078e00ff */
[----:B------:R3:W-:Y:S04]  /*2f320*/  STG.E.64 desc[UR4][R2.64+0x20], R6 ;  /* 0x0000200602007986 */ /* 0x0007e8000c101b04 */
[----:B--2---:R-:W2:Y:S02]  /*2f330*/  LDG.E.U8 R11, desc[UR4][R4.64+0x9] ;  /* 0x00000904040b7981 */ /* 0x004ea4000c1e1100 */
[----:B--2---:R-:W-:-:S04]  /*2f340*/  LOP3.LUT R15, R6, R11, RZ, 0xfc, !PT ;  /* 0x0000000b060f7212 */ /* 0x004fc800078efcff */
[C---:B------:R-:W-:Y:S01]  /*2f350*/  SHF.L.U64.HI R11, R15.reuse, 0x8, R7 ;  /* 0x000000080f0b7819 */ /* 0x040fe20000010207 */
[----:B------:R-:W-:-:S05]  /*2f360*/  IMAD.SHL.U32 R10, R15, 0x100, RZ ;  /* 0x000001000f0a7824 */ /* 0x000fca00078e00ff */
[----:B------:R2:W-:Y:S04]  /*2f370*/  STG.E.64 desc[UR4][R2.64+0x20], R10 ;  /* 0x0000200a02007986 */ /* 0x0005e8000c101b04 */
[----:B0-----:R-:W4:Y:S02]  /*2f380*/  LDG.E.U8 R12, desc[UR4][R4.64+0xa] ;  /* 0x00000a04040c7981 */ /* 0x001f24000c1e1100 */
[----:B----4-:R-:W-:-:S04]  /*2f390*/  PRMT R13, R12, 0x6540, R15 ;  /* 0x000065400c0d7816 */ /* 0x010fc8000000000f */
[C---:B-1----:R-:W-:Y:S01]  /*2f3a0*/  SHF.L.U64.HI R9, R13.reuse, 0x8, R11 ;  /* 0x000000080d097819 */ /* 0x042fe2000001020b */
[----:B------:R-:W-:-:S05]  /*2f3b0*/  IMAD.SHL.U32 R8, R13, 0x100, RZ ;  /* 0x000001000d087824 */ /* 0x000fca00078e00ff */
[----:B------:R0:W-:Y:S04]  /*2f3c0*/  STG.E.64 desc[UR4][R2.64+0x20], R8 ;  /* 0x0000200802007986 */ /* 0x0001e8000c101b04 */
[----:B---3--:R-:W3:Y:S02]  /*2f3d0*/  LDG.E.U8 R6, desc[UR4][R4.64+0xb] ;  /* 0x00000b0404067981 */ /* 0x008ee4000c1e1100 */
        /* <DEDUP_REMOVED lines=19> */
[----:B--2---:R-:W2:Y:S01]  /*2f510*/  LDG.E.U8 R10, desc[UR4][R4.64+0xf] ;  /* 0x00000f04040a7981 */ /* 0x004ea2000c1e1100 */
[----:B------:R-:W-:-:S03]  /*2f520*/  IMAD.MOV.U32 R11, RZ, RZ, R13 ;  /* 0x000000ffff0b7224 */ /* 0x000fc600078e000d */
[----:B------:R-:W-:Y:S01]  /*2f530*/  STG.E.64 desc[UR4][R2.64+0x18], RZ ;  /* 0x000018ff02007986 */ /* 0x000fe2000c101b04 */
[----:B--2---:R-:W-:-:S05]  /*2f540*/  PRMT R10, R10, 0x6540, R7 ;  /* 0x000065400a0a7816 */ /* 0x004fca0000000007 */
[----:B------:R2:W-:Y:S04]  /*2f550*/  STG.E.64 desc[UR4][R2.64+0x20], R10 ;  /* 0x0000200a02007986 */ /* 0x0005e8000c101b04 */
[----:B------:R-:W3:Y:S02]  /*2f560*/  LDG.E.U8 R6, desc[UR4][R4.64+0x10] ;  /* 0x0000100404067981 */ /* 0x000ee4000c1e1100 */
[----:B---3--:R-:W-:-:S05]  /*2f570*/  IMAD.WIDE.U32 R6, R6, 0x100, RZ ;  /* 0x0000010006067825 */ /* 0x008fca00078e00ff */
[----:B------:R3:W-:Y:S04]  /*2f580*/  STG.E.64 desc[UR4][R2.64+0x18], R6 ;  /* 0x0000180602007986 */ /* 0x0007e8000c101b04 */
[----:B0-----:R-:W4:Y:S02]  /*2f590*/  LDG.E.U8 R9, desc[UR4][R4.64+0x11] ;  /* 0x0000110404097981 */ /* 0x001f24000c1e1100 */
[----:B----4-:R-:W-:-:S04]  /*2f5a0*/  LOP3.LUT R15, R6, R9, RZ, 0xfc, !PT ;  /* 0x00000009060f7212 */ /* 0x010fc800078efcff */
[C---:B------:R-:W-:Y:S01]  /*2f5b0*/  SHF.L.U64.HI R9, R15.reuse, 0x8, R7 ;  /* 0x000000080f097819 */ /* 0x040fe20000010207 */
[----:B------:R-:W-:-:S05]  /*2f5c0*/  IMAD.SHL.U32 R8, R15, 0x100, RZ ;  /* 0x000001000f087824 */ /* 0x000fca00078e00ff */
[----:B------:R0:W-:Y:S04]  /*2f5d0*/  STG.E.64 desc[UR4][R2.64+0x18], R8 ;  /* 0x0000180802007986 */ /* 0x0001e8000c101b04 */
[----:B-1----:R-:W4:Y:S02]  /*2f5e0*/  LDG.E.U8 R12, desc[UR4][R4.64+0x12] ;  /* 0x00001204040c7981 */ /* 0x002f24000c1e1100 */
[----:B----4-:R-:W-:-:S04]  /*2f5f0*/  PRMT R13, R12, 0x6540, R15 ;  /* 0x000065400c0d7816 */ /* 0x010fc8000000000f */
[C---:B--2---:R-:W-:Y:S01]  /*2f600*/  SHF.L.U64.HI R11, R13.reuse, 0x8, R9 ;  /* 0x000000080d0b7819 */ /* 0x044fe20000010209 */
[----:B------:R-:W-:-:S05]  /*2f610*/  IMAD.SHL.U32 R10, R13, 0x100, RZ ;  /* 0x000001000d0a7824 */ /* 0x000fca00078e00ff */
[----:B------:R1:W-:Y:S04]  /*2f620*/  STG.E.64 desc[UR4][R2.64+0x18], R10 ;  /* 0x0000180a02007986 */ /* 0x0003e8000c101b04 */
[----:B---3--:R-:W2:Y:S02]  /*2f630*/  LDG.E.U8 R6, desc[UR4][R4.64+0x13] ;  /* 0x0000130404067981 */ /* 0x008ea4000c1e1100 */
        /* <DEDUP_REMOVED lines=19> */
[----:B0-----:R-:W3:Y:S01]  /*2f770*/  LDG.E.U8 R8, desc[UR4][R4.64+0x17] ;  /* 0x0000170404087981 */ /* 0x001ee2000c1e1100 */
[----:B------:R-:W-:-:S03]  /*2f780*/  IMAD.MOV.U32 R9, RZ, RZ, R13 ;  /* 0x000000ffff097224 */ /* 0x000fc600078e000d */
[----:B------:R-:W-:Y:S01]  /*2f790*/  STG.E.64 desc[UR4][R2.64+0x10], RZ ;  /* 0x000010ff02007986 */ /* 0x000fe2000c101b04 */
[----:B---3--:R-:W-:-:S05]  /*2f7a0*/  PRMT R8, R8, 0x6540, R7 ;  /* 0x0000654008087816 */ /* 0x008fca0000000007 */
[----:B------:R0:W-:Y:S04]  /*2f7b0*/  STG.E.64 desc[UR4][R2.64+0x18], R8 ;  /* 0x0000180802007986 */ /* 0x0001e8000c101b04 */
[----:B------:R-:W3:Y:S02]  /*2f7c0*/  LDG.E.U8 R6, desc[UR4][R4.64+0x18] ;  /* 0x0000180404067981 */ /* 0x000ee4000c1e1100 */
[----:B---3--:R-:W-:-:S05]  /*2f7d0*/  IMAD.WIDE.U32 R6, R6, 0x100, RZ ;  /* 0x0000010006067825 */ /* 0x008fca00078e00ff */
[----:B------:R3:W-:Y:S04]  /*2f7e0*/  STG.E.64 desc[UR4][R2.64+0x10], R6 ;  /* 0x0000100602007986 */ /* 0x0007e8000c101b04 */
[----:B-1----:R-:W4:Y:S02]  /*2f7f0*/  LDG.E.U8 R11, desc[UR4][R4.64+0x19] ;  /* 0x00001904040b7981 */ /* 0x002f24000c1e1100 */
[----:B----4-:R-:W-:-:S04]  /*2f800*/  LOP3.LUT R15, R6, R11, RZ, 0xfc, !PT ;  /* 0x0000000b060f7212 */ /* 0x010fc800078efcff */
[C---:B------:R-:W-:Y:S01]  /*2f810*/  SHF.L.U64.HI R11, R15.reuse, 0x8, R7 ;  /* 0x000000080f0b7819 */ /* 0x040fe20000010207 */
[----:B------:R-:W-:-:S05]  /*2f820*/  IMAD.SHL.U32 R10, R15, 0x100, RZ ;  /* 0x000001000f0a7824 */ /* 0x000fca00078e00ff */
[----:B------:R1:W-:Y:S04]  /*2f830*/  STG.E.64 desc[UR4][R2.64+0x10], R10 ;  /* 0x0000100a02007986 */ /* 0x0003e8000c101b04 */
[----:B--2---:R-:W2:Y:S02]  /*2f840*/  LDG.E.U8 R12, desc[UR4][R4.64+0x1a] ;  /* 0x00001a04040c7981 */ /* 0x004ea4000c1e1100 */
[----:B--2---:R-:W-:-:S04]  /*2f850*/  PRMT R13, R12, 0x6540, R15 ;  /* 0x000065400c0d7816 */ /* 0x004fc8000000000f */
[C---:B0-----:R-:W-:Y:S01]  /*2f860*/  SHF.L.U64.HI R9, R13.reuse, 0x8, R11 ;  /* 0x000000080d097819 */ /* 0x041fe2000001020b */
[----:B------:R-:W-:-:S05]  /*2f870*/  IMAD.SHL.U32 R8, R13, 0x100, RZ ;  /* 0x000001000d087824 */ /* 0x000fca00078e00ff */
[----:B------:R0:W-:Y:S04]  /*2f880*/  STG.E.64 desc[UR4][R2.64+0x10], R8 ;  /* 0x0000100802007986 */ /* 0x0001e8000c101b04 */
[----:B---3--:R-:W2:Y:S02]  /*2f890*/  LDG.E.U8 R6, desc[UR4][R4.64+0x1b] ;  /* 0x00001b0404067981 */ /* 0x008ea4000c1e1100 */
[----:B--2---:R-:W-:-:S04]  /*2f8a0*/  PRMT R13, R6, 0x6540, R13 ;  /* 0x00006540060d7816 */ /* 0x004fc8000000000d */
        /* <DEDUP_REMOVED lines=31> */
[----:B--2---:R-:W2:Y:S02]  /*2faa0*/  LDG.E.U8 R12, desc[UR4][R4.64+0x22] ;  /* 0x00002204040c7981 */ /* 0x004ea4000c1e1100 */
[----:B--2---:R-:W-:-:S04]  /*2fab0*/  PRMT R13, R12, 0x6540, R15 ;  /* 0x000065400c0d7816 */ /* 0x004fc8000000000f */
[C---:B-1----:R-:W-:Y:S01]  /*2fac0*/  SHF.L.U64.HI R11, R13.reuse, 0x8, R9 ;  /* 0x000000080d0b7819 */ /* 0x042fe20000010209 */
        /* <DEDUP_REMOVED lines=54> */
[----:B------:R-:W-:Y:S04]  /*2fe30*/  STG.E.64 desc[UR4][R2.64], R8 ;  /* 0x0000000802007986 */ /* 0x000fe8000c101b04 */
[----:B--2---:R-:W2:Y:S02]  /*2fe40*/  LDG.E.U8 R6, desc[UR4][R4.64+0x2e] ;  /* 0x00002e0404067981 */ /* 0x004ea4000c1e1100 */
[----:B--2---:R-:W-:-:S04]  /*2fe50*/  PRMT R13, R6, 0x6540, R13 ;  /* 0x00006540060d7816 */ /* 0x004fc8000000000d */
[C---:B------:R-:W-:Y:S01]  /*2fe60*/  SHF.L.U64.HI R7, R13.reuse, 0x8, R9 ;  /* 0x000000080d077819 */ /* 0x040fe20000010209 */
[----:B------:R-:W-:-:S05]  /*2fe70*/  IMAD.SHL.U32 R6, R13, 0x100, RZ ;  /* 0x000001000d067824 */ /* 0x000fca00078e00ff */
[----:B------:R-:W-:Y:S04]  /*2fe80*/  STG.E.64 desc[UR4][R2.64], R6 ;  /* 0x0000000602007986 */ /* 0x000fe8000c101b04 */
[----:B-1----:R-:W2:Y:S01]  /*2fe90*/  LDG.E.U8 R10, desc[UR4][R4.64+0x2f] ;  /* 0x00002f04040a7981 */ /* 0x002ea2000c1e1100 */
[----:B------:R-:W-:Y:S02]  /*2fea0*/  IMAD.MOV.U32 R11, RZ, RZ, R7 ;  /* 0x000000ffff0b7224 */ /* 0x000fe400078e0007 */
[----:B------:R-:W-:Y:S01]  /*2feb0*/  IMAD.MOV.U32 R12, RZ, RZ, R0 ;  /* 0x000000ffff0c7224 */ /* 0x000fe200078e0000 */
[----:B--2---:R-:W-:Y:S01]  /*2fec0*/  PRMT R10, R10, 0x6540, R13 ;  /* 0x000065400a0a7816 */ /* 0x004fe2000000000d */
[----:B------:R-:W-:-:S04]  /*2fed0*/  IMAD.MOV.U32 R13, RZ, RZ, 0x0 ;  /* 0x00000000ff0d7424 */ /* 0x000fc800078e00ff */
[----:B------:R0:W-:Y:S02]  /*2fee0*/  STG.E.64 desc[UR4][R2.64], R10 ;  /* 0x0000000a02007986 */ /* 0x0001e4000c101b04 */
[----:B0-----:R-:W-:Y:S05]  /*2fef0*/  RET.REL.NODEC R12 `(_Z5saxpyPhPm) ;  /* 0xfffffd000c407950 */ /* 0x001fea0003c3ffff */
        .type           $_Z5saxpyPhPm$_Z17fp_prime_conv_digPmm,@function
        .size           $_Z5saxpyPhPm$_Z17fp_prime_conv_digPmm,($_Z5saxpyPhPm$_Z19ep2_curve_set_ctmapPKcS0_S0_S0_S0_S0_S0_S0_ - $_Z5saxpyPhPm$_Z17fp_prime_conv_digPmm)
$_Z5saxpyPhPm$_Z17fp_prime_conv_digPmm:
[----:B------:R-:W0:Y:S01]  /*2ff00*/  LDC.64 R10, c[0x0][0x358] ;  /* 0x0000d600ff0a7b82 */ /* 0x000e220000000a00 */
[----:B------:R-:W-:Y:S01]  /*2ff10*/  IMAD.MOV.U32 R4, RZ, RZ, R42 ;  /* 0x000000ffff047224 */ /* 0x000fe200078e002a */
[----:B------:R-:W-:Y:S01]  /*2ff20*/  MOV R12, 0x2ff50 ;  /* 0x0002ff50000c7802 */ /* 0x000fe20000000f00 */
[----:B------:R-:W-:-:S07]  /*2ff30*/  IMAD.MOV.U32 R5, RZ, RZ, R43 ;  /* 0x000000ffff057224 */ /* 0x000fce00078e002b */
[----:B0-----:R-:W-:Y:S05]  /*2ff40*/  CALL.REL.NOINC `($_Z5saxpyPhPm$_Z7fp_zeroPm) ;  /* 0x000000ec00287944 */ /* 0x001fea0003c00000 */
[----:B------:R-:W-:Y:S01]  /*2ff50*/  R2UR UR4, R10 ;  /* 0x000000000a0472ca */ /* 0x000fe200000e0000 */
[----:B------:R-:W-:Y:S01]  /*2ff60*/  IMAD.MOV.U32 R4, RZ, RZ, R42 ;  /* 0x000000ffff047224 */ /* 0x000fe200078e002a */
[----:B------:R-:W-:Y:S01]  /*2ff70*/  R2UR UR5, R11 ;  /* 0x000000000b0572ca */ /* 0x000fe200000e0000 */
[----:B------:R-:W-:-:S12]  /*2ff80*/  IMAD.MOV.U32 R5, RZ, RZ, R43 ;  /* 0x000000ffff057224 */ /* 0x000fd800078e002b */
[----:B------:R0:W-:Y:S02]  /*2ff90*/  ST.E.64 desc[UR4][R4.64], R2 ;  /* 0x0000000204007985 */ /* 0x0001e4000c101b04 */
[----:B0-----:R-:W-:Y:S02]  /*2ffa0*/  IMAD.MOV.U32 R2, RZ, RZ, R13 ;  /* 0x000000ffff027224 */ /* 0x001fe400078e000d */
[----:B------:R-:W-:-:S04]  /*2ffb0*/  IMAD.MOV.U32 R3, RZ, RZ, 0x0 ;  /* 0x00000000ff037424 */ /* 0x000fc800078e00ff */
[----:B------:R-:W-:Y:S05]  /*2ffc0*/  RET.REL.NODEC R2 `(_Z5saxpyPhPm) ;  /* 0xfffffd00020c7950 */ /* 0x000fea0003c3ffff */
        .type           $_Z5saxpyPhPm$_Z19ep2_curve_set_ctmapPKcS0_S0_S0_S0_S0_S0_S0_,@function
        .size           $_Z5saxpyPhPm$_Z19ep2_curve_set_ctmapPKcS0_S0_S0_S0_S0_S0_S0_,($_Z5saxpyPhPm$_Z19map_scalar_to_curveP6ep2_stPPm - $_Z5saxpyPhPm$_Z19ep2_curve_set_ctmapPKcS0_S0_S0_S0_S0_S0_S0_)
$_Z5saxpyPhPm$_Z19ep2_curve_set_ctmapPKcS0_S0_S0_S0_S0_S0_S0_:
[----:B------:R-:W-:Y:S01]  /*2ffd0*/  MOV R2, 0x8 ;  /* 0x0000000800027802 */ /* 0x000fe20000000f00 */
[----:B------:R-:W-:Y:S02]  /*2ffe0*/  IMAD.MOV.U32 R4, RZ, RZ, 0x130 ;  /* 0x00000130ff047424 */ /* 0x000fe400078e00ff */
[----:B------:R-:W-:Y:S01]  /*2fff0*/  IMAD.MOV.U32 R5, RZ, RZ, RZ ;  /* 0x000000ffff057224 */ /* 0x000fe200078e00ff */
[----:B------:R0:W1:Y:S06]  /*30000*/  LDC.64 R6, c[0x4][R2] ;  /* 0x0100000002067b82 */ /* 0x00006c0000000a00 */
[----:B------:R-:W-:-:S07]  /*30010*/  LEPC R20, `(.L_x_603) ;  /* 0x000000001014794e */ /* 0x000fce0000000000 */
[----:B01----:R-:W-:Y:S05]  /*30020*/  CALL.ABS.NOINC R6 ;  /* 0x0000000006007343 */ /* 0x003fea0003c00000 */
.L_x_603:
[----:B------:R-:W0:Y:S01]  /*30030*/  S2UR UR5, SR_CgaCtaId ;  /* 0x00000000000579c3 */ /* 0x000e220000008800 */
[----:B------:R-:W-:-:S07]  /*30040*/  UMOV UR4, 0x400 ;  /* 0x0000040000047882 */ /* 0x000fce0000000000 */
[----:B------:R1:W2:Y:S08]  /*30050*/  LDC.64 R6, c[0x4][R2] ;  /* 0x0100000002067b82 */ /* 0x0002b00000000a00 */
[----:B------:R-:W3:Y:S01]  /*30060*/  LDC.64 R104, c[0x0][0x358] ;  /* 0x0000d600ff687b82 */ /* 0x000ee20000000a00 */
[----:B0-----:R-:W-:-:S09]  /*30070*/  ULEA UR4, UR5, UR4, 0x18 ;  /* 0x0000000405047291 */ /* 0x001fd2000f8ec0ff */
[----:B------:R0:W-:Y:S02]  /*30080*/  STS.64 [UR4+0x58], R4 ;  /* 0x00005804ff007988 */ /* 0x0001e40008000a04 */
[----:B0-----:R-:W-:Y:S02]  /*30090*/  IMAD.MOV.U32 R4, RZ, RZ, 0x40 ;  /* 0x00000040ff047424 */ /* 0x001fe400078e00ff */
[----:B-1----:R-:W-:-:S07]  /*300a0*/  IMAD.MOV.U32 R5, RZ, RZ, RZ ;  /* 0x000000ffff057224 */ /* 0x002fce00078e00ff */
[----:B------:R-:W-:-:S07]  /*300b0*/  LEPC R20, `(.L_x_604) ;  /* 0x000000001014794e */ /* 0x000fce0000000000 */
[----:B--23--:R-:W-:Y:S05]  /*300c0*/  CALL.ABS.NOINC R6 ;  /* 0x0000000006007343 */ /* 0x00cfea0003c00000 */
.L_x_604:
[----:B------:R-:W0:Y:S01]  /*300d0*/  S2UR UR5, SR_CgaCtaId ;  /* 0x00000000000579c3 */ /* 0x000e220000008800 */
[----:B------:R-:W-:Y:S01]  /*300e0*/  UMOV UR4, 0x400 ;  /* 0x0000040000047882 */ /* 0x000fe20000000000 */
[----:B------:R-:W-:Y:S02]  /*300f0*/  IMAD.MOV.U32 R8, RZ, RZ, R4 ;  /* 0x000000ffff087224 */ /* 0x000fe400078e0004 */
[----:B------:R-:W-:Y:S02]  /*30100*/  IMAD.MOV.U32 R9, RZ, RZ, R5 ;  /* 0x000000ffff097224 */ /* 0x000fe400078e0005 */
[----:B------:R-:W-:Y:S02]  /*30110*/  IMAD.MOV.U32 R4, RZ, RZ, 0x40 ;  /* 0x00000040ff047424 */ /* 0x000fe400078e00ff */
[----:B------:R1:W2:Y:S01]  /*30120*/  LDC.64 R10, c[0x4][R2] ;  /* 0x01000000020a7b82 */ /* 0x0002a20000000a00 */
[----:B------:R-:W-:Y:S01]  /*30130*/  IMAD.MOV.U32 R5, RZ, RZ, RZ ;  /* 0x000000ffff057224 */ /* 0x000fe200078e00ff */
[----:B0-----:R-:W-:Y:S01]  /*30140*/  ULEA UR4, UR5, UR4, 0x18 ;  /* 0x0000000405047291 */ /* 0x001fe2000f8ec0ff */
[----:B------:R-:W-:-:S08]  /*30150*/  R2UR UR5, R105 ;  /* 0x00000000690572ca */ /* 0x000fd000000e0000 */
[----:B------:R-:W0:Y:S01]  /*30160*/  LDS.64 R6, [UR4+0x58] ;  /* 0x00005804ff067984 */ /* 0x000e220008000a00 */
[----:B------:R-:W-:-:S13]  /*30170*/  R2UR UR4, R104 ;  /* 0x00000000680472ca */ /* 0x000fda00000e0000 */
[----:B0-2---:R1:W-:Y:S02]  /*30180*/  ST.E.64 desc[UR4][R6.64], R8 ;  /* 0x0000000806007985 */ /* 0x0053e4000c101b04 */
[----:B------:R-:W-:-:S07]  /*30190*/  LEPC R20, `(.L_x_605) ;  /* 0x000000001014794e */ /* 0x000fce0000000000 */
[----:B-1----:R-:W-:Y:S05]  /*301a0*/  CALL.ABS.NOINC R10 ;  /* 0x000000000a007343 */ /* 0x002fea0003c00000 */
.L_x_605:
        /* <DEDUP_REMOVED lines=14> */
.L_x_606:
        /* <DEDUP_REMOVED lines=14> */
.L_x_607:
        /* <DEDUP_REMOVED lines=14> */
.L_x_608:
        /* <DEDUP_REMOVED lines=14> */
.L_x_609:
        /* <DEDUP_REMOVED lines=14> */
.L_x_610:
        /* <DEDUP_REMOVED lines=14> */
.L_x_611:
        /* <DEDUP_REMOVED lines=14> */
.L_x_612:
        /* <DEDUP_REMOVED lines=14> */
.L_x_613:
        /* <DEDUP_REMOVED lines=14> */
.L_x_614:
        /* <DEDUP_REMOVED lines=14> */
.L_x_615:
        /* <DEDUP_REMOVED lines=14> */
.L_x_616:
        /* <DEDUP_REMOVED lines=14> */
.L_x_617:
        /* <DEDUP_REMOVED lines=14> */
.L_x_618:
        /* <DEDUP_REMOVED lines=14> */
.L_x_619:
        /* <DEDUP_REMOVED lines=14> */
.L_x_620:
        /* <DEDUP_REMOVED lines=14> */
.L_x_621:
        /* <DEDUP_REMOVED lines=14> */
.L_x_622:
        /* <DEDUP_REMOVED lines=14> */
.L_x_623:
        /* <DEDUP_REMOVED lines=14> */
.L_x_624:
        /* <DEDUP_REMOVED lines=14> */
.L_x_625:
        /* <DEDUP_REMOVED lines=14> */
.L_x_626:
        /* <DEDUP_REMOVED lines=14> */
.L_x_627:
        /* <DEDUP_REMOVED lines=14> */
.L_x_628:
        /* <DEDUP_REMOVED lines=14> */
.L_x_629:
        /* <DEDUP_REMOVED lines=14> */
.L_x_630:
        /* <DEDUP_REMOVED lines=14> */
.L_x_631:
        /* <DEDUP_REMOVED lines=14> */
.L_x_632:
        /* <DEDUP_REMOVED lines=14> */
.L_x_633:
        /* <DEDUP_REMOVED lines=14> */
.L_x_634:
        /* <DEDUP_REMOVED lines=14> */
.L_x_635:
        /* <DEDUP_REMOVED lines=14> */
.L_x_636:
        /* <DEDUP_REMOVED lines=14> */
.L_x_637:
        /* <DEDUP_REMOVED lines=14> */
.L_x_638:
[----:B------:R-:W0:Y:S01]  /*31e90*/  S2UR UR5, SR_CgaCtaId ;  /* 0x00000000000579c3 */ /* 0x000e220000008800 */
[----:B------:R-:W-:Y:S01]  /*31ea0*/  UMOV UR4, 0x400 ;  /* 0x0000040000047882 */ /* 0x000fe20000000000 */
[----:B------:R-:W-:Y:S02]  /*31eb0*/  IMAD.MOV.U32 R8, RZ, RZ, R4 ;  /* 0x000000ffff087224 */ /* 0x000fe400078e0004 */
[----:B------:R-:W-:Y:S02]  /*31ec0*/  IMAD.MOV.U32 R9, RZ, RZ, R5 ;  /* 0x000000ffff097224 */ /* 0x000fe400078e0005 */
[----:B------:R-:W-:Y:S02]  /*31ed0*/  IMAD.MOV.U32 R4, RZ, RZ, 0x40 ;  /* 0x00000040ff047424 */ /* 0x000fe400078e00ff */
[----:B------:R-:W1:Y:S01]  /*31ee0*/  LDC.64 R2, c[0x4][R2] ;  /* 0x0100000002027b82 */ /* 0x000e620000000a00 */
[----:B------:R-:W-:Y:S01]  /*31ef0*/  IMAD.MOV.U32 R5, RZ, RZ, RZ ;  /* 0x000000ffff057224 */ /* 0x000fe200078e00ff */
[----:B0-----:R-:W-:Y:S01]  /*31f00*/  ULEA UR4, UR5, UR4, 0x18 ;  /* 0x0000000405047291 */ /* 0x001fe2000f8ec0ff */
[----:B------:R-:W-:-:S08]  /*31f10*/  R2UR UR5, R105 ;  /* 0x00000000690572ca */ /* 0x000fd000000e0000 */
[----:B------:R-:W0:Y:S01]  /*31f20*/  LDS.64 R6, [UR4+0x58] ;  /* 0x00005804ff067984 */ /* 0x000e220008000a00 */
[----:B------:R-:W-:-:S13]  /*31f30*/  R2UR UR4, R104 ;  /* 0x00000000680472ca */ /* 0x000fda00000e0000 */
[----:B01----:R0:W-:Y:S02]  /*31f40*/  ST.E.64 desc[UR4][R6.64+0x120], R8 ;  /* 0x0001200806007985 */ /* 0x0031e4000c101b04 */
[----:B------:R-:W-:-:S07]  /*31f50*/  LEPC R20, `(.L_x_639) ;  /* 0x000000001014794e */ /* 0x000fce0000000000 */
[----:B0-----:R-:W-:Y:S05]  /*31f60*/  CALL.ABS.NOINC R2 ;  /* 0x0000000002007343 */ /* 0x001fea0003c00000 */
.L_x_639:
[----:B------:R-:W0:Y:S01]  /*31f70*/  S2UR UR5, SR_CgaCtaId ;  /* 0x00000000000579c3 */ /* 0x000e220000008800 */
[----:B------:R-:W-:Y:S01]  /*31f80*/  UMOV UR4, 0x400 ;  /* 0x0000040000047882 */ /* 0x000fe20000000000 */
[----:B------:R-:W-:Y:S02]  /*31f90*/  R2UR UR6, R104 ;  /* 0x00000000680672ca */ /* 0x000fe400000e0000 */
[C---:B------:R-:W-:Y:S01]  /*31fa0*/  R2UR UR7, R105.reuse ;  /* 0x00000000690772ca */ /* 0x040fe200000e0000 */
[----:B0-----:R-:W-:Y:S01]  /*31fb0*/  ULEA UR4, UR5, UR4, 0x18 ;  /* 0x0000000405047291 */ /* 0x001fe2000f8ec0ff */
[----:B------:R-:W-:-:S08]  /*31fc0*/  R2UR UR5, R105 ;  /* 0x00000000690572ca */ /* 0x000fd000000e0000 */
[----:B------:R-:W0:Y:S04]  /*31fd0*/  LDS.64 R6, [UR4+0x58] ;  /* 0x00005804ff067984 */ /* 0x000e280008000a00 */
[----:B0-----:R0:W-:Y:S04]  /*31fe0*/  ST.E.64 desc[UR6][R6.64+0x128], R4 ;  /* 0x0001280406007985 */ /* 0x0011e8000c101b06 */
[----:B------:R-:W1:Y:S01]  /*31ff0*/  LDS.64 R42, [UR4+0x58] ;  /* 0x00005804ff2a7984 */ /* 0x000e620008000a00 */
[----:B------:R-:W-:Y:S02]  /*32000*/  R2UR UR4, R104 ;  /* 0x00000000680472ca */ /* 0x000fe400000e0000 */
[----:B------:R-:W-:Y:S01]  /*32010*/  MOV R34, 0x32080 ;  /* 0x0003208000227802 */ /* 0x000fe20000000f00 */
[----:B0-----:R-:W-:-:S10]  /*32020*/  IMAD.MOV.U32 R4, RZ, RZ, 0x1 ;  /* 0x00000001ff047424 */ /* 0x001fd400078e00ff */
[----:B-1----:R-:W5:Y:S01]  /*32030*/  LD.E.64 R42, desc[UR4][R42.64] ;  /* 0x000000042a2a7980 */ /* 0x002f62000c101b00 */
[----:B------:R-:W0:Y:S02]  /*32040*/  LDCU.64 UR4, c[0x4][0x2b8] ;  /* 0x01005700ff0477ac */ /* 0x000e240008000a00 */
[----:B0-----:R-:W-:Y:S02]  /*32050*/  IMAD.U32 R0, RZ, RZ, UR4 ;  /* 0x00000004ff007e24 */ /* 0x001fe4000f8e00ff */
[----:B------:R-:W-:-:S07]  /*32060*/  IMAD.U32 R3, RZ, RZ, UR5 ;  /* 0x00000005ff037e24 */ /* 0x000fce000f8e00ff */
[----:B-----5:R-:W-:Y:S05]  /*32070*/  CALL.REL.NOINC `($_Z5saxpyPhPm$_Z11fp_read_strPmPKcii) ;  /* 0xfffffeb400787944 */ /* 0x020fea0003c3ffff */
[----:B------:R-:W0:Y:S01]  /*32080*/  S2UR UR5, SR_CgaCtaId ;  /* 0x00000000000579c3 */ /* 0x000e220000008800 */
[----:B------:R-:W-:Y:S02]  /*32090*/  UMOV UR4, 0x400 ;  /* 0x0000040000047882 */ /* 0x000fe40000000000 */
[----:B0-----:R-:W-:Y:S01]  /*320a0*/  ULEA UR4, UR5, UR4, 0x18 ;  /* 0x0000000405047291 */ /* 0x001fe2000f8ec0ff */
[----:B------:R-:W-:-:S08]  /*320b0*/  R2UR UR5, R105 ;  /* 0x00000000690572ca */ /* 0x000fd000000e0000 */
[----:B------:R-:W0:Y:S01]  /*320c0*/  LDS.64 R42, [UR4+0x58] ;  /* 0x00005804ff2a7984 */ /* 0x000e220008000a00 */
[----:B------:R-:W-:Y:S01]  /*320d0*/  R2UR UR4, R104 ;  /* 0x00000000680472ca */ /* 0x000fe200000e0000 */
[----:B------:R-:W-:Y:S01]  /*320e0*/  IMAD.MOV.U32 R4, RZ, RZ, 0x2 ;  /* 0x00000002ff047424 */ /* 0x000fe200078e00ff */
[----:B------:R-:W-:-:S11]  /*320f0*/  MOV R34, 0x32150 ;  /* 0x0003215000227802 */ /* 0x000fd60000000f00 */
[----:B0-----:R-:W5:Y:S01]  /*32100*/  LD.E.64 R42, desc[UR4][R42.64+0x8] ;  /* 0x000008042a2a7980 */ /* 0x001f62000c101b00 */
        /* <DEDUP_REMOVED lines=38> */
.L_x_640:
[----:B------:R-:W0:Y:S01]  /*32370*/  S2UR UR5, SR_CgaCtaId ;  /* 0x00000000000579c3 */ /* 0x000e220000008800 */
[----:B------:R-:W-:Y:S01]  /*32380*/  UMOV UR4, 0x400 ;  /* 0x0000040000047882 */ /* 0x000fe20000000000 */
[----:B------:R-:W-:Y:S01]  /*32390*/  MOV R49, 0x32420 ;  /* 0x0003242000317802 */ /* 0x000fe20000000f00 */
[----:B0-----:R-:W-:-:S09]  /*323a0*/  ULEA UR4, UR5, UR4, 0x18 ;  /* 0x0000000405047291 */ /* 0x001fd2000f8ec0ff */
[----:B------:R-:W0:Y:S02]  /*323b0*/  LDS.64 R2, [UR4+0x58] ;  /* 0x00005804ff027984 */ /* 0x000e240008000a00 */
[----:B------:R-:W1:Y:S02]  /*323c0*/  LDCU.64 UR4, c[0x4][0x2d0] ;  /* 0x01005a00ff0477ac */ /* 0x000e640008000a00 */
[----:B-1----:R-:W-:Y:S02]  /*323d0*/  IMAD.U32 R16, RZ, RZ, UR4 ;  /* 0x00000004ff107e24 */ /* 0x002fe4000f8e00ff */
[----:B------:R-:W-:Y:S01]  /*323e0*/  IMAD.U32 R17, RZ, RZ, UR5 ;  /* 0x00000005ff117e24 */ /* 0x000fe2000f8e00ff */
[----:B0-----:R-:W-:-:S05]  /*323f0*/  IADD3 R40, P0, PT, R2, 0x30, RZ ;  /* 0x0000003002287810 */ /* 0x001fca0007f1e0ff */
[----:B------:R-:W-:-:S08]  /*32400*/  IMAD.X R41, RZ, RZ, R3, P0 ;  /* 0x000000ffff297224 */ /* 0x000fd000000e0603 */
[----:B------:R-:W-:Y:S05]  /*32410*/  CALL.REL.NOINC `($_Z5saxpyPhPm$_Z20ep2_curve_get_coeffsPA2_PmPKc) ;  /* 0x0000002c00247944 */ /* 0x000fea0003c00000 */
[----:B------:R-:W0:Y:S01]  /*32420*/  S2UR UR5, SR_CgaCtaId ;  /* 0x00000000000579c3 */ /* 0x000e220000008800 */
[----:B------:R-:W-:Y:S01]  /*32430*/  UMOV UR4, 0x400 ;  /* 0x0000040000047882 */ /* 0x000fe20000000000 */
[----:B------:R-:W-:Y:S02]  /*32440*/  R2UR UR6, R104 ;  /* 0x00000000680672ca */ /* 0x000fe400000e0000 */
[----:B------:R-:W-:Y:S02]  /*32450*/  R2UR UR7, R105 ;  /* 0x00000000690772ca */ /* 0x000fe400000e0000 */
[----:B------:R-:W-:Y:S01]  /*32460*/  MOV R49, 0x32510 ;  /* 0x0003251000317802 */ /* 0x000fe20000000f00 */
[----:B0-----:R-:W-:-:S09]  /*32470*/  ULEA UR4, UR5, UR4, 0x18 ;  /* 0x0000000405047291 */ /* 0x001fd2000f8ec0ff */
[----:B------:R-:W0:Y:S04]  /*32480*/  LDS.64 R2, [UR4+0x58] ;  /* 0x00005804ff027984 */ /* 0x000e280008000a00 */
[----:B0-----:R-:W-:Y:S04]  /*32490*/  ST.E desc[UR6][R2.64+0x20], R48 ;  /* 0x0000203002007985 */ /* 0x001fe8000c101906 */
[----:B------:R-:W0:Y:S01]  /*324a0*/  LDS.64 R4, [UR4+0x58] ;  /* 0x00005804ff047984 */ /* 0x000e220008000a00 */
[----:B------:R-:W1:Y:S02]  /*324b0*/  LDCU.64 UR4, c[0x4][0x2d8] ;  /* 0x01005b00ff0477ac */ /* 0x000e640008000a00 */
[----:B-1----:R-:W-:-:S02]  /*324c0*/  IMAD.U32 R16, RZ, RZ, UR4 ;  /* 0x00000004ff107e24 */ /* 0x002fc4000f8e00ff */
        /* <DEDUP_REMOVED lines=37> */
[----:B------:R-:W-:Y:S02]  /*32720*/  CS2R R6, SRZ ;  /* 0x0000000000067805 */ /* 0x000fe4000001ff00 */
[----:B------:R-:W-:Y:S02]  /*32730*/  R2UR UR7, R105 ;  /* 0x00000000690772ca */ /* 0x000fe400000e0000 */
[----:B------:R1:W2:Y:S01]  /*32740*/  LDC.64 R8, c[0x4][R133] ;  /* 0x0100000085087b82 */ /* 0x0002a20000000a00 */
[----:B0-----:R-:W-:-:S09]  /*32750*/  ULEA UR4, UR5, UR4, 0x18 ;  /* 0x0000000405047291 */ /* 0x001fd2000f8ec0ff */
[----:B------:R-:W0:Y:S02]  /*32760*/  LDS.64 R2, [UR4+0x58] ;  /* 0x00005804ff027984 */ /* 0x000e240008000a00 */
[----:B------:R-:W3:Y:S02]  /*32770*/  LDCU.64 UR4, c[0x4][0x298] ;  /* 0x01005300ff0477ac */ /* 0x000ee40008000a00 */
[----:B---3--:R-:W-:Y:S02]  /*32780*/  IMAD.U32 R4, RZ, RZ, UR4 ;  /* 0x00000004ff047e24 */ /* 0x008fe4000f8e00ff */
[----:B------:R-:W-:Y:S01]  /*32790*/  IMAD.U32 R5, RZ, RZ, UR5 ;  /* 0x00000005ff057e24 */ /* 0x000fe2000f8e00ff */
[----:B0-2---:R1:W-:Y:S06]  /*327a0*/  ST.E desc[UR6][R2.64+0x2c], R48 ;  /* 0x00002c3002007985 */ /* 0x0053ec000c101906 */
[----:B------:R-:W-:-:S07]  /*327b0*/  LEPC R20, `(.L_x_641) ;  /* 0x000000001014794e */ /* 0x000fce0000000000 */
[----:B-1----:R-:W-:Y:S05]  /*327c0*/  CALL.ABS.NOINC R8 ;  /* 0x0000000008007343 */ /* 0x002fea0003c00000 */
.L_x_641:
[----:B------:R-:W-:-:S04]  /*327d0*/  IMAD.MOV.U32 R147, RZ, RZ, 0x0 ;  /* 0x00000000ff937424 */ /* 0x000fc800078e00ff */
[----:B------:R-:W-:Y:S05]  /*327e0*/  RET.REL.NODEC R146 `(_Z5saxpyPhPm) ;  /* 0xfffffcd892047950 */ /* 0x000fea0003c3ffff */
        .type           $_Z5saxpyPhPm$_Z19map_scalar_to_curveP6ep2_stPPm,@function
        .size           $_Z5saxpyPhPm$_Z19map_scalar_to_curveP6ep2_stPPm,($_Z5saxpyPhPm$_Z20ep2_curve_get_coeffsPA2_PmPKc - $_Z5saxpyPhPm$_Z19map_scalar_to_curveP6ep2_stPPm)
$_Z5saxpyPhPm$_Z19map_scalar_to_curveP6ep2_stPPm:
[----:B------:R-:W0:Y:S01]  /*327f0*/  LDCU UR4, c[0x0][0x2f8] ;  /* 0x00005f00ff0477ac */ /* 0x000e220008000800 */
[----:B------:R-:W-:Y:S01]  /*32800*/  MOV R48, 0x8 ;  /* 0x0000000800307802 */ /* 0x000fe20000000f00 */
[----:B------:R-:W-:Y:S01]  /*32810*/  VIADD R135, R1, 0x370 ;  /* 0x0000037001877836 */ /* 0x000fe20000000000 */
[----:B------:R-:W1:Y:S02]  /*32820*/  LDCU UR5, c[0x0][0x2fc] ;  /* 0x00005f80ff0577ac */ /* 0x000e640008000800 */
[----:B------:R2:W3:Y:S01]  /*32830*/  LDC.64 R2, c[0x4][R48] ;  /* 0x0100000030027b82 */ /* 0x0004e20000000a00 */
[----:B------:R-:W-:Y:S02]  /*32840*/  IMAD.MOV.U32 R170, RZ, RZ, R16 ;  /* 0x000000ffffaa7224 */ /* 0x000fe400078e0010 */
[----:B------:R-:W-:Y:S02]  /*32850*/  IMAD.MOV.U32 R169, RZ, RZ, R17 ;  /* 0x000000ffffa97224 */ /* 0x000fe400078e0011 */
[----:B------:R-:W-:-:S02]  /*32860*/  IMAD.MOV.U32 R153, RZ, RZ, R163 ;  /* 0x000000ffff997224 */ /* 0x000fc400078e00a3 */
[----:B------:R-:W-:Y:S02]  /*32870*/  IMAD.MOV.U32 R152, RZ, RZ, R162 ;  /* 0x000000ffff987224 */ /* 0x000fe400078e00a2 */
[----:B------:R-:W-:Y:S02]  /*32880*/  IMAD.MOV.U32 R4, RZ, RZ, 0x40 ;  /* 0x00000040ff047424 */ /* 0x000fe400078e00ff */
[----:B------:R-:W-:Y:S01]  /*32890*/  IMAD.MOV.U32 R5, RZ, RZ, RZ ;  /* 0x000000ffff057224 */ /* 0x000fe200078e00ff */
[----:B0-----:R-:W-:-:S04]  /*328a0*/  IADD3 R135, P0, PT, R135, UR4, RZ ;  /* 0x0000000487877c10 */ /* 0x001fc8000ff1e0ff */
[C---:B------:R-:W-:Y:S01]  /*328b0*/  IADD3 R159, P1, PT, R135.reuse, 0x20, RZ ;  /* 0x00000020879f7810 */ /* 0x040fe20007f3e0ff */
[----:B-1----:R-:W-:Y:S01]  /*328c0*/  IMAD.X R134, RZ, RZ, UR5, P0 ;  /* 0x00000005ff867e24 */ /* 0x002fe200080e06ff */
[C---:B------:R-:W-:Y:S02]  /*328d0*/  IADD3 R157, P0, PT, R135.reuse, 0x10, RZ ;  /* 0x00000010879d7810 */ /* 0x040fe40007f1e0ff */
[C---:B------:R-:W-:Y:S01]  /*328e0*/  IADD3 R186, P2, PT, R135.reuse, 0x30, RZ ;  /* 0x0000003087ba7810 */ /* 0x040fe20007f5e0ff */
[--C-:B------:R-:W-:Y:S01]  /*328f0*/  IMAD.X R158, RZ, RZ, R134.reuse, P1 ;  /* 0x000000ffff9e7224 */ /* 0x100fe200008e0686 */
[----:B------:R-:W-:Y:S01]  /*32900*/  IADD3 R41, P3, PT, R135, 0x40, RZ ;  /* 0x0000004087297810 */ /* 0x000fe20007f7e0ff */
[--C-:B------:R-:W-:Y:S02]  /*32910*/  IMAD.X R156, RZ, RZ, R134.reuse, P0 ;  /* 0x000000ffff9c7224 */ /* 0x100fe400000e0686 */
[--C-:B------:R-:W-:Y:S02]  /*32920*/  IMAD.X R185, RZ, RZ, R134.reuse, P2 ;  /* 0x000000ffffb97224 */ /* 0x100fe400010e0686 */
[----:B--2---:R-:W-:-:S08]  /*32930*/  IMAD.X R40, RZ, RZ, R134, P3 ;  /* 0x000000ffff287224 */ /* 0x004fd000018e0686 */
[----:B------:R-:W-:-:S07]  /*32940*/  LEPC R20, `(.L_x_642) ;  /* 0x000000001014794e */ /* 0x000fce0000000000 */
[----:B---3--:R-:W-:Y:S05]  /*32950*/  CALL.ABS.NOINC R2 ;  /* 0x0000000002007343 */ /* 0x008fea0003c00000 */
.L_x_642:
[----:B------:R0:W1:Y:S01]  /*32960*/  LDC.64 R2, c[0x4][R48] ;  /* 0x0100000030027b82 */ /* 0x0000620000000a00 */
[----:B------:R-:W-:Y:S02]  /*32970*/  IMAD.MOV.U32 R4, RZ, RZ, 0x40 ;  /* 0x00000040ff047424 */ /* 0x000fe400078e00ff */
[----:B------:R-:W-:-:S07]  /*32980*/  IMAD.MOV.U32 R5, RZ, RZ, RZ ;  /* 0x000000ffff057224 */ /* 0x000fce00078e00ff */
[----:B------:R-:W-:-:S07]  /*32990*/  LEPC R20, `(.L_x_643) ;  /* 0x000000001014794e */ /* 0x000fce0000000000 */
[----:B01----:R-:W-:Y:S05]  /*329a0*/  CALL.ABS.NOINC R2 ;  /* 0x0000000002007343 */ /* 0x003fea0003c00000 */
.L_x_643:
[----:B------:R0:W1:Y:S01]  /*329b0*/  LDC.64 R2, c[0x4][R48] ;  /* 0x0100000030027b82 */ /* 0x0000620000000a00 */
[----:B------:R-:W-:Y:S02]  /*329c0*/  IMAD.MOV.U32 R4, RZ, RZ, 0x40 ;  /* 0x00000040ff047424 */ /* 0x000fe400078e00ff */
[----:B------:R-:W-:-:S07]  /*329d0*/  IMAD.MOV.U32 R5, RZ, RZ, RZ ;  /* 0x000000ffff057224 */ /* 0x000fce00078e00ff */
[----:B------:R-:W-:-:S07]  /*329e0*/  LEPC R20, `(.L_x_644) ;  /* 0x000000001014794e */ /* 0x000fce0000000000 */
[----:B01----:R-:W-:Y:S05]  /*329f0*/  CALL.ABS.NOINC R2 ;  /* 0x0000000002007343 */ /* 0x003fea0003c00000 */
.L_x_644:
[----:B------:R0:W1:Y:S01]  /*32a00*/  LDC.64 R2, c[0x4][R48] ;  /* 0x0100000030027b82 */ /* 0x0000620000000a00 */
[----:B------:R-:W-:Y:S02]  /*32a10*/  IMAD.MOV.U32 R4, RZ, RZ, 0x40 ;  /* 0x00000040ff047424 */ /* 0x000fe400078e00ff */
[----:B------:R-:W-:-:S07]  /*32a20*/  IMAD.MOV.U32 R5, RZ, RZ, RZ ;  /* 0x000000ffff057224 */ /* 0x000fce00078e00ff */
[----:B------:R-:W-:-:S07]  /*32a30*/  LEPC R20, `(.L_x_645) ;  /* 0x000000001014794e */ /* 0x000fce0000000000 */
[----:B01----:R-:W-:Y:S05]  /*32a40*/  CALL.ABS.NOINC R2 ;  /* 0x0000000002007343 */ /* 0x003fea0003c00000 */
.L_x_645:
        /* <DEDUP_REMOVED lines=10> */
.L_x_646:
        /* <DEDUP_REMOVED lines=10> */
.L_x_647:
        /* <DEDUP_REMOVED lines=10> */
.L_x_648:
        /* <DEDUP_REMOVED lines=10> */
.L_x_649:
        /* <DEDUP_REMOVED lines=10> */
.L_x_650:
        /* <DEDUP_REMOVED lines=10> */
.L_x_651:
        /* <DEDUP_REMOVED lines=10> */
.L_x_652:
        /* <DEDUP_REMOVED lines=10> */
.L_x_653:
[----:B------:R-:W0:Y:S01]  /*32f50*/  S2UR UR5, SR_CgaCtaId ;  /* 0x00000000000579c3 */ /* 0x000e220000008800 */
[----:B------:R-:W-:Y:S01]  /*32f60*/  UMOV UR4, 0x400 ;  /* 0x0000040000047882 */ /* 0x000fe20000000000 */
[----:B------:R-:W-:Y:S02]  /*32f70*/  IMAD.MOV.U32 R2, RZ, RZ, R4 ;  /* 0x000000ffff027224 */ /* 0x000fe400078e0004 */
[----:B------:R-:W-:Y:S02]  /*32f80*/  IMAD.MOV.U32 R3, RZ, RZ, R5 ;  /* 0x000000ffff037224 */ /* 0x000fe400078e0005 */
[----:B------:R-:W-:Y:S02]  /*32f90*/  IMAD.MOV.U32 R4, RZ, RZ, 0x40 ;  /* 0x00000040ff047424 */ /* 0x000fe400078e00ff */
[----:B------:R1:W2:Y:S01]  /*32fa0*/  LDC.64 R6, c[0x4][R48] ;  /* 0x0100000030067b82 */ /* 0x0002a20000000a00 */
[----:B------:R-:W-:Y:S01]  /*32fb0*/  IMAD.MOV.U32 R5, RZ, RZ, RZ ;  /* 0x000000ffff057224 */ /* 0x000fe200078e00ff */
[----:B0-----:R-:W-:-:S09]  /*32fc0*/  ULEA UR4, UR5, UR4, 0x18 ;  /* 0x0000000405047291 */ /* 0x001fd2000f8ec0ff */
[----:B------:R1:W-:Y:S03]  /*32fd0*/  STS.64 [UR4+0x60], R2 ;  /* 0x00006002ff007988 */ /* 0x0003e60008000a04 */
[----:B------:R-:W-:-:S07]  /*32fe0*/  LEPC R20, `(.L_x_654) ;  /* 0x000000001014794e */ /* 0x000fce0000000000 */
[----:B-12---:R-:W-:Y:S05]  /*32ff0*/  CALL.ABS.NOINC R6 ;  /* 0x0000000006007343 */ /* 0x006fea0003c00000 */
.L_x_654:
[----:B------:R-:W0:Y:S01]  /*33000*/  S2UR UR5, SR_CgaCtaId ;  /* 0x00000000000579c3 */ /* 0x000e220000008800 */
[----:B------:R-:W-:Y:S01]  /*33010*/  UMOV UR4, 0x400 ;  /* 0x0000040000047882 */ /* 0x000fe20000000000 */
[----:B------:R-:W-:Y:S01]  /*33020*/  IMAD.MOV.U32 R2, RZ, RZ, 0x2d ;  /* 0x0000002dff027424 */ /* 0x000fe200078e00ff */
[----:B------:R-:W-:Y:S01]  /*33030*/  STL.U8 [R1+0x3b2], RZ ;  /* 0x0003b2ff01007387 */ /* 0x000fe20000100000 */
[----:B------:R-:W-:Y:S01]  /*33040*/  IMAD.MOV.U32 R6, RZ, RZ, 0x32 ;  /* 0x00000032ff067424 */ /* 0x000fe200078e00ff */
[----:B------:R-:W-:Y:S01]  /*33050*/  MOV R34, 0x330f0 ;  /* 0x000330f000227802 */ /* 0x000fe20000000f00 */
[----:B------:R-:W-:Y:S01]  /*33060*/  IMAD.MOV.U32 R0, RZ, RZ, R41 ;  /* 0x000000ffff007224 */ /* 0x000fe200078e0029 */
[----:B------:R-:W-:Y:S01]  /*33070*/  STL.U8 [R1+0x3b0], R2 ;  /* 0x0003b00201007387 */ /* 0x000fe20000100000 */
[----:B------:R-:W-:-:S03]  /*33080*/  IMAD.MOV.U32 R3, RZ, RZ, R40 ;  /* 0x000000ffff037224 */ /* 0x000fc600078e0028 */
[----:B------:R-:W-:Y:S01]  /*33090*/  STL.U8 [R1+0x3b1], R6 ;  /* 0x0003b10601007387 */ /* 0x000fe20000100000 */
[----:B0-----:R-:W-:-:S09]  /*330a0*/  ULEA UR4, UR5, UR4, 0x18 ;  /* 0x0000000405047291 */ /* 0x001fd2000f8ec0ff */
[----:B------:R-:W0:Y:S04]  /*330b0*/  LDS.64 R42, [UR4+0x60] ;  /* 0x00006004ff2a7984 */ /* 0x000e280008000a00 */
[----:B------:R1:W-:Y:S02]  /*330c0*/  STS.64 [UR4+0x68], R4 ;  /* 0x00006804ff007988 */ /* 0x0003e40008000a04 */
[----:B-1----:R-:W-:-:S07]  /*330d0*/  IMAD.MOV.U32 R4, RZ, RZ, 0x2 ;  /* 0x00000002ff047424 */ /* 0x002fce00078e00ff */
[----:B0-----:R-:W-:Y:S05]  /*330e0*/  CALL.REL.NOINC `($_Z5saxpyPhPm$_Z11fp_read_strPmPKcii) ;  /* 0xfffffea4005c7944 */ /* 0x001fea0003c3ffff */
[----:B------:R-:W0:Y:S01]  /*330f0*/  S2UR UR5, SR_CgaCtaId ;  /* 0x00000000000579c3 */ /* 0x000e220000008800 */
[----:B------:R-:W-:Y:S01]  /*33100*/  UMOV UR4, 0x400 ;  /* 0x0000040000047882 */ /* 0x000fe20000000000 */
[----:B------:R-:W-:Y:S01]  /*33110*/  IMAD.MOV.U32 R5, RZ, RZ, 0x2d ;  /* 0x0000002dff057424 */ /* 0x000fe200078e00ff */
[----:B------:R1:W-:Y:S01]  /*33120*/  STL.U8 [R1+0x3b2], RZ ;  /* 0x0003b2ff01007387 */ /* 0x0003e20000100000 */
[----:B------:R-:W-:Y:S01]  /*33130*/  IMAD.MOV.U32 R2, RZ, RZ, 0x31 ;  /* 0x00000031ff027424 */ /* 0x000fe200078e00ff */
[----:B------:R-:W-:Y:S01]  /*33140*/  MOV R34, 0x331d0 ;  /* 0x000331d000227802 */ /* 0x000fe20000000f00 */
[----:B------:R-:W-:Y:S01]  /*33150*/  IMAD.MOV.U32 R0, RZ, RZ, R41 ;  /* 0x000000ffff007224 */ /* 0x000fe200078e0029 */
[----:B------:R1:W-:Y:S01]  /*33160*/  STL.U8 [R1+0x3b0], R5 ;  /* 0x0003b00501007387 */ /* 0x0003e20000100000 */
[----:B------:R-:W-:Y:S02]  /*33170*/  IMAD.MOV.U32 R3, RZ, RZ, R40 ;  /* 0x000000ffff037224 */ /* 0x000fe400078e0028 */
[----:B------:R-:W-:Y:S01]  /*33180*/  IMAD.MOV.U32 R4, RZ, RZ, 0x2 ;  /* 0x00000002ff047424 */ /* 0x000fe200078e00ff */
[----:B------:R1:W-:Y:S01]  /*33190*/  STL.U8 [R1+0x3b1], R2 ;  /* 0x0003b10201007387 */ /* 0x0003e20000100000 */
[----:B0-----:R-:W-:-:S09]  /*331a0*/  ULEA UR4, UR5, UR4, 0x18 ;  /* 0x0000000405047291 */ /* 0x001fd2000f8ec0ff */
[----:B-1----:R-:W0:Y:S03]  /*331b0*/  LDS.64 R42, [UR4+0x68] ;  /* 0x00006804ff2a7984 */ /* 0x002e260008000a00 */
[----:B0-----:R-:W-:Y:S05]  /*331c0*/  CALL.REL.NOINC `($_Z5saxpyPhPm$_Z11fp_read_strPmPKcii) ;  /* 0xfffffea400247944 */ /* 0x001fea0003c3ffff */
        /* <DEDUP_REMOVED lines=8> */
.L_x_655:
[----:B------:R0:W1:Y:S01]  /*33250*/  LDC.64 R2, c[0x4][R48] ;  /* 0x0100000030027b82 */ /* 0x0000620000000a00 */
[----:B------:R-:W-:Y:S02]  /*33260*/  IMAD.MOV.U32 R4, RZ, RZ, 0x40 ;  /* 0x00000040ff047424 */ /* 0x000fe400078e00ff */
[----:B------:R-:W-:-:S07]  /*33270*/  IMAD.MOV.U32 R5, RZ, RZ, RZ ;  /* 0x000000ffff057224 */ /* 0x000fce00078e00ff */
[----:B------:R-:W-:-:S07]  /*33280*/  LEPC R20, `(.L_x_656) ;  /* 0x000000001014794e */ /* 0x000fce0000000000 */
[----:B01----:R-:W-:Y:S05]  /*33290*/  CALL.ABS.NOINC R2 ;  /* 0x0000000002007343 */ /* 0x003fea0003c00000 */
.L_x_656:
        /* <DEDUP_REMOVED lines=11> */
.L_x_657:
        /* <DEDUP_REMOVED lines=11> */
.L_x_658:
        /* <DEDUP_REMOVED lines=11> */
.L_x_659:
        /* <DEDUP_REMOVED lines=11> */
.L_x_660:
        /* <DEDUP_REMOVED lines=11> */
.L_x_661:
        /* <DEDUP_REMOVED lines=11> */
.L_x_662:
[----:B------:R-:W0:Y:S01]  /*336c0*/  S2R R19, SR_CgaCtaId ;  /* 0x0000000000137919 */ /* 0x000e220000008800 */
[----:B------:R-:W-:Y:S01]  /*336d0*/  MOV R0, 0x400 ;  /* 0x0000040000007802 */ /* 0x000fe20000000f00 */
[----:B------:R-:W-:Y:S01]  /*336e0*/  IMAD.MOV.U32 R2, RZ, RZ, R4 ;  /* 0x000000ffff027224 */ /* 0x000fe200078e0004 */
[----:B------:R-:W1:Y:S01]  /*336f0*/  LDC.64 R48, c[0x4][R48] ;  /* 0x0100000030307b82 */ /* 0x000e620000000a00 */
[----:B------:R-:W-:Y:S02]  /*33700*/  IMAD.MOV.U32 R3, RZ, RZ, R5 ;  /* 0x000000ffff037224 */ /* 0x000fe400078e0005 */
[----:B------:R-:W-:Y:S02]  /*33710*/  IMAD.MOV.U32 R4, RZ, RZ, 0x40 ;  /* 0x00000040ff047424 */ /* 0x000fe400078e00ff */
[----:B------:R-:W-:Y:S01]  /*33720*/  IMAD.MOV.U32 R5, RZ, RZ, RZ ;  /* 0x000000ffff057224 */ /* 0x000fe200078e00ff */
[----:B0-----:R-:W-:Y:S01]  /*33730*/  LEA R7, R19, R0, 0x18 ;  /* 0x0000000013077211 */ /* 0x001fe200078ec0ff */
[----:B------:R-:W-:-:S04]  /*33740*/  VIADD R0, R0, 0x70 ;  /* 0x0000007000007836 */ /* 0x000fc80000000000 */
[----:B------:R0:W-:Y:S01]  /*33750*/  STS.64 [R7+0xa0], R2 ;  /* 0x0000a00207007388 */ /* 0x0001e20000000a00 */
[----:B------:R-:W-:-:S07]  /*33760*/  LEA R19, R19, R0, 0x18 ;  /* 0x0000000013137211 */ /* 0x000fce00078ec0ff */
[----:B------:R-:W-:-:S07]  /*33770*/  LEPC R20, `(.L_x_663) ;  /* 0x000000001014794e */ /* 0x000fce0000000000 */
[----:B01----:R-:W-:Y:S05]  /*33780*/  CALL.ABS.NOINC R48 ;  /* 0x0000000030007343 */ /* 0x003fea0003c00000 */
.L_x_663:
[----:B------:R-:W0:Y:S01]  /*33790*/  S2UR UR5, SR_CgaCtaId ;  /* 0x00000000000579c3 */ /* 0x000e220000008800 */
[----:B------:R-:W-:Y:S01]  /*337a0*/  UMOV UR4, 0x400 ;  /* 0x0000040000047882 */ /* 0x000fe20000000000 */
[----:B------:R-:W1:Y:S01]  /*337b0*/  S2R R0, SR_SWINHI ;  /* 0x0000000000007919 */ /* 0x000e620000002f00 */
[----:B------:R-:W-:Y:S01]  /*337c0*/  MOV R26, 0x33870 ;  /* 0x00033870001a7802 */ /* 0x000fe20000000f00 */
[----:B0-----:R-:W-:-:S09]  /*337d0*/  ULEA UR4, UR5, UR4, 0x18 ;  /* 0x0000000405047291 */ /* 0x001fd2000f8ec0ff */
[----:B------:R-:W0:Y:S01]  /*337e0*/  LDS.64 R2, [UR4+0x58] ;  /* 0x00005804ff027984 */ /* 0x000e220008000a00 */
[----:B------:R-:W-:Y:S02]  /*337f0*/  MOV R48, R19 ;  /* 0x0000001300307202 */ /* 0x000fe40000000f00 */
[----:B-1----:R-:W-:Y:S01]  /*33800*/  MOV R49, R0 ;  /* 0x0000000000317202 */ /* 0x002fe20000000f00 */
[----:B------:R1:W-:Y:S01]  /*33810*/  STS.64 [UR4+0xa8], R4 ;  /* 0x0000a804ff007988 */ /* 0x0003e20008000a04 */
[----:B------:R-:W-:-:S05]  /*33820*/  IADD3 R182, P0, PT, R48, 0x20, RZ ;  /* 0x0000002030b67810 */ /* 0x000fca0007f1e0ff */
[----:B------:R-:W-:Y:S02]  /*33830*/  IMAD.X R181, RZ, RZ, R49, P0 ;  /* 0x000000ffffb57224 */ /* 0x000fe400000e0631 */
[----:B------:R-:W-:Y:S02]  /*33840*/  IMAD.MOV.U32 R22, RZ, RZ, R182 ;  /* 0x000000ffff167224 */ /* 0x000fe400078e00b6 */
[----:B-1----:R-:W-:-:S07]  /*33850*/  IMAD.MOV.U32 R23, RZ, RZ, R181 ;  /* 0x000000ffff177224 */ /* 0x002fce00078e00b5 */
[----:B0-----:R-:W-:Y:S05]  /*33860*/  CALL.REL.NOINC `($_Z5saxpyPhPm$_Z8fp2_copyPPmS0_) ;  /* 0x000000b400f07944 */ /* 0x001fea0003c00000 */
[----:B------:R-:W0:Y:S01]  /*33870*/  S2R R3, SR_CgaCtaId ;  /* 0x0000000000037919 */ /* 0x000e220000008800 */
[----:B------:R-:W-:Y:S02]  /*33880*/  MOV R168, 0x400 ;  /* 0x0000040000a87802 */ /* 0x000fe40000000f00 */
[----:B------:R-:W-:Y:S02]  /*33890*/  IADD3 R184, P1, PT, R48, 0x30, RZ ;  /* 0x0000003030b87810 */ /* 0x000fe40007f3e0ff */
[----:B------:R-:W-:-:S03]  /*338a0*/  MOV R26, 0x33930 ;  /* 0x00033930001a7802 */ /* 0x000fc60000000f00 */
[----:B------:R-:W-:Y:S02]  /*338b0*/  IMAD.X R183, RZ, RZ, R49, P1 ;  /* 0x000000ffffb77224 */ /* 0x000fe400008e0631 */
[----:B------:R-:W-:Y:S02]  /*338c0*/  IMAD.MOV.U32 R22, RZ, RZ, R184 ;  /* 0x000000ffff167224 */ /* 0x000fe400078e00b8 */
[----:B------:R-:W-:Y:S01]  /*338d0*/  IMAD.MOV.U32 R23, RZ, RZ, R183 ;  /* 0x000000ffff177224 */ /* 0x000fe200078e00b7 */
[----:B0-----:R-:W-:-:S05]  /*338e0*/  LEA R0, R3, R168, 0x18 ;  /* 0x000000a803007211 */ /* 0x001fca00078ec0ff */
[----:B------:R-:W0:Y:S02]  /*338f0*/  LDS.64 R2, [R0+0x58] ;  /* 0x0000580000027984 */ /* 0x000e240000000a00 */
[----:B0-----:R-:W-:-:S05]  /*33900*/  IADD3 R2, P0, PT, R2, 0x10, RZ ;  /* 0x0000001002027810 */ /* 0x001fca0007f1e0ff */
[----:B------:R-:W-:-:S08]  /*33910*/  IMAD.X R3, RZ, RZ, R3, P0 ;  /* 0x000000ffff037224 */ /* 0x000fd000000e0603 */
[----:B------:R-:W-:Y:S05]  /*33920*/  CALL.REL.NOINC `($_Z5saxpyPhPm$_Z8fp2_copyPPmS0_) ;  /* 0x000000b400c07944 */ /* 0x000fea0003c00000 */
[----:B------:R-:W-:Y:S01]  /*33930*/  IMAD.MOV.U32 R30, RZ, RZ, R48 ;  /* 0x000000ffff1e7224 */ /* 0x000fe200078e0030 */
[----:B------:R-:W-:Y:S01]  /*33940*/  MOV R25, 0x33990 ;  /* 0x0003399000197802 */ /* 0x000fe20000000f00 */
[----:B------:R-:W-:Y:S02]  /*33950*/  IMAD.MOV.U32 R31, RZ, RZ, R49 ;  /* 0x000000ffff1f7224 */ /* 0x000fe400078e0031 */
[----:B------:R-:W-:Y:S02]  /*33960*/  IMAD.MOV.U32 R32, RZ, RZ, R182 ;  /* 0x000000ffff207224 */ /* 0x000fe400078e00b6 */
[----:B------:R-:W-:-:S07]  /*33970*/  IMAD.MOV.U32 R33, RZ, RZ, R181 ;  /* 0x000000ffff217224 */ /* 0x000fce00078e00b5 */
[----:B------:R-:W-:Y:S05]  /*33980*/  CALL.REL.NOINC `($_Z5saxpyPhPm$_Z7fp2_negPPmS0_) ;  /* 0x0000009c00487944 */ /* 0x000fea0003c00000 */
[--C-:B------:R-:W-:Y:S01]  /*33990*/  IMAD.MOV.U32 R160, RZ, RZ, R48.reuse ;  /* 0x000000ffffa07224 */ /* 0x100fe200078e0030 */
[----:B------:R-:W-:Y:S01]  /*339a0*/  MOV R180, 0x339f0 ;  /* 0x000339f000b47802 */ /* 0x000fe20000000f00 */
[--C-:B------:R-:W-:Y:S02]  /*339b0*/  IMAD.MOV.U32 R161, RZ, RZ, R49.reuse ;  /* 0x000000ffffa17224 */ /* 0x100fe400078e0031 */
[----:B------:R-:W-:Y:S02]  /*339c0*/  IMAD.MOV.U32 R138, RZ, RZ, R48 ;  /* 0x000000ffff8a7224 */ /* 0x000fe400078e0030 */
[----:B------:R-:W-:-:S07]  /*339d0*/  IMAD.MOV.U32 R139, RZ, RZ, R49 ;  /* 0x000000ffff8b7224 */ /* 0x000fce00078e0031 */
[----:B------:R-:W-:Y:S05]  /*339e0*/  CALL.REL.NOINC `($_Z5saxpyPhPm$_Z7fp2_invPPmS0_) ;  /* 0x0000009400e47944 */ /* 0x000fea0003c00000 */
        /* <DEDUP_REMOVED lines=8> */
[----:B------:R0:W1:Y:S01]  /*33a70*/  LDC.64 R2, c[0x4][R214] ;  /* 0x01000000d6027b82 */ /* 0x0000620000000a00 */
[----:B------:R-:W2:Y:S01]  /*33a80*/  LDCU.64 UR4, c[0x4][0x228] ;  /* 0x01004500ff0477ac */ /* 0x000ea20008000a00 */
[----:B------:R-:W-:Y:S01]  /*33a90*/  CS2R R6, SRZ ;  /* 0x0000000000067805 */ /* 0x000fe2000001ff00 */
[----:B--2---:R-:W-:Y:S02]  /*33aa0*/  IMAD.U32 R4, RZ, RZ, UR4 ;  /* 0x00000004ff047e24 */ /* 0x004fe4000f8e00ff */
[----:B0-----:R-:W-:-:S07]  /*33ab0*/  IMAD.U32 R5, RZ, RZ, UR5 ;  /* 0x00000005ff057e24 */ /* 0x001fce000f8e00ff */
[----:B------:R-:W-:-:S07]  /*33ac0*/  LEPC R20, `(.L_x_664) ;  /* 0x000000001014794e */ /* 0x000fce0000000000 */
[----:B-1----:R-:W-:Y:S05]  /*33ad0*/  CALL.ABS.NOINC R2 ;  /* 0x0000000002007343 */ /* 0x002fea0003c00000 */
.L_x_664:
[----:B------:R0:W1:Y:S01]  /*33ae0*/  LDC.64 R2, c[0x4][R214] ;  /* 0x01000000d6027b82 */ /* 0x0000620000000a00 */
[----:B------:R-:W2:Y:S01]  /*33af0*/  LDCU.64 UR4, c[0x4][0x230] ;  /* 0x01004600ff0477ac */ /* 0x000ea20008000a00 */
[----:B------:R-:W-:Y:S01]  /*33b00*/  CS2R R6, SRZ ;  /* 0x0000000000067805 */ /* 0x000fe2000001ff00 */
[----:B--2---:R-:W-:Y:S02]  /*33b10*/  IMAD.U32 R4, RZ, RZ, UR4 ;  /* 0x00000004ff047e24 */ /* 0x004fe4000f8e00ff */
[----:B0-----:R-:W-:-:S07]  /*33b20*/  IMAD.U32 R5, RZ, RZ, UR5 ;  /* 0x00000005ff057e24 */ /* 0x001fce000f8e00ff */
[----:B------:R-:W-:-:S07]  /*33b30*/  LEPC R20, `(.L_x_665) ;  /* 0x000000001014794e */ /* 0x000fce0000000000 */
[----:B-1----:R-:W-:Y:S05]  /*33b40*/  CALL.ABS.NOINC R2 ;  /* 0x0000000002007343 */ /* 0x002fea0003c00000 */
.L_x_665:
[----:B------:R-:W-:Y:S01]  /*33b50*/  IMAD.MOV.U32 R26, RZ, RZ, R153 ;  /* 0x000000ffff1a7224 */ /* 0x000fe200078e0099 */
[----:B------:R-:W-:Y:S01]  /*33b60*/  MOV R2, 0x33b90 ;  /* 0x00033b9000027802 */ /* 0x000fe20000000f00 */
[----:B------:R-:W-:-:S07]  /*33b70*/  IMAD.MOV.U32 R27, RZ, RZ, R152 ;  /* 0x000000ffff1b7224 */ /* 0x000fce00078e0098 */
[----:B------:R-:W-:Y:S05]  /*33b80*/  CALL.REL.NOINC `($_Z5saxpyPhPm$_Z9fp2_printPPm) ;  /* 0x000000c000ec7944 */ /* 0x000fea0003c00000 */
[----:B------:R-:W-:Y:S01]  /*33b90*/  IMAD.MOV.U32 R18, RZ, RZ, R153 ;  /* 0x000000ffff127224 */ /* 0x000fe200078e0099 */
[----:B------:R-:W-:Y:S01]  /*33ba0*/  MOV R30, 0x33bf0 ;  /* 0x00033bf0001e7802 */ /* 0x000fe20000000f00 */
[----:B------:R-:W-:Y:S02]  /*33bb0*/  IMAD.MOV.U32 R19, RZ, RZ, R152 ;  /* 0x000000ffff137224 */ /* 0x000fe400078e0098 */
[----:B------:R-:W-:Y:S02]  /*33bc0*/  IMAD.MOV.U32 R153, RZ, RZ, R135 ;  /* 0x000000ffff997224 */ /* 0x000fe400078e0087 */
[----:B------:R-:W-:-:S07]  /*33bd0*/  IMAD.MOV.U32 R152, RZ, RZ, R134 ;  /* 0x000000ffff987224 */ /* 0x000fce00078e0086 */
[----:B------:R-:W-:Y:S05]  /*33be0*/  CALL.REL.NOINC `($_Z5saxpyPhPm$_Z13fp2_sqr_basicPPmS0_) ;  /* 0xffffff9c00ac7944 */ /* 0x000fea0003c3ffff */
[----:B------:R0:W1:Y:S01]  /*33bf0*/  LDC.64 R2, c[0x4][R214] ;  /* 0x01000000d6027b82 */ /* 0x0000620000000a00 */
[----:B------:R-:W2:Y:S01]  /*33c00*/  LDCU.64 UR4, c[0x4][0x238] ;  /* 0x01004700ff0477ac */ /* 0x000ea20008000a00 */
[----:B------:R-:W-:Y:S01]  /*33c10*/  CS2R R6, SRZ ;  /* 0x0000000000067805 */ /* 0x000fe2000001ff00 */
[----:B--2---:R-:W-:Y:S02]  /*33c20*/  IMAD.U32 R4, RZ, RZ, UR4 ;  /* 0x00000004ff047e24 */ /* 0x004fe4000f8e00ff */
[----:B0-----:R-:W-:-:S07]  /*33c30*/  IMAD.U32 R5, RZ, RZ, UR5 ;  /* 0x00000005ff057e24 */ /* 0x001fce000f8e00ff */
[----:B------:R-:W-:-:S07]  /*33c40*/  LEPC R20, `(.L_x_666) ;  /* 0x000000001014794e */ /* 0x000fce0000000000 */
[----:B-1----:R-:W-:Y:S05]  /*33c50*/  CALL.ABS.NOINC R2 ;  /* 0x0000000002007343 */ /* 0x002fea0003c00000 */
.L_x_666:
[----:B------:R-:W-:Y:S01]  /*33c60*/  IMAD.MOV.U32 R26, RZ, RZ, R135 ;  /* 0x000000ffff1a7224 */ /* 0x000fe200078e0087 */
[----:B------:R-:W-:Y:S01]  /*33c70*/  MOV R2, 0x33ca0 ;  /* 0x00033ca000027802 */ /* 0x000fe20000000f00 */
[----:B------:R-:W-:-:S07]  /*33c80*/  IMAD.MOV.U32 R27, RZ, RZ, R134 ;  /* 0x000000ffff1b7224 */ /* 0x000fce00078e0086 */
[----:B------:R-:W-:Y:S05]  /*33c90*/  CALL.REL.NOINC `($_Z5saxpyPhPm$_Z9fp2_printPPm) ;  /* 0x000000c000a87944 */ /* 0x000fea0003c00000 */
[----:B------:R-:W0:Y:S01]  /*33ca0*/  S2R R5, SR_CgaCtaId ;  /* 0x0000000000057919 */ /* 0x000e220000008800 */
[----:B------:R1:W2:Y:S01]  /*33cb0*/  LDC.64 R2, c[0x4][R214] ;  /* 0x01000000d6027b82 */ /* 0x0002a20000000a00 */
[----:B------:R-:W3:Y:S01]  /*33cc0*/  LDCU.64 UR4, c[0x4][0x240] ;  /* 0x01004800ff0477ac */ /* 0x000ee20008000a00 */
[----:B------:R-:W-:Y:S01]  /*33cd0*/  VIADD R168, R168, 0x60 ;  /* 0x00000060a8a87836 */ /* 0x000fe20000000000 */
[----:B------:R-:W-:Y:S01]  /*33ce0*/  CS2R R6, SRZ ;  /* 0x0000000000067805 */ /* 0x000fe2000001ff00 */
[----:B---3--:R-:W-:-:S03]  /*33cf0*/  IMAD.U32 R4, RZ, RZ, UR4 ;  /* 0x00000004ff047e24 */ /* 0x008fc6000f8e00ff */
[----:B0-----:R-:W-:Y:S01]  /*33d00*/  LEA R44, R5, R168, 0x18 ;  /* 0x000000a8052c7211 */ /* 0x001fe200078ec0ff */
[----:B-1----:R-:W-:-:S07]  /*33d10*/  IMAD.U32 R5, RZ, RZ, UR5 ;  /* 0x00000005ff057e24 */ /* 0x002fce000f8e00ff */
[----:B------:R-:W-:-:S07]  /*33d20*/  LEPC R20, `(.L_x_667) ;  /* 0x000000001014794e */ /* 0x000fce0000000000 */
[----:B--2---:R-:W-:Y:S05]  /*33d30*/  CALL.ABS.NOINC R2 ;  /* 0x0000000002007343 */ /* 0x004fea0003c00000 */
.L_x_667:
[----:B------:R-:W0:Y:S01]  /*33d40*/  S2R R3, SR_SWINHI ;  /* 0x0000000000037919 */ /* 0x000e220000002f00 */
[----:B------:R-:W-:Y:S02]  /*33d50*/  MOV R2, 0x33db0 ;  /* 0x00033db000027802 */ /* 0x000fe40000000f00 */
[----:B------:R-:W-:Y:S02]  /*33d60*/  MOV R44, R44 ;  /* 0x0000002c002c7202 */ /* 0x000fe40000000f00 */
[----:B0-----:R-:W-:-:S03]  /*33d70*/  MOV R45, R3 ;  /* 0x00000003002d7202 */ /* 0x001fc60000000f00 */
[----:B------:R-:W-:Y:S02]  /*33d80*/  IMAD.MOV.U32 R26, RZ, RZ, R44 ;  /* 0x000000ffff1a7224 */ /* 0x000fe400078e002c */
[----:B------:R-:W-:-:S07]  /*33d90*/  IMAD.MOV.U32 R27, RZ, RZ, R45 ;  /* 0x000000ffff1b7224 */ /* 0x000fce00078e002d */
[----:B------:R-:W-:Y:S05]  /*33da0*/  CALL.REL.NOINC `($_Z5saxpyPhPm$_Z9fp2_printPPm) ;  /* 0x000000c000647944 */ /* 0x000fea0003c00000 */
        /* <DEDUP_REMOVED lines=15> */
.L_x_668:
        /* <DEDUP_REMOVED lines=17> */
.L_x_669:
        /* <DEDUP_REMOVED lines=8> */
[----:B------:R-:W-:Y:S02]  /*34030*/  IMAD.MOV.U32 R11, RZ, RZ, R156 ;  /* 0x000000ffff0b7224 */ /* 0x000fe400078e009c */
[----:B------:R-:W-:Y:S02]  /*34040*/  IMAD.MOV.U32 R2, RZ, RZ, R135 ;  /* 0x000000ffff027224 */ /* 0x000fe400078e0087 */
[----:B------:R-:W-:-:S07]  /*34050*/  IMAD.MOV.U32 R3, RZ, RZ, R134 ;  /* 0x000000ffff037224 */ /* 0x000fce00078e0086 */
[----:B------:R-:W-:Y:S05]  /*34060*/  CALL.REL.NOINC `($_Z5saxpyPhPm$_Z13fp2_add_basicPPmS0_S0_) ;  /* 0xffffff8c00a47944 */ /* 0x000fea0003c3ffff */
[----:B------:R0:W1:Y:S01]  /*34070*/  LDC.64 R2, c[0x4][R214] ;  /* 0x01000000d6027b82 */ /* 0x0000620000000a00 */
[----:B------:R-:W2:Y:S01]  /*34080*/  LDCU.64 UR4, c[0x4][0x258] ;  /* 0x01004b00ff0477ac */ /* 0x000ea20008000a00 */
[----:B------:R-:W-:Y:S01]  /*34090*/  CS2R R6, SRZ ;  /* 0x0000000000067805 */ /* 0x000fe2000001ff00 */
[----:B--2---:R-:W-:Y:S02]  /*340a0*/  IMAD.U32 R4, RZ, RZ, UR4 ;  /* 0x00000004ff047e24 */ /* 0x004fe4000f8e00ff */
[----:B0-----:R-:W-:-:S07]  /*340b0*/  IMAD.U32 R5, RZ, RZ, UR5 ;  /* 0x00000005ff057e24 */ /* 0x001fce000f8e00ff */
[----:B------:R-:W-:-:S07]  /*340c0*/  LEPC R20, `(.L_x_670) ;  /* 0x000000001014794e */ /* 0x000fce0000000000 */
[----:B-1----:R-:W-:Y:S05]  /*340d0*/  CALL.ABS.NOINC R2 ;  /* 0x0000000002007343 */ /* 0x002fea0003c00000 */
.L_x_670:
[----:B------:R-:W-:Y:S01]  /*340e0*/  IMAD.MOV.U32 R26, RZ, RZ, R159 ;  /* 0x000000ffff1a7224 */ /* 0x000fe200078e009f */
[----:B------:R-:W-:Y:S01]  /*340f0*/  MOV R2, 0x34120 ;  /* 0x0003412000027802 */ /* 0x000fe20000000f00 */
[----:B------:R-:W-:-:S07]  /*34100*/  IMAD.MOV.U32 R27, RZ, RZ, R158 ;  /* 0x000000ffff1b7224 */ /* 0x000fce00078e009e */
[----:B------:R-:W-:Y:S05]  /*34110*/  CALL.REL.NOINC `($_Z5saxpyPhPm$_Z9fp2_printPPm) ;  /* 0x000000bc00887944 */ /* 0x000fea0003c00000 */
[----:B------:R0:W1:Y:S01]  /*34120*/  LDC.64 R2, c[0x4][R214] ;  /* 0x01000000d6027b82 */ /* 0x0000620000000a00 */
[----:B------:R-:W2:Y:S01]  /*34130*/  LDCU.64 UR4, c[0x4][0x260] ;  /* 0x01004c00ff0477ac */ /* 0x000ea20008000a00 */
[----:B------:R-:W-:Y:S01]  /*34140*/  CS2R R6, SRZ ;  /* 0x0000000000067805 */ /* 0x000fe2000001ff00 */
[----:B--2---:R-:W-:Y:S02]  /*34150*/  IMAD.U32 R4, RZ, RZ, UR4 ;  /* 0x00000004ff047e24 */ /* 0x004fe4000f8e00ff */
[----:B0-----:R-:W-:-:S07]  /*34160*/  IMAD.U32 R5, RZ, RZ, UR5 ;  /* 0x00000005ff057e24 */ /* 0x001fce000f8e00ff */
[----:B------:R-:W-:-:S07]  /*34170*/  LEPC R20, `(.L_x_671) ;  /* 0x000000001014794e */ /* 0x000fce0000000000 */
[----:B-1----:R-:W-:Y:S05]  /*34180*/  CALL.ABS.NOINC R2 ;  /* 0x0000000002007343 */ /* 0x002fea0003c00000 */
.L_x_671:
[----:B------:R-:W-:Y:S01]  /*34190*/  BSSY B0, `(.L_x_672) ;  /* 0x0000005000007945 */ /* 0x000fe20003800000 */
[----:B------:R-:W-:Y:S01]  /*341a0*/  IMAD.MOV.U32 R18, RZ, RZ, R159 ;  /* 0x000000ffff127224 */ /* 0x000fe200078e009f */
[----:B------:R-:W-:Y:S01]  /*341b0*/  MOV R14, 0x341e0 ;  /* 0x000341e0000e7802 */ /* 0x000fe20000000f00 */
[----:B------:R-:W-:-:S07]  /*341c0*/  IMAD.MOV.U32 R19, RZ, RZ, R158 ;  /* 0x000000ffff137224 */ /* 0x000fce00078e009e */
[----:B------:R-:W-:Y:S05]  /*341d0*/  CALL.REL.NOINC `($_Z5saxpyPhPm$_Z11fp2_is_zeroPPm) ;  /* 0xfffffe2800b87944 */ /* 0x000fea0003c3ffff */
[----:B------:R-:W-:Y:S05]  /*341e0*/  BSYNC B0 ;  /* 0x0000000000007941 */ /* 0x000fea0003800000 */
.L_x_672:
[----:B------:R-:W-:Y:S01]  /*341f0*/  IMAD.MOV.U32 R32, RZ, RZ, R44 ;  /* 0x000000ffff207224 */ /* 0x000fe200078e002c */
[----:B------:R-:W-:Y:S01]  /*34200*/  MOV R25, 0x34250 ;  /* 0x0003425000197802 */ /* 0x000fe20000000f00 */
[----:B------:R-:W-:Y:S02]  /*34210*/  IMAD.MOV.U32 R33, RZ, RZ, R45 ;  /* 0x000000ffff217224 */ /* 0x000fe400078e002d */
[----:B------:R-:W-:Y:S02]  /*34220*/  IMAD.MOV.U32 R30, RZ, RZ, R186 ;  /* 0x000000ffff1e7224 */ /* 0x000fe400078e00ba */
[----:B------:R-:W-:-:S07]  /*34230*/  IMAD.MOV.U32 R31, RZ, RZ, R185 ;  /* 0x000000ffff1f7224 */ /* 0x000fce00078e00b9 */
[----:B------:R-:W-:Y:S05]  /*34240*/  CALL.REL.NOINC `($_Z5saxpyPhPm$_Z7fp2_negPPmS0_) ;  /* 0x0000009400187944 */ /* 0x000fea0003c00000 */
[----:B------:R-:W-:Y:S01]  /*34250*/  IMAD.MOV.U32 R4, RZ, RZ, R177 ;  /* 0x000000ffff047224 */ /* 0x000fe200078e00b1 */
[----:B------:R-:W-:Y:S01]  /*34260*/  MOV R18, 0x342d0 ;  /* 0x000342d000127802 */ /* 0x000fe20000000f00 */
[----:B------:R-:W-:Y:S02]  /*34270*/  IMAD.MOV.U32 R5, RZ, RZ, R176 ;  /* 0x000000ffff057224 */ /* 0x000fe400078e00b0 */
[----:B------:R-:W-:Y:S02]  /*34280*/  IMAD.MOV.U32 R0, RZ, RZ, R168 ;  /* 0x000000ffff007224 */ /* 0x000fe400078e00a8 */
[----:B------:R-:W-:Y:S02]  /*34290*/  IMAD.MOV.U32 R10, RZ, RZ, RZ ;  /* 0x000000ffff0a7224 */ /* 0x000fe400078e00ff */
[----:B------:R-:W-:Y:S02]  /*342a0*/  IMAD.MOV.U32 R2, RZ, RZ, R173 ;  /* 0x000000ffff027224 */ /* 0x000fe400078e00ad */
[----:B------:R-:W-:-:S07]  /*342b0*/  IMAD.MOV.U32 R3, RZ, RZ, R172 ;  /* 0x000000ffff037224 */ /* 0x000fce00078e00ac */
[----:B------:R-:W-:Y:S05]  /*342c0*/  CALL.REL.NOINC `($_Z5saxpyPhPm$_Z12dv_copy_condPmPKmim) ;  /* 0xffffff0800d07944 */ /* 0x000fea0003c3ffff */
        /* <DEDUP_REMOVED lines=8> */
[--C-:B------:R-:W-:Y:S01]  /*34350*/  IMAD.MOV.U32 R160, RZ, RZ, R159.reuse ;  /* 0x000000ffffa07224 */ /* 0x100fe200078e009f */
[----:B------:R-:W-:Y:S01]  /*34360*/  MOV R180, 0x343b0 ;  /* 0x000343b000b47802 */ /* 0x000fe20000000f00 */
[--C-:B------:R-:W-:Y:S02]  /*34370*/  IMAD.MOV.U32 R161, RZ, RZ, R158.reuse ;  /* 0x000000ffffa17224 */ /* 0x100fe400078e009e */
[----:B------:R-:W-:Y:S02]  /*34380*/  IMAD.MOV.U32 R138, RZ, RZ, R159 ;  /* 0x000000ffff8a7224 */ /* 0x000fe400078e009f */
[----:B------:R-:W-:-:S07]  /*34390*/  IMAD.MOV.U32 R139, RZ, RZ, R158 ;  /* 0x000000ffff8b7224 */ /* 0x000fce00078e009e */
[----:B------:R-:W-:Y:S05]  /*343a0*/  CALL.REL.NOINC `($_Z5saxpyPhPm$_Z7fp2_invPPmS0_) ;  /* 0x0000008c00747944 */ /* 0x000fea0003c00000 */
[----:B------:R-:W-:Y:S01]  /*343b0*/  IMAD.MOV.U32 R2, RZ, RZ, R177 ;  /* 0x000000ffff027224 */ /* 0x000fe200078e00b1 */
[----:B------:R-:W-:Y:S01]  /*343c0*/  MOV R18, 0x34410 ;  /* 0x0003441000127802 */ /* 0x000fe20000000f00 */
[----:B------:R-:W-:Y:S02]  /*343d0*/  IMAD.MOV.U32 R3, RZ, RZ, R176 ;  /* 0x000000ffff037224 */ /* 0x000fe400078e00b0 */
[----:B------:R-:W-:Y:S02]  /*343e0*/  IMAD.MOV.U32 R4, RZ, RZ, R173 ;  /* 0x000000ffff047224 */ /* 0x000fe400078e00ad */
[----:B------:R-:W-:-:S07]  /*343f0*/  IMAD.MOV.U32 R5, RZ, RZ, R172 ;  /* 0x000000ffff057224 */ /* 0x000fce00078e00ac */
[----:B------:R-:W-:Y:S05]  /*34400*/  CALL.REL.NOINC `($_Z5saxpyPhPm$_Z11fp2_add_digPPmPKS_m) ;  /* 0xfffffe2400fc7944 */ /* 0x000fea0003c3ffff */
[----:B------:R-:W-:Y:S01]  /*34410*/  LOP3.LUT R0, R168, 0x1, RZ, 0x3c, !PT ;  /* 0x00000001a8007812 */ /* 0x000fe200078e3cff */
[----:B------:R-:W-:Y:S01]  /*34420*/  IMAD.MOV.U32 R4, RZ, RZ, R177 ;  /* 0x000000ffff047224 */ /* 0x000fe200078e00b1 */
[----:B------:R-:W-:Y:S01]  /*34430*/  MOV R18, 0x34490 ;  /* 0x0003449000127802 */ /* 0x000fe20000000f00 */
        /* <DEDUP_REMOVED lines=8> */
[----:B------:R-:W-:Y:S02]  /*344c0*/  IMAD.MOV.U32 R10, RZ, RZ, RZ ;  /* 0x000000ffff0a7224 */ /* 0x000fe400078e00ff */
[----:B------:R-:W-:Y:S02]  /*344d0*/  IMAD.MOV.U32 R2, RZ, RZ, R175 ;  /* 0x000000ffff027224 */ /* 0x000fe400078e00af */
[----:B------:R-:W-:-:S07]  /*344e0*/  IMAD.MOV.U32 R3, RZ, RZ, R174 ;  /* 0x000000ffff037224 */ /* 0x000fce00078e00ae */
[----:B------:R-:W-:Y:S05]  /*344f0*/  CALL.REL.NOINC `($_Z5saxpyPhPm$_Z12dv_copy_condPmPKmim) ;  /* 0xffffff0800447944 */ /* 0x000fea0003c3ffff */
[----:B------:R0:W1:Y:S01]  /*34500*/  LDC.64 R2, c[0x4][R214] ;  /* 0x01000000d6027b82 */ /* 0x0000620000000a00 */
[----:B------:R-:W2:Y:S01]  /*34510*/  LDCU.64 UR4, c[0x4][0x268] ;  /* 0x01004d00ff0477ac */ /* 0x000ea20008000a00 */
[----:B------:R-:W-:Y:S01]  /*34520*/  CS2R R6, SRZ ;  /* 0x0000000000067805 */ /* 0x000fe2000001ff00 */
[----:B--2---:R-:W-:Y:S02]  /*34530*/  IMAD.U32 R4, RZ, RZ, UR4 ;  /* 0x00000004ff047e24 */ /* 0x004fe4000f8e00ff */
[----:B0-----:R-:W-:-:S07]  /*34540*/  IMAD.U32 R5, RZ, RZ, UR5 ;  /* 0x00000005ff057e24 */ /* 0x001fce000f8e00ff */
[----:B------:R-:W-:-:S07]  /*34550*/  LEPC R20, `(.L_x_673) ;  /* 0x000000001014794e */ /* 0x000fce0000000000 */
[----:B-1----:R-:W-:Y:S05]  /*34560*/  CALL.ABS.NOINC R2 ;  /* 0x0000000002007343 */ /* 0x002fea0003c00000 */
.L_x_673:
        /* <DEDUP_REMOVED lines=11> */
[--C-:B------:R-:W-:Y:S02]  /*34620*/  IMAD.MOV.U32 R19, RZ, RZ, R169.reuse ;  /* 0x000000ffff137224 */ /* 0x100fe400078e00a9 */
[----:B------:R-:W-:-:S08]  /*34630*/  IMAD.X R152, RZ, RZ, R169, P0 ;  /* 0x000000ffff987224 */ /* 0x000fd000000e06a9 */
[----:B------:R-:W-:Y:S05]  /*34640*/  CALL.REL.NOINC `($_Z5saxpyPhPm$_Z13fp2_sqr_basicPPmS0_) ;  /* 0xffffff9400147944 */ /* 0x000fea0003c3ffff */
[----:B------:R-:W-:Y:S01]  /*34650*/  IMAD.MOV.U32 R2, RZ, RZ, R182 ;  /* 0x000000ffff027224 */ /* 0x000fe200078e00b6 */
[----:B------:R-:W-:Y:S01]  /*34660*/  MOV R18, 0x346b0 ;  /* 0x000346b000127802 */ /* 0x000fe20000000f00 */
[----:B------:R-:W-:Y:S02]  /*34670*/  IMAD.MOV.U32 R3, RZ, RZ, R181 ;  /* 0x000000ffff037224 */ /* 0x000fe400078e00b5 */
[----:B------:R-:W-:Y:S02]  /*34680*/  IMAD.MOV.U32 R43, RZ, RZ, R153 ;  /* 0x000000ffff2b7224 */ /* 0x000fe400078e0099 */
[----:B------:R-:W-:-:S07]  /*34690*/  IMAD.MOV.U32 R11, RZ, RZ, R152 ;  /* 0x000000ffff0b7224 */ /* 0x000fce00078e0098 */
[----:B------:R-:W-:Y:S05]  /*346a0*/  CALL.REL.NOINC `($_Z5saxpyPhPm$_Z13fp2_add_basicPPmS0_S0_) ;  /* 0xffffff8800147944 */ /* 0x000fea0003c3ffff */
        /* <DEDUP_REMOVED lines=21> */
.L_x_674:
[----:B------:R0:W1:Y:S01]  /*34800*/  LDC.64 R2, c[0x4][R214] ;  /* 0x01000000d6027b82 */ /* 0x0000620000000a00 */
[----:B------:R-:W2:Y:S01]  /*34810*/  LDCU.64 UR4, c[0x4][0x278] ;  /* 0x01004f00ff0477ac */ /* 0x000ea20008000a00 */
[----:B------:R-:W-:Y:S01]  /*34820*/  CS2R R6, SRZ ;  /* 0x0000000000067805 */ /* 0x000fe2000001ff00 */
[----:B--2---:R-:W-:Y:S02]  /*34830*/  IMAD.U32 R4, RZ, RZ, UR4 ;  /* 0x00000004ff047e24 */ /* 0x004fe4000f8e00ff */
[----:B0-----:R-:W-:-:S07]  /*34840*/  IMAD.U32 R5, RZ, RZ, UR5 ;  /* 0x00000005ff057e24 */ /* 0x001fce000f8e00ff */
[----:B------:R-:W-:-:S07]  /*34850*/  LEPC R20, `(.L_x_675) ;  /* 0x000000001014794e */ /* 0x000fce0000000000 */
[----:B-1----:R-:W-:Y:S05]  /*34860*/  CALL.ABS.NOINC R2 ;  /* 0x0000000002007343 */ /* 0x002fea0003c00000 */
.L_x_675:
        /* <DEDUP_REMOVED lines=31> */
.L_x_676:
[----:B------:R-:W-:Y:S01]  /*34a60*/  IMAD.MOV.U32 R138, RZ, RZ, R153 ;  /* 0x000000ffff8a7224 */ /* 0x000fe200078e0099 */
[----:B------:R-:W-:Y:S01]  /*34a70*/  MOV R182, 0x34aa0 ;  /* 0x00034aa000b67802 */ /* 0x000fe20000000f00 */
[----:B------:R-:W-:-:S07]  /*34a80*/  IMAD.MOV.U32 R139, RZ, RZ, R152 ;  /* 0x000000ffff8b7224 */ /* 0x000fce00078e0098 */
[----:B------:R-:W-:Y:S05]  /*34a90*/  CALL.REL.NOINC `($_Z5saxpyPhPm$_Z7fp2_srtPPmS0_) ;  /* 0x0000008c00547944 */ /* 0x000fea0003c00000 */
[----:B------:R-:W-:Y:S01]  /*34aa0*/  ISETP.NE.AND P0, PT, R170, RZ, PT ;  /* 0x000000ffaa00720c */ /* 0x000fe20003f05270 */
[----:B------:R-:W-:Y:S04]  /*34ab0*/  BSSY B0, `(.L_x_677) ;  /* 0x000002a000007945 */ /* 0x000fe80003800000 */
[----:B------:R-:W0:Y:S08]  /*34ac0*/  BMOV.32.CLEAR R201, B0 ;  /* 0x0000000000c97355 */ /* 0x000e300000100000 */
[----:B0-----:R-:W-:Y:S05]  /*34ad0*/  @P0 BRA `(.L_x_678) ;  /* 0x0000000000980947 */ /* 0x001fea0003800000 */
[----:B------:R-:W-:Y:S05]  /*34ae0*/  BMOV.32.CLEAR RZ, B0 ;  /* 0x0000000000ff7355 */ /* 0x000fea0000100000 */
[----:B------:R-:W-:Y:S01]  /*34af0*/  IMAD.MOV.U32 R22, RZ, RZ, R16 ;  /* 0x000000ffff167224 */ /* 0x000fe200078e0010 */
[----:B------:R-:W-:Y:S01]  /*34b00*/  MOV R26, 0x34b50 ;  /* 0x00034b50001a7802 */ /* 0x000fe20000000f00 */
[----:B------:R-:W-:Y:S02]  /*34b10*/  IMAD.MOV.U32 R23, RZ, RZ, R17 ;  /* 0x000000ffff177224 */ /* 0x000fe400078e0011 */
[----:B------:R-:W-:Y:S02]  /*34b20*/  IMAD.MOV.U32 R2, RZ, RZ, R159 ;  /* 0x000000ffff027224 */ /* 0x000fe400078e009f */
[----:B------:R-:W-:-:S07]  /*34b30*/  IMAD.MOV.U32 R3, RZ, RZ, R158 ;  /* 0x000000ffff037224 */ /* 0x000fce00078e009e */
[----:B------:R-:W-:Y:S05]  /*34b40*/  CALL.REL.NOINC `($_Z5saxpyPhPm$_Z8fp2_copyPPmS0_) ;  /* 0x000000a400387944 */ /* 0x000fea0003c00000 */
[----:B------:R-:W-:Y:S05]  /*34b50*/  BMOV.32.CLEAR RZ, B0 ;  /* 0x0000000000ff7355 */ /* 0x000fea0000100000 */
[----:B------:R-:W-:Y:S01]  /*34b60*/  IMAD.MOV.U32 R138, RZ, RZ, R186 ;  /* 0x000000ffff8a7224 */ /* 0x000fe200078e00ba */
[----:B------:R-:W-:Y:S01]  /*34b70*/  MOV R182, 0x34ba0 ;  /* 0x00034ba000b67802 */ /* 0x000fe20000000f00 */
[----:B------:R-:W-:-:S07]  /*34b80*/  IMAD.MOV.U32 R139, RZ, RZ, R185 ;  /* 0x000000ffff8b7224 */ /* 0x000fce00078e00b9 */
[----:B------:R-:W-:Y:S05]  /*34b90*/  CALL.REL.NOINC `($_Z5saxpyPhPm$_Z7fp2_srtPPmS0_) ;  /* 0x0000008c00147944 */ /* 0x000fea0003c00000 */
[----:B------:R-:W-:-:S13]  /*34ba0*/  ISETP.NE.AND P0, PT, R170, RZ, PT ;  /* 0x000000ffaa00720c */ /* 0x000fda0003f05270 */
[----:B------:R-:W-:Y:S05]  /*34bb0*/  @P0 BRA `(.L_x_678) ;  /* 0x0000000000600947 */ /* 0x000fea0003800000 */
        /* <DEDUP_REMOVED lines=8> */
.L_x_679:
        /* <DEDUP_REMOVED lines=8> */
.L_x_680:
[----:B------:R-:W0:Y:S01]  /*34cc0*/  LDC.64 R214, c[0x4][R214] ;  /* 0x01000000d6d67b82 */ /* 0x000e220000000a00 */
[----:B------:R-:W1:Y:S01]  /*34cd0*/  LDCU.64 UR4, c[0x4][0x40] ;  /* 0x01000800ff0477ac */ /* 0x000e620008000a00 */
[----:B------:R-:W-:Y:S01]  /*34ce0*/  CS2R R6, SRZ ;  /* 0x0000000000067805 */ /* 0x000fe2000001ff00 */
[----:B-1----:R-:W-:Y:S02]  /*34cf0*/  IMAD.U32 R4, RZ, RZ, UR4 ;  /* 0x00000004ff047e24 */ /* 0x002fe4000f8e00ff */
[----:B------:R-:W-:Y:S01]  /*34d00*/  IMAD.U32 R5, RZ, RZ, UR5 ;  /* 0x00000005ff057e24 */ /* 0x000fe2000f8e00ff */
[----:B------:R-:W-:Y:S06]  /*34d10*/  BMOV.32.CLEAR RZ, B0 ;  /* 0x0000000000ff7355 */ /* 0x000fec0000100000 */
[----:B------:R-:W-:-:S07]  /*34d20*/  LEPC R20, `(.L_x_678) ;  /* 0x000000001014794e */ /* 0x000fce0000000000 */
[----:B0-----:R-:W-:Y:S05]  /*34d30*/  CALL.ABS.NOINC R214 ;  /* 0x00000000d6007343 */ /* 0x001fea0003c00000 */
.L_x_678:
[----:B------:R0:W-:Y:S05]  /*34d40*/  BMOV.32 B0, R201 ;  /* 0x000000c900007356 */ /* 0x0001ea0000000000 */
[----:B------:R-:W-:Y:S05]  /*34d50*/  BSYNC B0 ;  /* 0x0000000000007941 */ /* 0x000fea0003800000 */
.L_x_677:
[----:B------:R-:W1:Y:S01]  /*34d60*/  LDC.64 R26, c[0x0][0x358] ;  /* 0x0000d600ff1a7b82 */ /* 0x000e620000000a00 */
[----:B------:R-:W-:Y:S02]  /*34d70*/  IADD3 R18, P0, PT, R16, 0x20, RZ ;  /* 0x0000002010127810 */ /* 0x000fe40007f1e0ff */
[----:B------:R-:W-:-:S03]  /*34d80*/  MOV R22, 0x34db0 ;  /* 0x00034db000167802 */ /* 0x000fc60000000f00 */
[----:B------:R-:W-:-:S08]  /*34d90*/  IMAD.X R19, RZ, RZ, R17, P0 ;  /* 0x000000ffff137224 */ /* 0x000fd000000e0611 */
[----:B01----:R-:W-:Y:S05]  /*34da0*/  CALL.REL.NOINC `($_Z5saxpyPhPm$_Z11fp2_set_digPPmm) ;  /* 0xfffffe20000c7944 */ /* 0x003fea0003c3ffff */
[----:B------:R-:W-:Y:S01]  /*34db0*/  R2UR UR4, R26 ;  /* 0x000000001a0472ca */ /* 0x000fe200000e0000 */
[----:B------:R-:W-:Y:S01]  /*34dc0*/  IMAD.MOV.U32 R0, RZ, RZ, 0x1 ;  /* 0x00000001ff007424 */ /* 0x000fe200078e00ff */
[----:B------:R-:W-:Y:S01]  /*34dd0*/  R2UR UR5, R27 ;  /* 0x000000001b0572ca */ /* 0x000fe200000e0000 */
[----:B------:R-:W-:Y:S01]  /*34de0*/  IMAD.MOV.U32 R4, RZ, RZ, R203 ;  /* 0x000000ffff047224 */ /* 0x000fe200078e00cb */
[----:B------:R-:W-:Y:S01]  /*34df0*/  MOV R2, 0x10 ;  /* 0x0000001000027802 */ /* 0x000fe20000000f00 */
[----:B------:R-:W-:-:S03]  /*34e00*/  IMAD.MOV.U32 R5, RZ, RZ, R202 ;  /* 0x000000ffff057224 */ /* 0x000fc600078e00ca */
[----:B------:R0:W1:Y:S07]  /*34e10*/  LDC.64 R6, c[0x4][R2] ;  /* 0x0100000002067b82 */ /* 0x00006e0000000a00 */
[----:B------:R0:W-:Y:S02]  /*34e20*/  ST.E desc[UR4][R16.64+0x30], R0 ;  /* 0x0000300010007985 */ /* 0x0001e4000c101904 */
[----:B------:R-:W-:-:S07]  /*34e30*/  LEPC R20, `(.L_x_681) ;  /* 0x000000001014794e */ /* 0x000fce0000000000 */
[----:B01----:R-:W-:Y:S05]  /*34e40*/  CALL.ABS.NOINC R6 ;  /* 0x0000000006007343 */ /* 0x003fea0003c00000 */
.L_x_681:
[----:B------:R0:W1:Y:S01]  /*34e50*/  LDC.64 R6, c[0x4][R2] ;  /* 0x0100000002067b82 */ /* 0x0000620000000a00 */
[----:B------:R-:W-:Y:S02]  /*34e60*/  IMAD.MOV.U32 R4, RZ, RZ, R205 ;  /* 0x000000ffff047224 */ /* 0x000fe400078e00cd */
[----:B------:R-:W-:-:S07]  /*34e70*/  IMAD.MOV.U32 R5, RZ, RZ, R204 ;  /* 0x000000ffff057224 */ /* 0x000fce00078e00cc */
[----:B------:R-:W-:-:S07]  /*34e80*/  LEPC R20, `(.L_x_682) ;  /* 0x000000001014794e */ /* 0x000fce0000000000 */
[----:B01----:R-:W-:Y:S05]  /*34e90*/  CALL.ABS.NOINC R6 ;  /* 0x0000000006007343 */ /* 0x003fea0003c00000 */
.L_x_682:
[----:B------:R0:W1:Y:S01]  /*34ea0*/  LDC.64 R6, c[0x4][R2] ;  /* 0x0100000002067b82 */ /* 0x0000620000000a00 */
[----:B------:R-:W-:Y:S02]  /*34eb0*/  IMAD.MOV.U32 R4, RZ, RZ, R207 ;  /* 0x000000ffff047224 */ /* 0x000fe400078e00cf */
[----:B------:R-:W-:-:S07]  /*34ec0*/  IMAD.MOV.U32 R5, RZ, RZ, R206 ;  /* 0x000000ffff057224 */ /* 0x000fce00078e00ce */
[----:B------:R-:W-:-:S07]  /*34ed0*/  LEPC R20, `(.L_x_683) ;  /* 0x000000001014794e */ /* 0x000fce0000000000 */
[----:B01----:R-:W-:Y:S05]  /*34ee0*/  CALL.ABS.NOINC R6 ;  /* 0x0000000006007343 */ /* 0x003fea0003c00000 */
.L_x_683:
[----:B------:R0:W1:Y:S01]  /*34ef0*/  LDC.64 R6, c[0x4][R2] ;  /* 0x0100000002067b82 */ /* 0x0000620000000a00 */
[----:B------:R-:W-:Y:S02]  /*34f00*/  IMAD.MOV.U32 R4, RZ, RZ, R209 ;  /* 0x000000ffff047224 */ /* 0x000fe400078e00d1 */
[----:B------:R-:W-:-:S07]  /*34f10*/  IMAD.MOV.U32 R5, RZ, RZ, R208 ;  /* 0x000000ffff057224 */ /* 0x000fce00078e00d0 */
[----:B------:R-:W-:-:S07]  /*34f20*/  LEPC R20, `(.L_x_684) ;  /* 0x000000001014794e */ /* 0x000fce0000000000 */
[----:B01----:R-:W-:Y:S05]  /*34f30*/  CALL.ABS.NOINC R6 ;  /* 0x0000000006007343 */ /* 0x003fea0003c00000 */
.L_x_684:
[----:B------:R0:W1:Y:S01]  /*34f40*/  LDC.64 R6, c[0x4][R2] ;  /* 0x0100000002067b82 */ /* 0x0000620000000a00 */
[----:B------:R-:W-:Y:S02]  /*34f50*/  IMAD.MOV.U32 R4, RZ, RZ, R173 ;  /* 0x000000ffff047224 */ /* 0x000fe400078e00ad */
[----:B------:R-:W-:-:S07]  /*34f60*/  IMAD.MOV.U32 R5, RZ, RZ, R172 ;  /* 0x000000ffff057224 */ /* 0x000fce00078e00ac */
[----:B------:R-:W-:-:S07]  /*34f70*/  LEPC R20, `(.L_x_685) ;  /* 0x000000001014794e */ /* 0x000fce0000000000 */
[----:B01----:R-:W-:Y:S05]  /*34f80*/  CALL.ABS.NOINC R6 ;  /* 0x0000000006007343 */ /* 0x003fea0003c00000 */
.L_x_685:
[----:B------:R0:W1:Y:S01]  /*34f90*/  LDC.64 R6, c[0x4][R2] ;  /* 0x0100000002067b82 */ /* 0x0000620000000a00 */
[----:B------:R-:W-:Y:S02]  /*34fa0*/  IMAD.MOV.U32 R4, RZ, RZ, R175 ;  /* 0x000000ffff047224 */ /* 0x000fe400078e00af */
[----:B------:R-:W-:-:S07]  /*34fb0*/  IMAD.MOV.U32 R5, RZ, RZ, R174 ;  /* 0x000000ffff057224 */ /* 0x000fce00078e00ae */
[----:B------:R-:W-:-:S07]  /*34fc0*/  LEPC R20, `(.L_x_686) ;  /* 0x000000001014794e */ /* 0x000fce0000000000 */
[----:B01----:R-:W-:Y:S05]  /*34fd0*/  CALL.ABS.NOINC R6 ;  /* 0x0000000006007343 */ /* 0x003fea0003c00000 */
.L_x_686:
[----:B------:R0:W1:Y:S01]  /*34fe0*/  LDC.64 R6, c[0x4][R2] ;  /* 0x0100000002067b82 */ /* 0x0000620000000a00 */
[----:B------:R-:W-:Y:S02]  /*34ff0*/  IMAD.MOV.U32 R4, RZ, RZ, R177 ;  /* 0x000000ffff047224 */ /* 0x000fe400078e00b1 */
[----:B------:R-:W-:-:S07]  /*35000*/  IMAD.MOV.U32 R5, RZ, RZ, R176 ;  /* 0x000000ffff057224 */ /* 0x000fce00078e00b0 */
[----:B------:R-:W-:-:S07]  /*35010*/  LEPC R20, `(.L_x_687) ;  /* 0x000000001014794e */ /* 0x000fce0000000000 */
[----:B01----:R-:W-:Y:S05]  /*35020*/  CALL.ABS.NOINC R6 ;  /* 0x0000000006007343 */ /* 0x003fea0003c00000 */
.L_x_687:
[----:B------:R-:W0:Y:S01]  /*35030*/  LDC.64 R2, c[0x4][R2] ;  /* 0x0100000002027b82 */ /* 0x000e220000000a00 */
[----:B------:R-:W-:Y:S02]  /*35040*/  IMAD.MOV.U32 R4, RZ, RZ, R179 ;  /* 0x000000ffff047224 */ /* 0x000fe400078e00b3 */
[----:B------:R-:W-:-:S07]  /*35050*/  IMAD.MOV.U32 R5, RZ, RZ, R178 ;  /* 0x000000ffff057224 */ /* 0x000fce00078e00b2 */
[----:B------:R-:W-:-:S07]  /*35060*/  LEPC R20, `(.L_x_688) ;  /* 0x000000001014794e */ /* 0x000fce0000000000 */
[----:B0-----:R-:W-:Y:S05]  /*35070*/  CALL.ABS.NOINC R2 ;  /* 0x0000000002007343 */ /* 0x001fea0003c00000 */
.L_x_688:
[----:B------:R-:W-:Y:S02]  /*35080*/  IMAD.MOV.U32 R2, RZ, RZ, R217 ;  /* 0x000000ffff027224 */ /* 0x000fe400078e00d9 */
[----:B------:R-:W-:-:S04]  /*35090*/  IMAD.MOV.U32 R3, RZ, RZ, 0x0 ;  /* 0x00000000ff037424 */ /* 0x000fc800078e00ff */
[----:B------:R-:W-:Y:S05]  /*350a0*/  RET.REL.NODEC R2 `(_Z5saxpyPhPm) ;  /* 0xfffffcac02d47950 */ /* 0x000fea0003c3ffff */
        .type           $_Z5saxpyPhPm$_Z20ep2_curve_get_coeffsPA2_PmPKc,@function
        .size           $_Z5saxpyPhPm$_Z20ep2_curve_get_coeffsPA2_PmPKc,($_Z5saxpyPhPm$_Z6bn_absP5bn_stS0_ - $_Z5saxpyPhPm$_Z20ep2_curve_get_coeffsPA2_PmPKc)
$_Z5saxpyPhPm$_Z20ep2_curve_get_coeffsPA2_PmPKc:
[----:B------:R-:W0:Y:S02]  /*350b0*/  LDC.64 R134, c[0x0][0x358] ;  /* 0x0000d600ff867b82 */ /* 0x000e240000000a00 */
[----:B0-----:R-:W-:Y:S02]  /*350c0*/  R2UR UR4, R134 ;  /* 0x00000000860472ca */ /* 0x001fe400000e0000 */
[----:B------:R-:W-:-:S13]  /*350d0*/  R2UR UR5, R135 ;  /* 0x00000000870572ca */ /* 0x000fda00000e0000 */
[----:B------:R-:W2:Y:S01]  /*350e0*/  LDG.E.U8 R0, desc[UR4][R16.64] ;  /* 0x0000000410007981 */ /* 0x000ea2000c1e1100 */
[----:B------:R-:W-:Y:S04]  /*350f0*/  BSSY B0, `(.L_x_689) ;  /* 0x000010a000007945 */ /* 0x000fe80003800000 */
[----:B------:R-:W0:Y:S05]  /*35100*/  BMOV.32.CLEAR R132, B0 ;  /* 0x0000000000847355 */ /* 0x000e2a0000100000 */
[----:B--2---:R-:W-:-:S13]  /*35110*/  ISETP.NE.AND P0, PT, R0, RZ, PT ;  /* 0x000000ff0000720c */ /* 0x004fda0003f05270 */
[----:B0-----:R-:W-:Y:S05]  /*35120*/  @P0 BRA `(.L_x_690) ;  /* 0x0000000000280947 */ /* 0x001fea0003800000 */
        /* <DEDUP_REMOVED lines=8> */
.L_x_691:
[----:B------:R-:W-:Y:S01]  /*351b0*/  IMAD.MOV.U32 R48, RZ, RZ, RZ ;  /* 0x000000ffff307224 */ /* 0x000fe200078e00ff */
[----:B------:R-:W-:Y:S06]  /*351c0*/  BRA `(.L_x_692) ;  /* 0x0000000c00ec7947 */ /* 0x000fec0003800000 */
.L_x_690:
[----:B------:R-:W-:Y:S05]  /*351d0*/  BMOV.32.CLEAR RZ, B11 ;  /* 0x000000000bff7355 */ /* 0x000fea0000100000 */
[----:B------:R-:W-:Y:S01]  /*351e0*/  IMAD.MOV.U32 R0, RZ, RZ, R16 ;  /* 0x000000ffff007224 */ /* 0x000fe200078e0010 */
[----:B------:R-:W-:Y:S01]  /*351f0*/  MOV R4, 0x35230 ;  /* 0x0003523000047802 */ /* 0x000fe20000000f00 */
[----:B------:R-:W-:Y:S02]  /*35200*/  IMAD.MOV.U32 R2, RZ, RZ, R17 ;  /* 0x000000ffff027224 */ /* 0x000fe400078e0011 */
[----:B------:R-:W-:-:S07]  /*35210*/  IMAD.MOV.U32 R5, RZ, RZ, 0x2c ;  /* 0x0000002cff057424 */ /* 0x000fce00078e00ff */
[----:B------:R-:W-:Y:S05]  /*35220*/  CALL.REL.NOINC `($_Z5saxpyPhPm$_Z11strchr_cudaPKci) ;  /* 0xfffffee000e07944 */ /* 0x000fea0003c3ffff */
[----:B------:R-:W-:Y:S01]  /*35230*/  ISETP.NE.U32.AND P0, PT, R19, RZ, PT ;  /* 0x000000ff1300720c */ /* 0x000fe20003f05070 */
[----:B------:R-:W-:Y:S01]  /*35240*/  BSSY B6, `(.L_x_693) ;  /* 0x000000c000067945 */ /* 0x000fe20003800000 */
[----:B------:R-:W-:Y:S02]  /*35250*/  IMAD.MOV.U32 R103, RZ, RZ, R19 ;  /* 0x000000ffff677224 */ /* 0x000fe400078e0013 */
[----:B------:R-:W-:-:S13]  /*35260*/  ISETP.NE.AND.EX P0, PT, R8, RZ, PT, P0 ;  /* 0x000000ff0800720c */ /* 0x000fda0003f05300 */
[----:B------:R-:W-:Y:S05]  /*35270*/  @P0 BRA `(.L_x_694) ;  /* 0x0000000000200947 */ /* 0x000fea0003800000 */
        /* <DEDUP_REMOVED lines=8> */
.L_x_694:
[----:B------:R-:W-:Y:S05]  /*35300*/  BSYNC B6 ;  /* 0x0000000000067941 */ /* 0x000fea0003800000 */
.L_x_693:
[----:B------:R-:W-:Y:S02]  /*35310*/  R2UR UR4, R134 ;  /* 0x00000000860472ca */ /* 0x000fe400000e0000 */
[----:B------:R-:W-:-:S13]  /*35320*/  R2UR UR5, R135 ;  /* 0x00000000870572ca */ /* 0x000fda00000e0000 */
[----:B------:R0:W5:Y:S01]  /*35330*/  LD.E.64 R42, desc[UR4][R40.64] ;  /* 0x00000004282a7980 */ /* 0x000162000c101b00 */
[--C-:B------:R-:W-:Y:S01]  /*35340*/  IMAD.IADD R102, R19, 0x1, -R16.reuse ;  /* 0x0000000113667824 */ /* 0x100fe200078e0a10 */
[----:B------:R-:W-:Y:S05]  /*35350*/  BMOV.32.CLEAR RZ, B11 ;  /* 0x000000000bff7355 */ /* 0x000fea0000100000 */
[----:B------:R-:W-:Y:S01]  /*35360*/  IMAD.MOV.U32 R0, RZ, RZ, R16 ;  /* 0x000000ffff007224 */ /* 0x000fe200078e0010 */
[----:B------:R-:W-:Y:S01]  /*35370*/  MOV R34, 0x353b0 ;  /* 0x000353b000227802 */ /* 0x000fe20000000f00 */
[----:B------:R-:W-:Y:S02]  /*35380*/  IMAD.MOV.U32 R3, RZ, RZ, R17 ;  /* 0x000000ffff037224 */ /* 0x000fe400078e0011 */
[----:B0-----:R-:W-:-:S07]  /*35390*/  IMAD.MOV.U32 R4, RZ, RZ, R102 ;  /* 0x000000ffff047224 */ /* 0x001fce00078e0066 */
[----:B-----5:R-:W-:Y:S05]  /*353a0*/  CALL.REL.NOINC `($_Z5saxpyPhPm$_Z11fp_read_strPmPKcii) ;  /* 0xfffffe8000ac7944 */ /* 0x020fea0003c3ffff */
[----:B------:R-:W-:Y:S01]  /*353b0*/  VIADD R3, R102, 0x1 ;  /* 0x0000000166037836 */ /* 0x000fe20000000000 */
[----:B------:R-:W-:Y:S05]  /*353c0*/  BMOV.32.CLEAR RZ, B11 ;  /* 0x000000000bff7355 */ /* 0x000fea0000100000 */
[----:B------:R-:W-:Y:S01]  /*353d0*/  IADD3 R0, P0, PT, R3, R16, RZ ;  /* 0x0000001003007210 */ /* 0x000fe20007f1e0ff */
[----:B------:R-:W-:Y:S01]  /*353e0*/  IMAD.MOV.U32 R5, RZ, RZ, 0x3b ;  /* 0x0000003bff057424 */ /* 0x000fe200078e00ff */
[----:B------:R-:W-:-:S03]  /*353f0*/  MOV R4, 0x35440 ;  /* 0x0003544000047802 */ /* 0x000fc60000000f00 */
[----:B------:R-:W-:Y:S02]  /*35400*/  IMAD.X R2, RZ, RZ, R17, P0 ;  /* 0x000000ffff027224 */ /* 0x000fe400000e0611 */
[----:B------:R-:W-:Y:S02]  /*35410*/  IMAD.MOV.U32 R6, RZ, RZ, R0 ;  /* 0x000000ffff067224 */ /* 0x000fe400078e0000 */
[----:B------:R-:W-:-:S07]  /*35420*/  IMAD.MOV.U32 R7, RZ, RZ, R2 ;  /* 0x000000ffff077224 */ /* 0x000fce00078e0002 */
[----:B------:R-:W-:Y:S05]  /*35430*/  CALL.REL.NOINC `($_Z5saxpyPhPm$_Z11strchr_cudaPKci) ;  /* 0xfffffee0005c7944 */ /* 0x000fea0003c3ffff */
[----:B------:R-:W-:Y:S01]  /*35440*/  ISETP.NE.U32.AND P0, PT, R19, RZ, PT ;  /* 0x000000ff1300720c */ /* 0x000fe20003f05070 */
[----:B------:R-:W-:Y:S01]  /*35450*/  BSSY B6, `(.L_x_695) ;  /* 0x00000c3000067945 */ /* 0x000fe20003800000 */
[----:B------:R-:W-:Y:S02]  /*35460*/  IMAD.MOV.U32 R48, RZ, RZ, RZ ;  /* 0x000000ffff307224 */ /* 0x000fe400078e00ff */
[----:B------:R-:W-:Y:S01]  /*35470*/  ISETP.NE.AND.EX P0, PT, R8, RZ, PT, P0 ;  /* 0x000000ff0800720c */ /* 0x000fe20003f05300 */
[----:B------:R-:W-:Y:S02]  /*35480*/  IMAD.MOV.U32 R3, RZ, RZ, RZ ;  /* 0x000000ffff037224 */ /* 0x000fe400078e00ff */
[----:B------:R-:W-:-:S10]  /*35490*/  IMAD.MOV.U32 R139, RZ, RZ, RZ ;  /* 0x000000ffff8b7224 */ /* 0x000fd400078e00ff */
[----:B------:R-:W-:Y:S05]  /*354a0*/  @!P0 BRA `(.L_x_696) ;  /* 0x0000000800f48947 */ /* 0x000fea0003800000 */
[----:B------:R-:W-:Y:S02]  /*354b0*/  R2UR UR4, R134 ;  /* 0x00000000860472ca */ /* 0x000fe400000e0000 */
[----:B------:R-:W-:-:S13]  /*354c0*/  R2UR UR5, R135 ;  /* 0x00000000870572ca */ /* 0x000fda00000e0000 */
[----:B------:R0:W5:Y:S01]  /*354d0*/  LD.E.64 R42, desc[UR4][R40.64+0x8] ;  /* 0x00000804282a7980 */ /* 0x000162000c101b00 */
[----:B------:R-:W-:Y:S01]  /*354e0*/  LOP3.LUT R48, RZ, R103, RZ, 0x33, !PT ;  /* 0x00000067ff307212 */ /* 0x000fe200078e33ff */
[----:B------:R-:W-:Y:S05]  /*354f0*/  BMOV.32.CLEAR RZ, B11 ;  /* 0x000000000bff7355 */ /* 0x000fea0000100000 */
[----:B------:R-:W-:Y:S01]  /*35500*/  IMAD.IADD R48, R48, 0x1, R19 ;  /* 0x0000000130307824 */ /* 0x000fe200078e0213 */
[----:B------:R-:W-:Y:S01]  /*35510*/  MOV R34, 0x35560 ;  /* 0x0003556000227802 */ /* 0x000fe20000000f00 */
[----:B------:R-:W-:Y:S02]  /*35520*/  IMAD.MOV.U32 R0, RZ, RZ, R6 ;  /* 0x000000ffff007224 */ /* 0x000fe400078e0006 */
[----:B------:R-:W-:-:S02]  /*35530*/  IMAD.MOV.U32 R3, RZ, RZ, R7 ;  /* 0x000000ffff037224 */ /* 0x000fc400078e0007 */
[----:B0-----:R-:W-:-:S07]  /*35540*/  IMAD.MOV.U32 R4, RZ, RZ, R48 ;  /* 0x000000ffff047224 */ /* 0x001fce00078e0030 */
[----:B-----5:R-:W-:Y:S05]  /*35550*/  CALL.REL.NOINC `($_Z5saxpyPhPm$_Z11fp_read_strPmPKcii) ;  /* 0xfffffe8000407944 */ /* 0x020fea0003c3ffff */
[----:B------:R-:W-:Y:S01]  /*35560*/  IADD3 R102, PT, PT, R102, 0x2, R48 ;  /* 0x0000000266667810 */ /* 0x000fe20007ffe030 */
        /* <DEDUP_REMOVED lines=9> */
[----:B------:R-:W-:Y:S03]  /*35600*/  BSSY B7, `(.L_x_697) ;  /* 0x000000b000077945 */ /* 0x000fe60003800000 */
        /* <DEDUP_REMOVED lines=10> */
.L_x_698:
[----:B------:R-:W-:Y:S05]  /*356b0*/  BSYNC B7 ;  /* 0x0000000000077941 */ /* 0x000fea0003800000 */
.L_x_697:
[----:B------:R-:W-:Y:S02]  /*356c0*/  R2UR UR4, R134 ;  /* 0x00000000860472ca */ /* 0x000fe400000e0000 */
[----:B------:R-:W-:-:S13]  /*356d0*/  R2UR UR5, R135 ;  /* 0x00000000870572ca */ /* 0x000fda00000e0000 */
[----:B------:R0:W5:Y:S01]  /*356e0*/  LD.E.64 R42, desc[UR4][R40.64+0x10] ;  /* 0x00001004282a7980 */ /* 0x000162000c101b00 */
[----:B------:R-:W-:Y:S01]  /*356f0*/  IADD3 R48, PT, PT, R19, -R102, -R16 ;  /* 0x8000006613307210 */ /* 0x000fe20007ffe810 */
[----:B------:R-:W-:Y:S05]  /*35700*/  BMOV.32.CLEAR RZ, B11 ;  /* 0x000000000bff7355 */ /* 0x000fea0000100000 */
[----:B------:R-:W-:Y:S01]  /*35710*/  IMAD.MOV.U32 R0, RZ, RZ, R18 ;  /* 0x000000ffff007224 */ /* 0x000fe200078e0012 */
[----:B------:R-:W-:Y:S01]  /*35720*/  MOV R34, 0x35760 ;  /* 0x0003576000227802 */ /* 0x000fe20000000f00 */
[----:B------:R-:W-:Y:S02]  /*35730*/  IMAD.MOV.U32 R3, RZ, RZ, R22 ;  /* 0x000000ffff037224 */ /* 0x000fe400078e0016 */
        /* <DEDUP_REMOVED lines=12> */
[----:B------:R-:W-:Y:S02]  /*35800*/  IMAD.MOV.U32 R48, RZ, RZ, 0x1 ;  /* 0x00000001ff307424 */ /* 0x000fe400078e00ff */
[----:B------:R-:W-:Y:S01]  /*35810*/  IMAD.MOV.U32 R3, RZ, RZ, 0x1 ;  /* 0x00000001ff037424 */ /* 0x000fe200078e00ff */
[----:B------:R-:W-:-:S13]  /*35820*/  ISETP.NE.AND.EX P0, PT, R8, RZ, PT, P0 ;  /* 0x000000ff0800720c */ /* 0x000fda0003f05300 */
[----:B------:R-:W-:Y:S05]  /*35830*/  @!P0 BRA `(.L_x_696) ;  /* 0x0000000800108947 */ /* 0x000fea0003800000 */
        /* <DEDUP_REMOVED lines=31> */
.L_x_700:
[----:B------:R-:W-:Y:S05]  /*35a30*/  BSYNC B7 ;  /* 0x0000000000077941 */ /* 0x000fea0003800000 */
.L_x_699:
        /* <DEDUP_REMOVED lines=55> */
.L_x_702:
[----:B------:R-:W-:Y:S05]  /*35db0*/  BSYNC B7 ;  /* 0x0000000000077941 */ /* 0x000fea0003800000 */
.L_x_701:
        /* <DEDUP_REMOVED lines=23> */
[----:B------:R-:W-:Y:S05]  /*35f30*/  @P0 BREAK B6 ;  /* 0x0000000000060942 */ /* 0x000fea0003800000 */
[----:B------:R-:W-:Y:S05]  /*35f40*/  @!P0 BRA `(.L_x_696) ;  /* 0x00000000004c8947 */ /* 0x000fea0003800000 */
[----:B------:R-:W-:Y:S02]  /*35f50*/  R2UR UR4, R134 ;  /* 0x00000000860472ca */ /* 0x000fe400000e0000 */
[----:B------:R-:W-:-:S13]  /*35f60*/  R2UR UR5, R135 ;  /* 0x00000000870572ca */ /* 0x000fda00000e0000 */
[----:B------:R0:W5:Y:S01]  /*35f70*/  LD.E.64 R42, desc[UR4][R40.64+0x38] ;  /* 0x00003804282a7980 */ /* 0x000162000c101b00 */
[----:B------:R-:W-:Y:S05]  /*35f80*/  BMOV.32.CLEAR RZ, B11 ;  /* 0x000000000bff7355 */ /* 0x000fea0000100000 */
[----:B------:R-:W-:Y:S01]  /*35f90*/  IADD3 R4, PT, PT, R19, -R11, -R16 ;  /* 0x8000000b13047210 */ /* 0x000fe20007ffe810 */
[----:B------:R-:W-:Y:S01]  /*35fa0*/  IMAD.MOV.U32 R0, RZ, RZ, R6 ;  /* 0x000000ffff007224 */ /* 0x000fe200078e0006 */
[----:B------:R-:W-:Y:S01]  /*35fb0*/  MOV R34, 0x35fe0 ;  /* 0x00035fe000227802 */ /* 0x000fe20000000f00 */
[----:B------:R-:W-:-:S07]  /*35fc0*/  IMAD.MOV.U32 R3, RZ, RZ, R7 ;  /* 0x000000ffff037224 */ /* 0x000fce00078e0007 */
[----:B0----5:R-:W-:Y:S05]  /*35fd0*/  CALL.REL.NOINC `($_Z5saxpyPhPm$_Z11fp_read_strPmPKcii) ;  /* 0xfffffe7400a07944 */ /* 0x021fea0003c3ffff */
        /* <DEDUP_REMOVED lines=8> */
.L_x_703:
[----:B------:R-:W-:Y:S01]  /*36060*/  IMAD.MOV.U32 R48, RZ, RZ, 0x4 ;  /* 0x00000004ff307424 */ /* 0x000fe200078e00ff */
[----:B------:R-:W-:Y:S06]  /*36070*/  BRA `(.L_x_692) ;  /* 0x0000000000407947 */ /* 0x000fec0003800000 */
.L_x_696:
[----:B------:R-:W-:Y:S05]  /*36080*/  BSYNC B6 ;  /* 0x0000000000067941 */ /* 0x000fea0003800000 */
.L_x_695:
[----:B------:R-:W-:Y:S02]  /*36090*/  R2UR UR4, R134 ;  /* 0x00000000860472ca */ /* 0x000fe400000e0000 */
[----:B------:R-:W-:Y:S02]  /*360a0*/  R2UR UR5, R135 ;  /* 0x00000000870572ca */ /* 0x000fe400000e0000 */
[----:B------:R-:W-:-:S04]  /*360b0*/  LEA R2, P0, R3, R40, 0x4 ;  /* 0x0000002803027211 */ /* 0x000fc800078020ff */
[----:B------:R-:W-:-:S07]  /*360c0*/  LEA.HI.X R3, R3, R41, R139, 0x4, P0 ;  /* 0x0000002903037211 */ /* 0x000fce00000f248b */
[----:B------:R0:W5:Y:S01]  /*360d0*/  LD.E.64 R42, desc[UR4][R2.64+0x8] ;  /* 0x00000804022a7980 */ /* 0x000162000c101b00 */
[----:B------:R-:W-:Y:S04]  /*360e0*/  BSSY B0, `(.L_x_704) ;  /* 0x0000004000007945 */ /* 0x000fe80003800000 */
[----:B------:R-:W-:Y:S05]  /*360f0*/  BMOV.32.CLEAR RZ, B11 ;  /* 0x000000000bff7355 */ /* 0x000fea0000100000 */
[----:B0-----:R-:W-:-:S07]  /*36100*/  MOV R0, 0x36120 ;  /* 0x0003612000007802 */ /* 0x001fce0000000f00 */
[----:B-----5:R-:W-:Y:S05]  /*36110*/  CALL.REL.NOINC `($_Z5saxpyPhPm$_Z11strlen_cudaPKc) ;  /* 0xfffffed400907944 */ /* 0x020fea0003c3ffff */
[----:B------:R-:W-:Y:S05]  /*36120*/  BSYNC B0 ;  /* 0x0000000000007941 */ /* 0x000fea0003800000 */
.L_x_704:
[----:B------:R-:W-:Y:S05]  /*36130*/  BMOV.32.CLEAR RZ, B11 ;  /* 0x000000000bff7355 */ /* 0x000fea0000100000 */
[----:B------:R-:W-:Y:S01]  /*36140*/  IMAD.MOV.U32 R0, RZ, RZ, R6 ;  /* 0x000000ffff007224 */ /* 0x000fe200078e0006 */
[----:B------:R-:W-:Y:S01]  /*36150*/  MOV R34, 0x36180 ;  /* 0x0003618000227802 */ /* 0x000fe20000000f00 */
[----:B------:R-:W-:-:S07]  /*36160*/  IMAD.MOV.U32 R3, RZ, RZ, R7 ;  /* 0x000000ffff037224 */ /* 0x000fce00078e0007 */
[----:B------:R-:W-:Y:S05]  /*36170*/  CALL.REL.NOINC `($_Z5saxpyPhPm$_Z11fp_read_strPmPKcii) ;  /* 0xfffffe7400387944 */ /* 0x000fea0003c3ffff */
.L_x_692:
[----:B------:R0:W-:Y:S05]  /*36180*/  BMOV.32 B11, R132 ;  /* 0x000000840b007356 */ /* 0x0001ea0000000000 */
[----:B------:R-:W-:Y:S05]  /*36190*/  BSYNC B11 ;  /* 0x00000000000b7941 */ /* 0x000fea0003800000 */
.L_x_689:
[----:B------:R-:W-:Y:S02]  /*361a0*/  IMAD.MOV.U32 R2, RZ, RZ, R49 ;  /* 0x000000ffff027224 */ /* 0x000fe400078e0031 */
[----:B------:R-:W-:-:S04]  /*361b0*/  IMAD.MOV.U32 R3, RZ, RZ, 0x0 ;  /* 0x00000000ff037424 */ /* 0x000fc800078e00ff */
[----:B0-----:R-:W-:Y:S05]  /*361c0*/  RET.REL.NODEC R2 `(_Z5saxpyPhPm) ;  /* 0xfffffc9c028c7950 */ /* 0x001fea0003c3ffff */
        .type           $_Z5saxpyPhPm$_Z6bn_absP5bn_stS0_,@function
        .size           $_Z5saxpyPhPm$_Z6bn_absP5bn_stS0_,($_Z5saxpyPhPm$_Z6bn_addP5bn_stS0_S0_ - $_Z5saxpyPhPm$_Z6bn_absP5bn_stS0_)
$_Z5saxpyPhPm$_Z6bn_absP5bn_stS0_:
[----:B------:R-:W0:Y:S01]  /*361d0*/  LDC.64 R78, c[0x0][0x358] ;  /* 0x0000d600ff4e7b82 */ /* 0x000e220000000a00 */
[----:B------:R-:W-:Y:S02]  /*361e0*/  IMAD.MOV.U32 R4, RZ, RZ, R3 ;  /* 0x000000ffff047224 */ /* 0x000fe400078e0003 */
[----:B------:R-:W-:Y:S01]  /*361f0*/  IMAD.MOV.U32 R5, RZ, RZ, R0 ;  /* 0x000000ffff057224 */ /* 0x000fe200078e0000 */
[C---:B0-----:R-:W-:Y:S02]  /*36200*/  R2UR UR6, R78.reuse ;  /* 0x000000004e0672ca */ /* 0x041fe400000e0000 */
[C---:B------:R-:W-:Y:S02]  /*36210*/  R2UR UR7, R79.reuse ;  /* 0x000000004f0772ca */ /* 0x040fe400000e0000 */
[----:B------:R-:W-:Y:S02]  /*36220*/  R2UR UR4, R78 ;  /* 0x000000004e0472ca */ /* 0x000fe400000e0000 */
[----:B------:R-:W-:-:S09]  /*36230*/  R2UR UR5, R79 ;  /* 0x000000004f0572ca */ /* 0x000fd200000e0000 */
[----:B------:R-:W2:Y:S04]  /*36240*/  LD.E.64 R4, desc[UR6][R4.64+0x10] ;  /* 0x0000100604047980 */ /* 0x000ea8000c101b00 */
[----:B------:R-:W2:Y:S01]  /*36250*/  LD.E.64 R6, desc[UR4][R58.64+0x10] ;  /* 0x000010043a067980 */ /* 0x000ea2000c101b00 */
[----:B------:R-:W-:Y:S01]  /*36260*/  BSSY B7, `(.L_x_705) ;  /* 0x000000a000077945 */ /* 0x000fe20003800000 */
[----:B--2---:R-:W-:-:S04]  /*36270*/  ISETP.NE.U32.AND P0, PT, R6, R4, PT ;  /* 0x000000040600720c */ /* 0x004fc80003f05070 */
[----:B------:R-:W-:-:S13]  /*36280*/  ISETP.NE.AND.EX P0, PT, R7, R5, PT, P0 ;  /* 0x000000050700720c */ /* 0x000fda0003f05300 */
[----:B------:R-:W-:Y:S05]  /*36290*/  @!P0 BRA `(.L_x_706) ;  /* 0x0000000000188947 */ /* 0x000fea0003800000 */
[----:B------:R-:W-:Y:S01]  /*362a0*/  IMAD.MOV.U32 R76, RZ, RZ, R3 ;  /* 0x000000ffff4c7224 */ /* 0x000fe200078e0003 */
[----:B------:R-:W-:Y:S01]  /*362b0*/  MOV R75, 0x36300 ;  /* 0x00036300004b7802 */ /* 0x000fe20000000f00 */
[----:B------:R-:W-:Y:S02]  /*362c0*/  IMAD.MOV.U32 R77, RZ, RZ, R0 ;  /* 0x000000ffff4d7224 */ /* 0x000fe400078e0000 */
[----:B------:R-:W-:Y:S02]  /*362d0*/  IMAD.MOV.U32 R60, RZ, RZ, R58 ;  /* 0x000000ffff3c7224 */ /* 0x000fe400078e003a */
[----:B------:R-:W-:-:S07]  /*362e0*/  IMAD.MOV.U32 R61, RZ, RZ, R59 ;  /* 0x000000ffff3d7224 */ /* 0x000fce00078e003b */
[----:B------:R-:W-:Y:S05]  /*362f0*/  CALL.REL.NOINC `($_Z5saxpyPhPm$_Z7bn_copyP5bn_stS0_) ;  /* 0x0000003000d87944 */ /* 0x000fea0003c00000 */
.L_x_706:
[----:B------:R-:W-:Y:S05]  /*36300*/  BSYNC B7 ;  /* 0x0000000000077941 */ /* 0x000fea0003800000 */
.L_x_705:
[----:B------:R-:W-:Y:S01]  /*36310*/  R2UR UR4, R78 ;  /* 0x000000004e0472ca */ /* 0x000fe200000e0000 */
[----:B------:R-:W-:Y:S01]  /*36320*/  IMAD.MOV.U32 R3, RZ, RZ, 0x0 ;  /* 0x00000000ff037424 */ /* 0x000fe200078e00ff */
[----:B------:R-:W-:-:S13]  /*36330*/  R2UR UR5, R79 ;  /* 0x000000004f0572ca */ /* 0x000fda00000e0000 */
[----:B------:R0:W-:Y:S02]  /*36340*/  ST.E desc[UR4][R58.64+0x8], RZ ;  /* 0x000008ff3a007985 */ /* 0x0001e4000c101904 */
[----:B0-----:R-:W-:Y:S05]  /*36350*/  RET.REL.NODEC R2 `(_Z5saxpyPhPm) ;  /* 0xfffffc9c02287950 */ /* 0x001fea0003c3ffff */
        .type           $_Z5saxpyPhPm$_Z6bn_addP5bn_stS0_S0_,@function
        .size           $_Z5saxpyPhPm$_Z6bn_addP5bn_stS0_S0_,($_Z5saxpyPhPm$_Z6bn_lshP5bn_stS0_i - $_Z5saxpyPhPm$_Z6bn_addP5bn_stS0_S0_)
$_Z5saxpyPhPm$_Z6bn_addP5bn_stS0_S0_:
[----:B------:R-:W0:Y:S01]  /*36360*/  LDC.64 R22, c[0x0][0x358] ;  /* 0x0000d600ff167b82 */ /* 0x000e220000000a00 */
[----:B------:R-:W-:Y:S02]  /*36370*/  IMAD.MOV.U32 R8, RZ, RZ, R3 ;  /* 0x000000ffff087224 */ /* 0x000fe400078e0003 */
[----:B------:R-:W-:Y:S02]  /*36380*/  IMAD.MOV.U32 R9, RZ, RZ, R7 ;  /* 0x000000ffff097224 */ /* 0x000fe400078e0007 */
[----:B------:R-:W-:Y:S02]  /*36390*/  IMAD.MOV.U32 R4, RZ, RZ, R6 ;  /* 0x000000ffff047224 */ /* 0x000fe400078e0006 */
[----:B------:R-:W-:Y:S01]  /*363a0*/  IMAD.MOV.U32 R5, RZ, RZ, R10 ;  /* 0x000000ffff057224 */ /* 0x000fe200078e000a */
[----:B0-----:R-:W-:Y:S02]  /*363b0*/  R2UR UR4, R22 ;  /* 0x00000000160472ca */ /* 0x001fe400000e0000 */
[----:B------:R-:W-:-:S02]  /*363c0*/  R2UR UR5, R23 ;  /* 0x00000000170572ca */ /* 0x000fc400000e0000 */
[----:B------:R-:W-:Y:S02]  /*363d0*/  R2UR UR6, R22 ;  /* 0x00000000160672ca */ /* 0x000fe400000e0000 */
[----:B------:R-:W-:-:S09]  /*363e0*/  R2UR UR7, R23 ;  /* 0x00000000170772ca */ /* 0x000fd200000e0000 */
[----:B------:R-:W2:Y:S04]  /*363f0*/  LD.E R18, desc[UR4][R8.64+0x8] ;  /* 0x0000080408127980 */ /* 0x000ea8000c101900 */
[----:B------:R-:W2:Y:S02]  /*36400*/  LD.E R19, desc[UR6][R4.64+0x8] ;  /* 0x0000080604137980 */ /* 0x000ea4000c101900 */
[----:B--2---:R-:W-:-:S13]  /*36410*/  ISETP.NE.AND P0, PT, R18, R19, PT ;  /* 0x000000131200720c */ /* 0x004fda0003f05270 */
[----:B------:R-:W-:Y:S05]  /*36420*/  @P0 BRA `(.L_x_707) ;  /* 0x0000000000880947 */ /* 0x000fea0003800000 */
[----:B------:R-:W-:Y:S01]  /*36430*/  R2UR UR4, R22 ;  /* 0x00000000160472ca */ /* 0x000fe200000e0000 */
[----:B------:R-:W-:Y:S01]  /*36440*/  IMAD.MOV.U32 R4, RZ, RZ, R51 ;  /* 0x000000ffff047224 */ /* 0x000fe200078e0033 */
[----:B------:R-:W-:Y:S01]  /*36450*/  R2UR UR5, R23 ;  /* 0x00000000170572ca */ /* 0x000fe200000e0000 */
[----:B------:R-:W-:Y:S01]  /*36460*/  IMAD.MOV.U32 R5, RZ, RZ, R52 ;  /* 0x000000ffff057224 */ /* 0x000fe200078e0034 */
[----:B------:R-:W-:Y:S01]  /*36470*/  MOV R0, 0x364d0 ;  /* 0x000364d000007802 */ /* 0x000fe20000000f00 */
[----:B------:R-:W-:-:S10]  /*36480*/  IMAD.MOV.U32 R11, RZ, RZ, R6 ;  /* 0x000000ffff0b7224 */ /* 0x000fd400078e0006 */
[----:B------:R0:W-:Y:S02]  /*36490*/  ST.E desc[UR4][R4.64+0x8], R18 ;  /* 0x0000081204007985 */ /* 0x0001e4000c101904 */
[----:B0-----:R-:W-:Y:S02]  /*364a0*/  IMAD.MOV.U32 R4, RZ, RZ, R7 ;  /* 0x000000ffff047224 */ /* 0x001fe400078e0007 */
[----:B------:R-:W-:-:S07]  /*364b0*/  IMAD.MOV.U32 R5, RZ, RZ, R10 ;  /* 0x000000ffff057224 */ /* 0x000fce00078e000a */
[----:B------:R-:W-:Y:S05]  /*364c0*/  CALL.REL.NOINC `($_Z5saxpyPhPm$_Z10bn_cmp_absP5bn_stS0_) ;  /* 0xfffffcdc00587944 */ /* 0x000fea0003c3ffff */
[----:B------:R-:W-:-:S13]  /*364d0*/  ISETP.NE.AND P0, PT, R136, -0x1, PT ;  /* 0xffffffff8800780c */ /* 0x000fda0003f05270 */
[----:B------:R-:W-:Y:S05]  /*364e0*/  @P0 BRA `(.L_x_708) ;  /* 0x00000000002c0947 */ /* 0x000fea0003800000 */
[----:B------:R-:W-:Y:S01]  /*364f0*/  BSSY B7, `(.L_x_709) ;  /* 0x0000008000077945 */ /* 0x000fe20003800000 */
[----:B------:R-:W-:Y:S01]  /*36500*/  IMAD.MOV.U32 R54, RZ, RZ, R51 ;  /* 0x000000ffff367224 */ /* 0x000fe200078e0033 */
[----:B------:R-:W-:Y:S01]  /*36510*/  MOV R51, 0x36570 ;  /* 0x0003657000337802 */ /* 0x000fe20000000f00 */
[----:B------:R-:W-:Y:S02]  /*36520*/  IMAD.MOV.U32 R83, RZ, RZ, R10 ;  /* 0x000000ffff537224 */ /* 0x000fe400078e000a */
[----:B------:R-:W-:Y:S02]  /*36530*/  IMAD.MOV.U32 R53, RZ, RZ, R52 ;  /* 0x000000ffff357224 */ /* 0x000fe400078e0034 */
[----:B------:R-:W-:Y:S02]  /*36540*/  IMAD.MOV.U32 R82, RZ, RZ, R6 ;  /* 0x000000ffff527224 */ /* 0x000fe400078e0006 */
[----:B------:R-:W-:-:S07]  /*36550*/  IMAD.MOV.U32 R10, RZ, RZ, R7 ;  /* 0x000000ffff0a7224 */ /* 0x000fce00078e0007 */
[----:B------:R-:W-:Y:S05]  /*36560*/  CALL.REL.NOINC `($_Z5saxpyPhPm$_ZN34_INTERNAL_850ce659_4_k_cu_2ffcd43210bn_add_impEP5bn_stS1_S1_) ;  /* 0x0000009800a87944 */ /* 0x000fea0003c00000 */
[----:B------:R-:W-:Y:S05]  /*36570*/  BSYNC B7 ;  /* 0x0000000000077941 */ /* 0x000fea0003800000 */
.L_x_709:
[----:B------:R-:W-:-:S04]  /*36580*/  IMAD.MOV.U32 R3, RZ, RZ, 0x0 ;  /* 0x00000000ff037424 */ /* 0x000fc800078e00ff */
[----:B------:R-:W-:Y:S05]  /*36590*/  RET.REL.NODEC R2 `(_Z5saxpyPhPm) ;  /* 0xfffffc9802987950 */ /* 0x000fea0003c3ffff */
.L_x_708:
        /* <DEDUP_REMOVED lines=9> */
.L_x_710:
[----:B------:R-:W-:-:S04]  /*36630*/  IMAD.MOV.U32 R3, RZ, RZ, 0x0 ;  /* 0x00000000ff037424 */ /* 0x000fc800078e00ff */
[----:B------:R-:W-:Y:S05]  /*36640*/  RET.REL.NODEC R2 `(_Z5saxpyPhPm) ;  /* 0xfffffc98026c7950 */ /* 0x000fea0003c3ffff */
.L_x_707:
[----:B------:R-:W-:Y:S01]  /*36650*/  IMAD.MOV.U32 R4, RZ, RZ, R7 ;  /* 0x000000ffff047224 */ /* 0x000fe200078e0007 */
[----:B------:R-:W-:Y:S01]  /*36660*/  MOV R0, 0x366a0 ;  /* 0x000366a000007802 */ /* 0x000fe20000000f00 */
[----:B------:R-:W-:Y:S02]  /*36670*/  IMAD.MOV.U32 R11, RZ, RZ, R6 ;  /* 0x000000ffff0b7224 */ /* 0x000fe400078e0006 */
        /* <DEDUP_REMOVED lines=11> */
[----:B------:R-:W-:Y:S05]  /*36730*/  CALL.REL.NOINC `($_Z5saxpyPhPm$_ZN34_INTERNAL_850ce659_4_k_cu_2ffcd43210bn_sub_impEP5bn_stS1_S1_) ;  /* 0x000000a0003c7944 */ /* 0x000fea0003c00000 */
[----:B------:R-:W-:Y:S05]  /*36740*/  BSYNC B7 ;  /* 0x0000000000077941 */ /* 0x000fea0003800000 */
.L_x_712:
[----:B------:R-:W-:Y:S01]  /*36750*/  R2UR UR4, R22 ;  /* 0x00000000160472ca */ /* 0x000fe200000e0000 */
[----:B------:R-:W-:Y:S01]  /*36760*/  IMAD.MOV.U32 R4, RZ, RZ, R51 ;  /* 0x000000ffff047224 */ /* 0x000fe200078e0033 */
[----:B------:R-:W-:Y:S01]  /*36770*/  R2UR UR5, R23 ;  /* 0x00000000170572ca */ /* 0x000fe200000e0000 */
[----:B------:R-:W-:Y:S02]  /*36780*/  IMAD.MOV.U32 R5, RZ, RZ, R52 ;  /* 0x000000ffff057224 */ /* 0x000fe400078e0034 */
[----:B------:R-:W-:-:S10]  /*36790*/  IMAD.MOV.U32 R3, RZ, RZ, 0x0 ;  /* 0x00000000ff037424 */ /* 0x000fd400078e00ff */
[----:B------:R0:W-:Y:S02]  /*367a0*/  ST.E desc[UR4][R4.64+0x8], R19 ;  /* 0x0000081304007985 */ /* 0x0001e4000c101904 */
[----:B0-----:R-:W-:Y:S05]  /*367b0*/  RET.REL.NODEC R2 `(_Z5saxpyPhPm) ;  /* 0xfffffc9802107950 */ /* 0x001fea0003c3ffff */
.L_x_711:
        /* <DEDUP_REMOVED lines=9> */
.L_x_713:
[----:B------:R-:W-:Y:S01]  /*36850*/  R2UR UR4, R22 ;  /* 0x00000000160472ca */ /* 0x000fe200000e0000 */
[----:B------:R-:W-:Y:S01]  /*36860*/  IMAD.MOV.U32 R4, RZ, RZ, R51 ;  /* 0x000000ffff047224 */ /* 0x000fe200078e0033 */
[----:B------:R-:W-:Y:S01]  /*36870*/  R2UR UR5, R23 ;  /* 0x00000000170572ca */ /* 0x000fe200000e0000 */
[----:B------:R-:W-:Y:S02]  /*36880*/  IMAD.MOV.U32 R5, RZ, RZ, R52 ;  /* 0x000000ffff057224 */ /* 0x000fe400078e0034 */
[----:B------:R-:W-:-:S10]  /*36890*/  IMAD.MOV.U32 R3, RZ, RZ, 0x0 ;  /* 0x00000000ff037424 */ /* 0x000fd400078e00ff */
[----:B------:R0:W-:Y:S02]  /*368a0*/  ST.E desc[UR4][R4.64+0x8], R18 ;  /* 0x0000081204007985 */ /* 0x0001e4000c101904 */
[----:B0-----:R-:W-:Y:S05]  /*368b0*/  RET.REL.NODEC R2 `(_Z5saxpyPhPm) ;  /* 0xfffffc9402d07950 */ /* 0x001fea0003c3ffff */
        .type           $_Z5saxpyPhPm$_Z6bn_lshP5bn_stS0_i,@function
        .size           $_Z5saxpyPhPm$_Z6bn_lshP5bn_stS0_i,($_Z5saxpyPhPm$_Z6bn_negP5bn_stS0_ - $_Z5saxpyPhPm$_Z6bn_lshP5bn_stS0_i)
$_Z5saxpyPhPm$_Z6bn_lshP5bn_stS0_i:
[----:B------:R-:W0:Y:S01]  /*368c0*/  LDC.64 R28, c[0x0][0x358] ;  /* 0x0000d600ff1c7b82 */ /* 0x000e220000000a00 */
[----:B------:R-:W-:Y:S01]  /*368d0*/  BSSY B6, `(.L_x_714) ;  /* 0x0000009000067945 */ /* 0x000fe20003800000 */
[----:B------:R-:W-:Y:S01]  /*368e0*/  IMAD.MOV.U32 R60, RZ, RZ, R16 ;  /* 0x000000ffff3c7224 */ /* 0x000fe200078e0010 */
[----:B------:R-:W-:Y:S01]  /*368f0*/  MOV R75, 0x36960 ;  /* 0x00036960004b7802 */ /* 0x000fe20000000f00 */
[----:B------:R-:W-:Y:S02]  /*36900*/  IMAD.MOV.U32 R61, RZ, RZ, R17 ;  /* 0x000000ffff3d7224 */ /* 0x000fe400078e0011 */
[--C-:B------:R-:W-:Y:S02]  /*36910*/  IMAD.MOV.U32 R76, RZ, RZ, R18.reuse ;  /* 0x000000ffff4c7224 */ /* 0x100fe400078e0012 */
[----:B------:R-:W-:Y:S02]  /*36920*/  IMAD.MOV.U32 R77, RZ, RZ, R19 ;  /* 0x000000ffff4d7224 */ /* 0x000fe400078e0013 */
[----:B------:R-:W-:-:S02]  /*36930*/  IMAD.MOV.U32 R22, RZ, RZ, R18 ;  /* 0x000000ffff167224 */ /* 0x000fc400078e0012 */
[----:B------:R-:W-:-:S07]  /*36940*/  IMAD.MOV.U32 R23, RZ, RZ, R19 ;  /* 0x000000ffff177224 */ /* 0x000fce00078e0013 */
[----:B0-----:R-:W-:Y:S05]  /*36950*/  CALL.REL.NOINC `($_Z5saxpyPhPm$_Z7bn_copyP5bn_stS0_) ;  /* 0x0000002c00407944 */ /* 0x001fea0003c00000 */
[----:B------:R-:W-:Y:S05]  /*36960*/  BSYNC B6 ;  /* 0x0000000000067941 */ /* 0x000fea0003800000 */
.L_x_714:
[----:B------:R-:W-:Y:S02]  /*36970*/  R2UR UR4, R28 ;  /* 0x000000001c0472ca */ /* 0x000fe400000e0000 */
[----:B------:R-:W-:-:S13]  /*36980*/  R2UR UR5, R29 ;  /* 0x000000001d0572ca */ /* 0x000fda00000e0000 */
[----:B------:R-:W2:Y:S01]  /*36990*/  LD.E R0, desc[UR4][R16.64+0x4] ;  /* 0x0000040410007980 */ /* 0x000ea2000c101900 */
[----:B------:R-:W-:Y:S01]  /*369a0*/  LOP3.LUT P0, R24, R2, 0x3f, RZ, 0xc0, !PT ;  /* 0x0000003f02187812 */ /* 0x000fe2000780c0ff */
[----:B------:R-:W-:Y:S01]  /*369b0*/  BSSY B6, `(.L_x_715) ;  /* 0x0000009000067945 */ /* 0x000fe20003800000 */
[----:B------:R-:W-:Y:S01]  /*369c0*/  SHF.R.U32.HI R25, RZ, 0x6, R2 ;  /* 0x00000006ff197819 */ /* 0x000fe20000011602 */
[----:B------:R-:W-:Y:S01]  /*369d0*/  IMAD.MOV.U32 R66, RZ, RZ, R16 ;  /* 0x000000ffff427224 */ /* 0x000fe200078e0010 */
[----:B------:R-:W-:Y:S01]  /*369e0*/  MOV R68, 0x36a40 ;  /* 0x00036a4000447802 */ /* 0x000fe20000000f00 */
[----:B------:R-:W-:Y:S02]  /*369f0*/  IMAD.MOV.U32 R67, RZ, RZ, R17 ;  /* 0x000000ffff437224 */ /* 0x000fe400078e0011 */
[----:B------:R-:W-:-:S06]  /*36a00*/  VIADD R3, R25, 0x1 ;  /* 0x0000000119037836 */ /* 0x000fcc0000000000 */
[----:B------:R-:W-:-:S04]  /*36a10*/  @!P0 IMAD.MOV R3, RZ, RZ, R25 ;  /* 0x000000ffff038224 */ /* 0x000fc800078e0219 */
[----:B--2---:R-:W-:-:S07]  /*36a20*/  IMAD.IADD R0, R0, 0x1, R3 ;  /* 0x0000000100007824 */ /* 0x004fce00078e0203 */
[----:B------:R-:W-:Y:S05]  /*36a30*/  CALL.REL.NOINC `($_Z5saxpyPhPm$_Z7bn_growP5bn_sti) ;  /* 0x0000002c00bc7944 */ /* 0x000fea0003c00000 */
[----:B------:R-:W-:Y:S05]  /*36a40*/  BSYNC B6 ;  /* 0x0000000000067941 */ /* 0x000fea0003800000 */
.L_x_715:
[----:B------:R-:W-:Y:S02]  /*36a50*/  R2UR UR4, R28 ;  /* 0x000000001c0472ca */ /* 0x000fe400000e0000 */
[----:B------:R-:W-:-:S13]  /*36a60*/  R2UR UR5, R29 ;  /* 0x000000001d0572ca */ /* 0x000fda00000e0000 */
[----:B------:R-:W2:Y:S01]  /*36a70*/  LD.E R0, desc[UR4][R22.64+0x4] ;  /* 0x0000040416007980 */ /* 0x000ea2000c101900 */
[----:B------:R-:W-:Y:S02]  /*36a80*/  R2UR UR6, R28 ;  /* 0x000000001c0672ca */ /* 0x000fe400000e0000 */
[----:B------:R-:W-:Y:S02]  /*36a90*/  R2UR UR7, R29 ;  /* 0x000000001d0772ca */ /* 0x000fe400000e0000 */
[----:B------:R-:W-:Y:S01]  /*36aa0*/  ISETP.GE.U32.AND P0, PT, R2, 0x40, PT ;  /* 0x000000400200780c */ /* 0x000fe20003f06070 */
[----:B--2---:R-:W-:-:S05]  /*36ab0*/  IMAD.IADD R8, R25, 0x1, R0 ;  /* 0x0000000119087824 */ /* 0x004fca00078e0200 */
[----:B------:R0:W-:Y:S05]  /*36ac0*/  ST.E desc[UR4][R16.64+0x4], R8 ;  /* 0x0000040810007985 */ /* 0x0001ea000c101904 */
[----:B------:R-:W2:Y:S01]  /*36ad0*/  LD.E R3, desc[UR6][R22.64+0x8] ;  /* 0x0000080616037980 */ /* 0x000ea2000c101900 */
[----:B------:R-:W-:Y:S03]  /*36ae0*/  BSSY B4, `(.L_x_716) ;  /* 0x000000c000047945 */ /* 0x000fe60003800000 */
[----:B--2---:R0:W-:Y:S01]  /*36af0*/  ST.E desc[UR4][R16.64+0x8], R3 ;  /* 0x0000080310007985 */ /* 0x0041e2000c101904 */
[----:B------:R-:W-:Y:S05]  /*36b00*/  @!P0 BRA `(.L_x_717) ;  /* 0x0000000000248947 */ /* 0x000fea0003800000 */
[C---:B------:R-:W-:Y:S02]  /*36b10*/  R2UR UR4, R28.reuse ;  /* 0x000000001c0472ca */ /* 0x040fe400000e0000 */
[C---:B------:R-:W-:Y:S02]  /*36b20*/  R2UR UR5, R29.reuse ;  /* 0x000000001d0572ca */ /* 0x040fe400000e0000 */
[----:B------:R-:W-:Y:S02]  /*36b30*/  R2UR UR6, R28 ;  /* 0x000000001c0672ca */ /* 0x000fe400000e0000 */
[----:B------:R-:W-:-:S09]  /*36b40*/  R2UR UR7, R29 ;  /* 0x000000001d0772ca */ /* 0x000fd200000e0000 */
[----:B------:R1:W5:Y:S04]  /*36b50*/  LD.E.64 R4, desc[UR4][R16.64+0x10] ;  /* 0x0000100410047980 */ /* 0x000368000c101b00 */
[----:B------:R1:W5:Y:S01]  /*36b60*/  LD.E.64 R12, desc[UR6][R22.64+0x10] ;  /* 0x00001006160c7980 */ /* 0x000362000c101b00 */
[----:B------:R-:W-:Y:S01]  /*36b70*/  IMAD.MOV.U32 R0, RZ, RZ, R25 ;  /* 0x000000ffff007224 */ /* 0x000fe200078e0019 */
[----:B------:R-:W-:-:S07]  /*36b80*/  MOV R20, 0x36ba0 ;  /* 0x00036ba000147802 */ /* 0x000fce0000000f00 */
[----:B01---5:R-:W-:Y:S05]  /*36b90*/  CALL.REL.NOINC `($_Z5saxpyPhPm$_Z7dv_lshdPmPKmii) ;  /* 0x00000038002c7944 */ /* 0x023fea0003c00000 */
.L_x_717:
[----:B------:R-:W-:Y:S05]  /*36ba0*/  BSYNC B4 ;  /* 0x0000000000047941 */ /* 0x000fea0003800000 */
.L_x_716:
[----:B------:R-:W-:Y:S01]  /*36bb0*/  ISETP.NE.AND P0, PT, R24, RZ, PT ;  /* 0x000000ff1800720c */ /* 0x000fe20003f05270 */
[----:B------:R-:W-:-:S12]  /*36bc0*/  BSSY B0, `(.L_x_718) ;  /* 0x0000031000007945 */ /* 0x000fd80003800000 */
[----:B------:R-:W-:Y:S05]  /*36bd0*/  @!P0 BRA `(.L_x_719) ;  /* 0x0000000000bc8947 */ /* 0x000fea0003800000 */
[----:B------:R-:W-:Y:S01]  /*36be0*/  ISETP.NE.U32.AND P0, PT, R16, R22, PT ;  /* 0x000000161000720c */ /* 0x000fe20003f05070 */
[----:B------:R-:W-:Y:S03]  /*36bf0*/  BSSY B4, `(.L_x_720) ;  /* 0x000001f000047945 */ /* 0x000fe60003800000 */
[----:B------:R-:W-:-:S13]  /*36c00*/  ISETP.NE.AND.EX P0, PT, R17, R23, PT, P0 ;  /* 0x000000171100720c */ /* 0x000fda0003f05300 */
[----:B------:R-:W-:Y:S05]  /*36c10*/  @!P0 BRA `(.L_x_721) ;  /* 0x00000000003c8947 */ /* 0x000fea0003800000 */
[C---:B------:R-:W-:Y:S02]  /*36c20*/  R2UR UR4, R28.reuse ;  /* 0x000000001c0472ca */ /* 0x040fe400000e0000 */
[C---:B------:R-:W-:Y:S02]  /*36c30*/  R2UR UR5, R29.reuse ;  /* 0x000000001d0572ca */ /* 0x040fe400000e0000 */
[----:B------:R-:W-:Y:S02]  /*36c40*/  R2UR UR6, R28 ;  /* 0x000000001c0672ca */ /* 0x000fe400000e0000 */
[----:B------:R-:W-:-:S09]  /*36c50*/  R2UR UR7, R29 ;  /* 0x000000001d0772ca */ /* 0x000fd200000e0000 */
[----:B0-----:R-:W2:Y:S04]  /*36c60*/  LD.E.64 R2, desc[UR4][R16.64+0x10] ;  /* 0x0000100410027980 */ /* 0x001ea8000c101b00 */
[----:B------:R0:W5:Y:S04]  /*36c70*/  LD.E R20, desc[UR6][R22.64+0x4] ;  /* 0x0000040616147980 */ /* 0x000168000c101900 */
[----:B------:R0:W5:Y:S01]  /*36c80*/  LD.E.64 R4, desc[UR4][R22.64+0x10] ;  /* 0x0000100416047980 */ /* 0x000162000c101b00 */
[----:B------:R-:W-:Y:S01]  /*36c90*/  BSSY B5, `(.L_x_722) ;  /* 0x0000006000057945 */ /* 0x000fe20003800000 */
[----:B------:R-:W-:Y:S01]  /*36ca0*/  IMAD.MOV.U32 R11, RZ, RZ, R24 ;  /* 0x000000ffff0b7224 */ /* 0x000fe200078e0018 */
[----:B------:R-:W-:Y:S01]  /*36cb0*/  MOV R0, 0x36cf0 ;  /* 0x00036cf000007802 */ /* 0x000fe20000000f00 */
[----:B--2---:R-:W-:-:S04]  /*36cc0*/  IMAD.WIDE.U32 R66, R25, 0x8, R2 ;  /* 0x0000000819427825 */ /* 0x004fc800078e0002 */
[----:B0-----:R-:W-:-:S07]  /*36cd0*/  IMAD.MOV.U32 R12, RZ, RZ, R67 ;  /* 0x000000ffff0c7224 */ /* 0x001fce00078e0043 */
[----:B-----5:R-:W-:Y:S05]  /*36ce0*/  CALL.REL.NOINC `($_Z5saxpyPhPm$_Z11bn_lshb_lowPmPKmii) ;  /* 0xfffffd3800ec7944 */ /* 0x020fea0003c3ffff */
[----:B------:R-:W-:Y:S05]  /*36cf0*/  BSYNC B5 ;  /* 0x0000000000057941 */ /* 0x000fea0003800000 */
.L_x_722:
[----:B------:R-:W-:Y:S05]  /*36d00*/  BRA `(.L_x_723) ;  /* 0x0000000000347947 */ /* 0x000fea0003800000 */
.L_x_721:
[C---:B------:R-:W-:Y:S02]  /*36d10*/  R2UR UR4, R28.reuse ;  /* 0x000000001c0472ca */ /* 0x040fe400000e0000 */
[C---:B------:R-:W-:Y:S02]  /*36d20*/  R2UR UR5, R29.reuse ;  /* 0x000000001d0572ca */ /* 0x040fe400000e0000 */
[----:B------:R-:W-:Y:S02]  /*36d30*/  R2UR UR6, R28 ;  /* 0x000000001c0672ca */ /* 0x000fe400000e0000 */
[----:B------:R-:W-:-:S09]  /*36d40*/  R2UR UR7, R29 ;  /* 0x000000001d0772ca */ /* 0x000fd200000e0000 */
[----:B0-----:R-:W2:Y:S04]  /*36d50*/  LD.E.64 R2, desc[UR4][R16.64+0x10] ;  /* 0x0000100410027980 */ /* 0x001ea8000c101b00 */
[----:B------:R-:W3:Y:S01]  /*36d60*/  LD.E R20, desc[UR6][R16.64+0x4] ;  /* 0x0000040610147980 */ /* 0x000ee2000c101900 */
[----:B------:R-:W-:Y:S01]  /*36d70*/  IMAD.MOV.U32 R11, RZ, RZ, R24 ;  /* 0x000000ffff0b7224 */ /* 0x000fe200078e0018 */
[----:B------:R-:W-:Y:S01]  /*36d80*/  MOV R0, 0x36de0 ;  /* 0x00036de000007802 */ /* 0x000fe20000000f00 */
[----:B--2---:R-:W-:-:S04]  /*36d90*/  IMAD.WIDE.U32 R4, R25, 0x8, R2 ;  /* 0x0000000819047825 */ /* 0x004fc800078e0002 */
[----:B---3--:R-:W-:Y:S02]  /*36da0*/  IMAD.IADD R20, R20, 0x1, -R25 ;  /* 0x0000000114147824 */ /* 0x008fe400078e0a19 */
[----:B------:R-:W-:Y:S02]  /*36db0*/  IMAD.MOV.U32 R66, RZ, RZ, R4 ;  /* 0x000000ffff427224 */ /* 0x000fe400078e0004 */
[----:B------:R-:W-:-:S07]  /*36dc0*/  IMAD.MOV.U32 R12, RZ, RZ, R5 ;  /* 0x000000ffff0c7224 */ /* 0x000fce00078e0005 */
[----:B------:R-:W-:Y:S05]  /*36dd0*/  CALL.REL.NOINC `($_Z5saxpyPhPm$_Z11bn_lshb_lowPmPKmii) ;  /* 0xfffffd3800b07944 */ /* 0x000fea0003c3ffff */
.L_x_723:
[----:B------:R-:W-:Y:S05]  /*36de0*/  BSYNC B4 ;  /* 0x0000000000047941 */ /* 0x000fea0003800000 */
.L_x_720:
[----:B------:R-:W-:-:S04]  /*36df0*/  ISETP.NE.U32.AND P0, PT, R12, RZ, PT ;  /* 0x000000ff0c00720c */ /* 0x000fc80003f05070 */
[----:B------:R-:W-:-:S13]  /*36e00*/  ISETP.NE.AND.EX P0, PT, R13, RZ, PT, P0 ;  /* 0x000000ff0d00720c */ /* 0x000fda0003f05300 */
[----:B------:R-:W-:Y:S05]  /*36e10*/  @!P0 BRA `(.L_x_719) ;  /* 0x00000000002c8947 */ /* 0x000fea0003800000 */
        /* <DEDUP_REMOVED lines=8> */
[----:B------:R-:W2:Y:S02]  /*36ea0*/  LD.E R0, desc[UR6][R16.64+0x4] ;  /* 0x0000040610007980 */ /* 0x000ea4000c101900 */
[----:B--2---:R-:W-:-:S05]  /*36eb0*/  VIADD R5, R0, 0x1 ;  /* 0x0000000100057836 */ /* 0x004fca0000000000 */
[----:B------:R1:W-:Y:S02]  /*36ec0*/  ST.E desc[UR4][R16.64+0x4], R5 ;  /* 0x0000040510007985 */ /* 0x0003e4000c101904 */
.L_x_719:
[----:B------:R-:W-:Y:S05]  /*36ed0*/  BSYNC B0 ;  /* 0x0000000000007941 */ /* 0x000fea0003800000 */
.L_x_718:
[----:B------:R-:W-:Y:S01]  /*36ee0*/  BSSY B2, `(.L_x_724) ;  /* 0x0000005000027945 */ /* 0x000fe20003800000 */
[----:B------:R-:W-:Y:S01]  /*36ef0*/  IMAD.MOV.U32 R6, RZ, RZ, R16 ;  /* 0x000000ffff067224 */ /* 0x000fe200078e0010 */
[----:B------:R-:W-:Y:S01]  /*36f00*/  MOV R0, 0x36f30 ;  /* 0x00036f3000007802 */ /* 0x000fe20000000f00 */
[----:B------:R-:W-:-:S07]  /*36f10*/  IMAD.MOV.U32 R7, RZ, RZ, R17 ;  /* 0x000000ffff077224 */ /* 0x000fce00078e0011 */
[----:B01----:R-:W-:Y:S05]  /*36f20*/  CALL.REL.NOINC `($_Z5saxpyPhPm$_Z7bn_trimP5bn_st) ;  /* 0x0000002c00c87944 */ /* 0x003fea0003c00000 */
[----:B------:R-:W-:Y:S05]  /*36f30*/  BSYNC B2 ;  /* 0x0000000000027941 */ /* 0x000fea0003800000 */
.L_x_724:
[----:B------:R-:W-:-:S04]  /*36f40*/  IMAD.MOV.U32 R27, RZ, RZ, 0x0 ;  /* 0x00000000ff1b7424 */ /* 0x000fc800078e00ff */
[----:B------:R-:W-:Y:S05]  /*36f50*/  RET.REL.NODEC R26 `(_Z5saxpyPhPm) ;  /* 0xfffffc901a287950 */ /* 0x000fea0003c3ffff */
        .type           $_Z5saxpyPhPm$_Z6bn_negP5bn_stS0_,@function
        .size           $_Z5saxpyPhPm$_Z6bn_negP5bn_stS0_,($_Z5saxpyPhPm$_Z6bn_newP5bn_st - $_Z5saxpyPhPm$_Z6bn_negP5bn_stS0_)
$_Z5saxpyPhPm$_Z6bn_negP5bn_stS0_:
[----:B------:R-:W0:Y:S02]  /*36f60*/  LDC.64 R18, c[0x0][0x358] ;  /* 0x0000d600ff127b82 */ /* 0x000e240000000a00 */
[C---:B0-----:R-:W-:Y:S02]  /*36f70*/  R2UR UR4, R18.reuse ;  /* 0x00000000120472ca */ /* 0x041fe400000e0000 */
[C---:B------:R-:W-:Y:S02]  /*36f80*/  R2UR UR5, R19.reuse ;  /* 0x00000000130572ca */ /* 0x040fe400000e0000 */
[----:B------:R-:W-:Y:S02]  /*36f90*/  R2UR UR6, R18 ;  /* 0x00000000120672ca */ /* 0x000fe400000e0000 */
[----:B------:R-:W-:-:S09]  /*36fa0*/  R2UR UR7, R19 ;  /* 0x00000000130772ca */ /* 0x000fd200000e0000 */
[----:B------:R-:W2:Y:S04]  /*36fb0*/  LD.E.64 R4, desc[UR4][R22.64+0x10] ;  /* 0x0000100416047980 */ /* 0x000ea8000c101b00 */
[----:B------:R-:W2:Y:S01]  /*36fc0*/  LD.E.64 R6, desc[UR6][R22.64+0x10] ;  /* 0x0000100616067980 */ /* 0x000ea2000c101b00 */
[----:B------:R-:W-:Y:S01]  /*36fd0*/  BSSY B8, `(.L_x_725) ;  /* 0x000000c000087945 */ /* 0x000fe20003800000 */
[----:B------:R-:W-:Y:S02]  /*36fe0*/  IMAD.MOV.U32 R24, RZ, RZ, R22 ;  /* 0x000000ffff187224 */ /* 0x000fe400078e0016 */
[----:B------:R-:W-:Y:S01]  /*36ff0*/  IMAD.MOV.U32 R25, RZ, RZ, R23 ;  /* 0x000000ffff197224 */ /* 0x000fe200078e0017 */
        /* <DEDUP_REMOVED lines=9> */
.L_x_726:
[----:B------:R-:W-:Y:S05]  /*37090*/  BSYNC B8 ;  /* 0x0000000000087941 */ /* 0x000fea0003800000 */
.L_x_725:
[----:B------:R-:W-:Y:S01]  /*370a0*/  IMAD.MOV.U32 R9, RZ, RZ, R24 ;  /* 0x000000ffff097224 */ /* 0x000fe200078e0018 */
[----:B------:R-:W-:Y:S01]  /*370b0*/  MOV R11, 0x370e0 ;  /* 0x000370e0000b7802 */ /* 0x000fe20000000f00 */
[----:B------:R-:W-:-:S07]  /*370c0*/  IMAD.MOV.U32 R8, RZ, RZ, R25 ;  /* 0x000000ffff087224 */ /* 0x000fce00078e0019 */
[----:B------:R-:W-:Y:S05]  /*370d0*/  CALL.REL.NOINC `($_Z5saxpyPhPm$_Z10bn_is_zeroP5bn_st) ;  /* 0xfffffcf400c47944 */ /* 0x000fea0003c3ffff */
[----:B------:R-:W-:Y:S01]  /*370e0*/  ISETP.NE.AND P0, PT, R8, RZ, PT ;  /* 0x000000ff0800720c */ /* 0x000fe20003f05270 */
[----:B------:R-:W-:-:S12]  /*370f0*/  IMAD.MOV.U32 R3, RZ, RZ, 0x0 ;  /* 0x00000000ff037424 */ /* 0x000fd800078e00ff */
[----:B------:R-:W-:Y:S05]  /*37100*/  @P0 RET.REL.NODEC R2 `(_Z5saxpyPhPm) ;  /* 0xfffffc8c02bc0950 */ /* 0x000fea0003c3ffff */
[----:B------:R-:W-:Y:S02]  /*37110*/  R2UR UR4, R18 ;  /* 0x00000000120472ca */ /* 0x000fe400000e0000 */
[----:B------:R-:W-:-:S13]  /*37120*/  R2UR UR5, R19 ;  /* 0x00000000130572ca */ /* 0x000fda00000e0000 */
[----:B------:R-:W2:Y:S01]  /*37130*/  LD.E R22, desc[UR4][R22.64+0x8] ;  /* 0x0000080416167980 */ /* 0x000ea2000c101900 */
[----:B------:R-:W-:Y:S01]  /*37140*/  IMAD.MOV.U32 R3, RZ, RZ, 0x0 ;  /* 0x00000000ff037424 */ /* 0x000fe200078e00ff */
[----:B--2---:R-:W-:-:S05]  /*37150*/  LOP3.LUT R5, R22, 0x1, RZ, 0x3c, !PT ;  /* 0x0000000116057812 */ /* 0x004fca00078e3cff */
[----:B------:R0:W-:Y:S02]  /*37160*/  ST.E desc[UR4][R24.64+0x8], R5 ;  /* 0x0000080518007985 */ /* 0x0001e4000c101904 */
[----:B0-----:R-:W-:Y:S05]  /*37170*/  RET.REL.NODEC R2 `(_Z5saxpyPhPm) ;  /* 0xfffffc8c02a07950 */ /* 0x001fea0003c3ffff */
        .type           $_Z5saxpyPhPm$_Z6bn_newP5bn_st,@function
        .size           $_Z5saxpyPhPm$_Z6bn_newP5bn_st,($_Z5saxpyPhPm$_Z6bn_rshP5bn_stS0_i - $_Z5saxpyPhPm$_Z6bn_newP5bn_st)
$_Z5saxpyPhPm$_Z6bn_newP5bn_st:
[----:B------:R-:W-:Y:S01]  /*37180*/  BSSY B8, `(.L_x_727) ;  /* 0x0000006000087945 */ /* 0x000fe20003800000 */
[----:B------:R-:W-:Y:S01]  /*37190*/  IMAD.MOV.U32 R3, RZ, RZ, R0 ;  /* 0x000000ffff037224 */ /* 0x000fe200078e0000 */
[----:B------:R-:W-:Y:S01]  /*371a0*/  MOV R61, 0x371e0 ;  /* 0x000371e0003d7802 */ /* 0x000fe20000000f00 */
[----:B------:R-:W-:Y:S02]  /*371b0*/  IMAD.MOV.U32 R0, RZ, RZ, R4 ;  /* 0x000000ffff007224 */ /* 0x000fe400078e0004 */
[----:B------:R-:W-:-:S07]  /*371c0*/  IMAD.MOV.U32 R60, RZ, RZ, 0x8 ;  /* 0x00000008ff3c7424 */ /* 0x000fce00078e00ff */
[----:B------:R-:W-:Y:S05]  /*371d0*/  CALL.REL.NOINC `($_Z5saxpyPhPm$_Z7bn_makeP5bn_sti) ;  /* 0x0000002800787944 */ /* 0x000fea0003c00000 */
[----:B------:R-:W-:Y:S05]  /*371e0*/  BSYNC B8 ;  /* 0x0000000000087941 */ /* 0x000fea0003800000 */
.L_x_727:
[----:B------:R-:W-:-:S04]  /*371f0*/  IMAD.MOV.U32 R3, RZ, RZ, 0x0 ;  /* 0x00000000ff037424 */ /* 0x000fc800078e00ff */
[----:B------:R-:W-:Y:S05]  /*37200*/  RET.REL.NODEC R2 `(_Z5saxpyPhPm) ;  /* 0xfffffc8c027c7950 */ /* 0x000fea0003c3ffff */
        .type           $_Z5saxpyPhPm$_Z6bn_rshP5bn_stS0_i,@function
        .size           $_Z5saxpyPhPm$_Z6bn_rshP5bn_stS0_i,($_Z5saxpyPhPm$_Z6bn_subP5bn_stS0_S0_ - $_Z5saxpyPhPm$_Z6bn_rshP5bn_stS0_i)
$_Z5saxpyPhPm$_Z6bn_rshP5bn_stS0_i:
[----:B------:R-:W0:Y:S01]  /*37210*/  LDC.64 R26, c[0x0][0x358] ;  /* 0x0000d600ff1a7b82 */ /* 0x000e220000000a00 */
[----:B------:R-:W-:Y:S01]  /*37220*/  BSSY B6, `(.L_x_728) ;  /* 0x000000b000067945 */ /* 0x000fe20003800000 */
[--C-:B------:R-:W-:Y:S01]  /*37230*/  IMAD.MOV.U32 R18, RZ, RZ, R32.reuse ;  /* 0x000000ffff127224 */ /* 0x100fe200078e0020 */
[----:B------:R-:W-:Y:S01]  /*37240*/  MOV R75, 0x372d0 ;  /* 0x000372d0004b7802 */ /* 0x000fe20000000f00 */
[--C-:B------:R-:W-:Y:S02]  /*37250*/  IMAD.MOV.U32 R19, RZ, RZ, R33.reuse ;  /* 0x000000ffff137224 */ /* 0x100fe400078e0021 */
[--C-:B------:R-:W-:Y:S02]  /*37260*/  IMAD.MOV.U32 R60, RZ, RZ, R32.reuse ;  /* 0x000000ffff3c7224 */ /* 0x100fe400078e0020 */
[----:B------:R-:W-:Y:S02]  /*37270*/  IMAD.MOV.U32 R61, RZ, RZ, R33 ;  /* 0x000000ffff3d7224 */ /* 0x000fe400078e0021 */
[----:B------:R-:W-:-:S02]  /*37280*/  IMAD.MOV.U32 R76, RZ, RZ, R32 ;  /* 0x000000ffff4c7224 */ /* 0x000fc400078e0020 */
[--C-:B------:R-:W-:Y:S02]  /*37290*/  IMAD.MOV.U32 R77, RZ, RZ, R33.reuse ;  /* 0x000000ffff4d7224 */ /* 0x100fe400078e0021 */
[----:B------:R-:W-:Y:S02]  /*372a0*/  IMAD.MOV.U32 R22, RZ, RZ, R32 ;  /* 0x000000ffff167224 */ /* 0x000fe400078e0020 */
[----:B------:R-:W-:-:S07]  /*372b0*/  IMAD.MOV.U32 R23, RZ, RZ, R33 ;  /* 0x000000ffff177224 */ /* 0x000fce00078e0021 */
[----:B0-----:R-:W-:Y:S05]  /*372c0*/  CALL.REL.NOINC `($_Z5saxpyPhPm$_Z7bn_copyP5bn_stS0_) ;  /* 0x0000002000e47944 */ /* 0x001fea0003c00000 */
[----:B------:R-:W-:Y:S05]  /*372d0*/  BSYNC B6 ;  /* 0x0000000000067941 */ /* 0x000fea0003800000 */
.L_x_728:
[----:B------:R-:W-:Y:S02]  /*372e0*/  R2UR UR4, R26 ;  /* 0x000000001a0472ca */ /* 0x000fe400000e0000 */
[----:B------:R-:W-:-:S13]  /*372f0*/  R2UR UR5, R27 ;  /* 0x000000001b0572ca */ /* 0x000fda00000e0000 */
[----:B------:R-:W2:Y:S01]  /*37300*/  LD.E R7, desc[UR4][R22.64+0x4] ;  /* 0x0000040416077980 */ /* 0x000ea2000c101900 */
[----:B------:R-:W-:Y:S02]  /*37310*/  R2UR UR6, R26 ;  /* 0x000000001a0672ca */ /* 0x000fe400000e0000 */
[----:B------:R-:W-:Y:S01]  /*37320*/  R2UR UR7, R27 ;  /* 0x000000001b0772ca */ /* 0x000fe200000e0000 */
[----:B--2---:R0:W-:-:S12]  /*37330*/  ST.E desc[UR4][R18.64+0x4], R7 ;  /* 0x0000040712007985 */ /* 0x0041d8000c101904 */
[----:B------:R-:W2:Y:S01]  /*37340*/  LD.E R3, desc[UR6][R22.64+0x8] ;  /* 0x0000080616037980 */ /* 0x000ea2000c101900 */
[----:B------:R-:W-:Y:S01]  /*37350*/  ISETP.GE.AND P0, PT, R7, 0x1, PT ;  /* 0x000000010700780c */ /* 0x000fe20003f06270 */
[----:B------:R-:W-:Y:S02]  /*37360*/  BSSY B4, `(.L_x_729) ;  /* 0x000001d000047945 */ /* 0x000fe40003800000 */
[----:B--2---:R0:W-:Y:S10]  /*37370*/  ST.E desc[UR4][R18.64+0x8], R3 ;  /* 0x0000080312007985 */ /* 0x0041f4000c101904 */
[----:B------:R-:W-:Y:S05]  /*37380*/  @!P0 BRA `(.L_x_730) ;  /* 0x0000000000688947 */ /* 0x000fea0003800000 */
[----:B------:R-:W-:-:S04]  /*37390*/  ISETP.NE.U32.AND P0, PT, R18, R22, PT ;  /* 0x000000161200720c */ /* 0x000fc80003f05070 */
[----:B------:R-:W-:-:S13]  /*373a0*/  ISETP.NE.AND.EX P0, PT, R19, R23, PT, P0 ;  /* 0x000000171300720c */ /* 0x000fda0003f05300 */
[----:B------:R-:W-:Y:S05]  /*373b0*/  @!P0 BRA `(.L_x_731) ;  /* 0x00000000003c8947 */ /* 0x000fea0003800000 */
[C---:B------:R-:W-:Y:S02]  /*373c0*/  R2UR UR8, R26.reuse ;  /* 0x000000001a0872ca */ /* 0x040fe400000e0000 */
[C---:B------:R-:W-:Y:S02]  /*373d0*/  R2UR UR9, R27.reuse ;  /* 0x000000001b0972ca */ /* 0x040fe400000e0000 */
[C---:B------:R-:W-:Y:S02]  /*373e0*/  R2UR UR4, R26.reuse ;  /* 0x000000001a0472ca */ /* 0x040fe400000e0000 */
[C---:B------:R-:W-:Y:S02]  /*373f0*/  R2UR UR5, R27.reuse ;  /* 0x000000001b0572ca */ /* 0x040fe400000e0000 */
[----:B------:R-:W-:Y:S02]  /*37400*/  R2UR UR6, R26 ;  /* 0x000000001a0672ca */ /* 0x000fe400000e0000 */
[----:B------:R-:W-:-:S05]  /*37410*/  R2UR UR7, R27 ;  /* 0x000000001b0772ca */ /* 0x000fca00000e0000 */
[----:B0-----:R0:W5:Y:S04]  /*37420*/  LD.E R7, desc[UR8][R22.64+0x4] ;  /* 0x0000040816077980 */ /* 0x001168000c101900 */
[----:B------:R0:W5:Y:S04]  /*37430*/  LD.E.64 R2, desc[UR4][R18.64+0x10] ;  /* 0x0000100412027980 */ /* 0x000168000c101b00 */
[----:B------:R0:W5:Y:S01]  /*37440*/  LD.E.64 R58, desc[UR6][R22.64+0x10] ;  /* 0x00001006163a7980 */ /* 0x000162000c101b00 */
[----:B------:R-:W-:Y:S01]  /*37450*/  BSSY B2, `(.L_x_732) ;  /* 0x0000004000027945 */ /* 0x000fe20003800000 */
[----:B------:R-:W-:Y:S01]  /*37460*/  IMAD.MOV.U32 R11, RZ, RZ, 0x2 ;  /* 0x00000002ff0b7424 */ /* 0x000fe200078e00ff */
[----:B------:R-:W-:-:S07]  /*37470*/  MOV R0, 0x37490 ;  /* 0x0003749000007802 */ /* 0x000fce0000000f00 */
[----:B0----5:R-:W-:Y:S05]  /*37480*/  CALL.REL.NOINC `($_Z5saxpyPhPm$_Z11bn_rshb_lowPmPKmii) ;  /* 0xfffffdb000bc7944 */ /* 0x021fea0003c3ffff */
[----:B------:R-:W-:Y:S05]  /*37490*/  BSYNC B2 ;  /* 0x0000000000027941 */ /* 0x000fea0003800000 */
.L_x_732:
[----:B------:R-:W-:Y:S05]  /*374a0*/  BRA `(.L_x_730) ;  /* 0x0000000000207947 */ /* 0x000fea0003800000 */
.L_x_731:
[----:B------:R-:W-:Y:S02]  /*374b0*/  R2UR UR4, R26 ;  /* 0x000000001a0472ca */ /* 0x000fe400000e0000 */
[----:B------:R-:W-:-:S13]  /*374c0*/  R2UR UR5, R27 ;  /* 0x000000001b0572ca */ /* 0x000fda00000e0000 */
[----:B0-----:R-:W2:Y:S01]  /*374d0*/  LD.E.64 R2, desc[UR4][R18.64+0x10] ;  /* 0x0000100412027980 */ /* 0x001ea2000c101b00 */
[----:B------:R-:W-:Y:S01]  /*374e0*/  IMAD.MOV.U32 R11, RZ, RZ, 0x2 ;  /* 0x00000002ff0b7424 */ /* 0x000fe200078e00ff */
[----:B------:R-:W-:Y:S01]  /*374f0*/  MOV R0, 0x37530 ;  /* 0x0003753000007802 */ /* 0x000fe20000000f00 */
[----:B--2---:R-:W-:Y:S02]  /*37500*/  IMAD.MOV.U32 R58, RZ, RZ, R2 ;  /* 0x000000ffff3a7224 */ /* 0x004fe400078e0002 */
[----:B------:R-:W-:-:S07]  /*37510*/  IMAD.MOV.U32 R59, RZ, RZ, R3 ;  /* 0x000000ffff3b7224 */ /* 0x000fce00078e0003 */
[----:B------:R-:W-:Y:S05]  /*37520*/  CALL.REL.NOINC `($_Z5saxpyPhPm$_Z11bn_rshb_lowPmPKmii) ;  /* 0xfffffdb000947944 */ /* 0x000fea0003c3ffff */
.L_x_730:
[----:B------:R-:W-:Y:S05]  /*37530*/  BSYNC B4 ;  /* 0x0000000000047941 */ /* 0x000fea0003800000 */
.L_x_729:
[----:B------:R-:W-:Y:S01]  /*37540*/  BSSY B2, `(.L_x_733) ;  /* 0x0000005000027945 */ /* 0x000fe20003800000 */
[----:B------:R-:W-:Y:S01]  /*37550*/  IMAD.MOV.U32 R6, RZ, RZ, R18 ;  /* 0x000000ffff067224 */ /* 0x000fe200078e0012 */
[----:B------:R-:W-:Y:S01]  /*37560*/  MOV R0, 0x37590 ;  /* 0x0003759000007802 */ /* 0x000fe20000000f00 */
[----:B0-----:R-:W-:-:S07]  /*37570*/  IMAD.MOV.U32 R7, RZ, RZ, R19 ;  /* 0x000000ffff077224 */ /* 0x001fce00078e0013 */
[----:B------:R-:W-:Y:S05]  /*37580*/  CALL.REL.NOINC `($_Z5saxpyPhPm$_Z7bn_trimP5bn_st) ;  /* 0x0000002800307944 */ /* 0x000fea0003c00000 */
[----:B------:R-:W-:Y:S05]  /*37590*/  BSYNC B2 ;  /* 0x0000000000027941 */ /* 0x000fea0003800000 */
.L_x_733:
[----:B------:R-:W-:Y:S02]  /*375a0*/  IMAD.MOV.U32 R2, RZ, RZ, R24 ;  /* 0x000000ffff027224 */ /* 0x000fe400078e0018 */
[----:B------:R-:W-:-:S04]  /*375b0*/  IMAD.MOV.U32 R3, RZ, RZ, 0x0 ;  /* 0x00000000ff037424 */ /* 0x000fc800078e00ff */
[----:B------:R-:W-:Y:S05]  /*375c0*/  RET.REL.NODEC R2 `(_Z5saxpyPhPm) ;  /* 0xfffffc88028c7950 */ /* 0x000fea0003c3ffff */
        .type           $_Z5saxpyPhPm$_Z6bn_subP5bn_stS0_S0_,@function
        .size           $_Z5saxpyPhPm$_Z6bn_subP5bn_stS0_S0_,($_Z5saxpyPhPm$_Z6dv_cmpPKmS0_i - $_Z5saxpyPhPm$_Z6bn_subP5bn_stS0_S0_)
$_Z5saxpyPhPm$_Z6bn_subP5bn_stS0_S0_:
        /* <DEDUP_REMOVED lines=12> */
[----:B------:R-:W-:Y:S05]  /*37690*/  @!P0 BRA `(.L_x_734) ;  /* 0x0000000000808947 */ /* 0x000fea0003800000 */
        /* <DEDUP_REMOVED lines=17> */
[----:B------:R-:W-:-:S07]  /*377b0*/  IMAD.MOV.U32 R10, RZ, RZ, R6 ;  /* 0x000000ffff0a7224 */ /* 0x000fce00078e0006 */
[----:B------:R-:W-:Y:S05]  /*377c0*/  CALL.REL.NOINC `($_Z5saxpyPhPm$_ZN34_INTERNAL_850ce659_4_k_cu_2ffcd43210bn_add_impEP5bn_stS1_S1_) ;  /* 0x0000008800107944 */ /* 0x000fea0003c00000 */
[----:B------:R-:W-:Y:S05]  /*377d0*/  BSYNC B11 ;  /* 0x00000000000b7941 */ /* 0x000fea0003800000 */
.L_x_736:
[----:B------:R-:W-:-:S04]  /*377e0*/  IMAD.MOV.U32 R53, RZ, RZ, 0x0 ;  /* 0x00000000ff357424 */ /* 0x000fc800078e00ff */
[----:B------:R-:W-:Y:S05]  /*377f0*/  RET.REL.NODEC R52 `(_Z5saxpyPhPm) ;  /* 0xfffffc8834007950 */ /* 0x000fea0003c3ffff */
.L_x_735:
        /* <DEDUP_REMOVED lines=8> */
.L_x_737:
[----:B------:R-:W-:-:S04]  /*37880*/  IMAD.MOV.U32 R53, RZ, RZ, 0x0 ;  /* 0x00000000ff357424 */ /* 0x000fc800078e00ff */
[----:B------:R-:W-:Y:S05]  /*37890*/  RET.REL.NODEC R52 `(_Z5saxpyPhPm) ;  /* 0xfffffc8434d87950 */ /* 0x000fea0003c3ffff */
.L_x_734:
[----:B------:R-:W-:Y:S01]  /*378a0*/  IMAD.MOV.U32 R4, RZ, RZ, R6 ;  /* 0x000000ffff047224 */ /* 0x000fe200078e0006 */
[----:B------:R-:W-:Y:S01]  /*378b0*/  MOV R0, 0x378f0 ;  /* 0x000378f000007802 */ /* 0x000fe20000000f00 */
[----:B------:R-:W-:Y:S02]  /*378c0*/  IMAD.MOV.U32 R11, RZ, RZ, R7 ;  /* 0x000000ffff0b7224 */ /* 0x000fe400078e0007 */
[----:B------:R-:W-:-:S07]  /*378d0*/  IMAD.MOV.U32 R5, RZ, RZ, R10 ;  /* 0x000000ffff057224 */ /* 0x000fce00078e000a */
[----:B------:R-:W-:Y:S05]  /*378e0*/  CALL.REL.NOINC `($_Z5saxpyPhPm$_Z10bn_cmp_absP5bn_stS0_) ;  /* 0xfffffcc800507944 */ /* 0x000fea0003c3ffff */
[----:B------:R-:W-:-:S13]  /*378f0*/  ISETP.NE.AND P0, PT, R136, -0x1, PT ;  /* 0xffffffff8800780c */ /* 0x000fda0003f05270 */
[----:B------:R-:W-:Y:S05]  /*37900*/  @!P0 BRA `(.L_x_738) ;  /* 0x0000000000408947 */ /* 0x000fea0003800000 */
[----:B------:R-:W-:Y:S04]  /*37910*/  BSSY B9, `(.L_x_739) ;  /* 0x0000008000097945 */ /* 0x000fe80003800000 */
[----:B------:R-:W-:Y:S05]  /*37920*/  BMOV.32.CLEAR RZ, B11 ;  /* 0x000000000bff7355 */ /* 0x000fea0000100000 */
[----:B------:R-:W-:Y:S01]  /*37930*/  IMAD.MOV.U32 R84, RZ, RZ, R3 ;  /* 0x000000ffff547224 */ /* 0x000fe200078e0003 */
[----:B------:R-:W-:Y:S01]  /*37940*/  MOV R58, 0x37990 ;  /* 0x00037990003a7802 */ /* 0x000fe20000000f00 */
[----:B------:R-:W-:-:S02]  /*37950*/  IMAD.MOV.U32 R85, RZ, RZ, R6 ;  /* 0x000000ffff557224 */ /* 0x000fc400078e0006 */
[----:B------:R-:W-:Y:S02]  /*37960*/  IMAD.MOV.U32 R76, RZ, RZ, R7 ;  /* 0x000000ffff4c7224 */ /* 0x000fe400078e0007 */
[----:B------:R-:W-:-:S07]  /*37970*/  IMAD.MOV.U32 R77, RZ, RZ, R10 ;  /* 0x000000ffff4d7224 */ /* 0x000fce00078e000a */
[----:B------:R-:W-:Y:S05]  /*37980*/  CALL.REL.NOINC `($_Z5saxpyPhPm$_ZN34_INTERNAL_850ce659_4_k_cu_2ffcd43210bn_sub_impEP5bn_stS1_S1_) ;  /* 0x0000008c00a87944 */ /* 0x000fea0003c00000 */
[----:B------:R-:W-:Y:S05]  /*37990*/  BSYNC B9 ;  /* 0x0000000000097941 */ /* 0x000fea0003800000 */
.L_x_739:
[----:B------:R-:W-:Y:S01]  /*379a0*/  R2UR UR4, R98 ;  /* 0x00000000620472ca */ /* 0x000fe200000e0000 */
[----:B------:R-:W-:Y:S01]  /*379b0*/  IMAD.MOV.U32 R4, RZ, RZ, R51 ;  /* 0x000000ffff047224 */ /* 0x000fe200078e0033 */
[----:B------:R-:W-:Y:S01]  /*379c0*/  R2UR UR5, R99 ;  /* 0x00000000630572ca */ /* 0x000fe200000e0000 */
[----:B------:R-:W-:Y:S02]  /*379d0*/  IMAD.MOV.U32 R5, RZ, RZ, R53 ;  /* 0x000000ffff057224 */ /* 0x000fe400078e0035 */
[----:B------:R-:W-:-:S10]  /*379e0*/  IMAD.MOV.U32 R53, RZ, RZ, 0x0 ;  /* 0x00000000ff357424 */ /* 0x000fd400078e00ff */
[----:B------:R0:W-:Y:S02]  /*379f0*/  ST.E desc[UR4][R4.64+0x8], R54 ;  /* 0x0000083604007985 */ /* 0x0001e4000c101904 */
[----:B0-----:R-:W-:Y:S05]  /*37a00*/  RET.REL.NODEC R52 `(_Z5saxpyPhPm) ;  /* 0xfffffc84347c7950 */ /* 0x001fea0003c3ffff */
.L_x_738:
        /* <DEDUP_REMOVED lines=9> */
.L_x_740:
[----:B------:R-:W-:Y:S01]  /*37aa0*/  R2UR UR4, R98 ;  /* 0x00000000620472ca */ /* 0x000fe200000e0000 */
[----:B------:R-:W-:Y:S01]  /*37ab0*/  IMAD.MOV.U32 R4, RZ, RZ, R51 ;  /* 0x000000ffff047224 */ /* 0x000fe200078e0033 */
[----:B------:R-:W-:Y:S01]  /*37ac0*/  R2UR UR5, R99 ;  /* 0x00000000630572ca */ /* 0x000fe200000e0000 */
[----:B------:R-:W-:Y:S01]  /*37ad0*/  IMAD.MOV.U32 R5, RZ, RZ, R53 ;  /* 0x000000ffff057224 */ /* 0x000fe200078e0035 */
[----:B------:R-:W-:Y:S01]  /*37ae0*/  ISETP.NE.AND P0, PT, R54, RZ, PT ;  /* 0x000000ff3600720c */ /* 0x000fe20003f05270 */
[----:B------:R-:W-:-:S03]  /*37af0*/  IMAD.MOV.U32 R53, RZ, RZ, 0x0 ;  /* 0x00000000ff357424 */ /* 0x000fc600078e00ff */
[----:B------:R-:W-:-:S07]  /*37b00*/  SEL R3, RZ, 0x1, P0 ;  /* 0x00000001ff037807 */ /* 0x000fce0000000000 */
[----:B------:R0:W-:Y:S02]  /*37b10*/  ST.E desc[UR4][R4.64+0x8], R3 ;  /* 0x0000080304007985 */ /* 0x0001e4000c101904 */
[----:B0-----:R-:W-:Y:S05]  /*37b20*/  RET.REL.NODEC R52 `(_Z5saxpyPhPm) ;  /* 0xfffffc8434347950 */ /* 0x001fea0003c3ffff */
        .type           $_Z5saxpyPhPm$_Z6dv_cmpPKmS0_i,@function
        .size           $_Z5saxpyPhPm$_Z6dv_cmpPKmS0_i,($_Z5saxpyPhPm$_Z6fp_addPmS_S_ - $_Z5saxpyPhPm$_Z6dv_cmpPKmS0_i)
$_Z5saxpyPhPm$_Z6dv_cmpPKmS0_i:
[----:B------:R-:W-:Y:S01]  /*37b30*/  ISETP.GE.AND P0, PT, R141, 0x1, PT ;  /* 0x000000018d00780c */ /* 0x000fe20003f06270 */
[----:B------:R-:W-:Y:S02]  /*37b40*/  IMAD.MOV.U32 R136, RZ, RZ, RZ ;  /* 0x000000ffff887224 */ /* 0x000fe400078e00ff */
[----:B------:R-:W-:Y:S02]  /*37b50*/  IMAD.MOV.U32 R80, RZ, RZ, R4 ;  /* 0x000000ffff507224 */ /* 0x000fe400078e0004 */
[----:B------:R-:W-:-:S08]  /*37b60*/  IMAD.MOV.U32 R81, RZ, RZ, R5 ;  /* 0x000000ffff517224 */ /* 0x000fd000078e0005 */
[----:B------:R-:W-:Y:S05]  /*37b70*/  @!P0 BRA `(.L_x_741) ;  /* 0x0000000c00388947 */ /* 0x000fea0003800000 */
[----:B------:R-:W0:Y:S01]  /*37b80*/  LDC.64 R4, c[0x0][0x358] ;  /* 0x0000d600ff047b82 */ /* 0x000e220000000a00 */
[C---:B------:R-:W-:Y:S01]  /*37b90*/  ISETP.GE.U32.AND P0, PT, R141.reuse, 0x8, PT ;  /* 0x000000088d00780c */ /* 0x040fe20003f06070 */
[C---:B------:R-:W-:Y:S01]  /*37ba0*/  VIADD R82, R141.reuse, 0xffffffff ;  /* 0xffffffff8d527836 */ /* 0x040fe20000000000 */
[----:B------:R-:W-:Y:S01]  /*37bb0*/  BSSY B0, `(.L_x_742) ;  /* 0x0000061000007945 */ /* 0x000fe20003800000 */
[----:B------:R-:W-:Y:S01]  /*37bc0*/  LOP3.LUT R155, R141, 0x7, RZ, 0xc0, !PT ;  /* 0x000000078d9b7812 */ /* 0x000fe200078ec0ff */
[----:B------:R-:W-:Y:S02]  /*37bd0*/  IMAD.MOV.U32 R136, RZ, RZ, RZ ;  /* 0x000000ffff887224 */ /* 0x000fe400078e00ff */
[----:B------:R-:W-:-:S04]  /*37be0*/  IMAD.WIDE R78, R82, 0x8, R78 ;  /* 0x00000008524e7825 */ /* 0x000fc800078e024e */
[----:B------:R-:W-:-:S03]  /*37bf0*/  IMAD.WIDE R80, R82, 0x8, R80 ;  /* 0x0000000852507825 */ /* 0x000fc600078e0250 */
[----:B------:R-:W-:Y:S05]  /*37c00*/  @!P0 BRA `(.L_x_743) ;  /* 0x00000004006c8947 */ /* 0x000fea0003800000 */
[----:B------:R-:W-:Y:S01]  /*37c10*/  LOP3.LUT R154, R141, 0x7ffffff8, RZ, 0xc0, !PT ;  /* 0x7ffffff88d9a7812 */ /* 0x000fe200078ec0ff */
[----:B------:R-:W-:-:S04]  /*37c20*/  IMAD.MOV.U32 R136, RZ, RZ, RZ ;  /* 0x000000ffff887224 */ /* 0x000fc800078e00ff */
[----:B------:R-:W-:-:S07]  /*37c30*/  IMAD.MOV R154, RZ, RZ, -R154 ;  /* 0x000000ffff9a7224 */ /* 0x000fce00078e0a9a */
.L_x_744:
[C---:B0-----:R-:W-:Y:S02]  /*37c40*/  R2UR UR4, R4.reuse ;  /* 0x00000000040472ca */ /* 0x041fe400000e0000 */
[C---:B------:R-:W-:Y:S02]  /*37c50*/  R2UR UR5, R5.reuse ;  /* 0x00000000050572ca */ /* 0x040fe400000e0000 */
[C---:B------:R-:W-:Y:S02]  /*37c60*/  R2UR UR6, R4.reuse ;  /* 0x00000000040672ca */ /* 0x040fe400000e0000 */
[C---:B------:R-:W-:Y:S02]  /*37c70*/  R2UR UR7, R5.reuse ;  /* 0x00000000050772ca */ /* 0x040fe400000e0000 */
[----:B------:R-:W-:Y:S02]  /*37c80*/  R2UR UR8, R4 ;  /* 0x00000000040872ca */ /* 0x000fe400000e0000 */
[----:B------:R-:W-:-:S02]  /*37c90*/  R2UR UR9, R5 ;  /* 0x00000000050972ca */ /* 0x000fc400000e0000 */
[----:B------:R-:W-:Y:S02]  /*37ca0*/  R2UR UR10, R4 ;  /* 0x00000000040a72ca */ /* 0x000fe400000e0000 */
[----:B------:R-:W-:Y:S01]  /*37cb0*/  R2UR UR11, R5 ;  /* 0x00000000050b72ca */ /* 0x000fe200000e0000 */
        /* <DEDUP_REMOVED lines=15> */
[----:B------:R-:W5:Y:S01]  /*37db0*/  LD.E.64 R122, desc[UR10][R80.64+-0x38] ;  /* 0xffffc80a507a7980 */ /* 0x000f62000c101b00 */
[----:B------:R-:W-:Y:S01]  /*37dc0*/  ISETP.NE.AND P3, PT, R136, RZ, PT ;  /* 0x000000ff8800720c */ /* 0x000fe20003f65270 */
[----:B------:R-:W-:Y:S01]  /*37dd0*/  VIADD R154, R154, 0x8 ;  /* 0x000000089a9a7836 */ /* 0x000fe20000000000 */
[----:B--2---:R-:W-:-:S02]  /*37de0*/  ISETP.NE.U32.AND P2, PT, R82, R84, PT ;  /* 0x000000545200720c */ /* 0x004fc40003f45070 */
[----:B------:R-:W-:Y:S01]  /*37df0*/  ISETP.GT.U32.AND P4, PT, R82, R84, PT ;  /* 0x000000545200720c */ /* 0x000fe20003f84070 */
[----:B------:R-:W-:Y:S01]  /*37e00*/  IMAD.MOV.U32 R82, RZ, RZ, 0x1 ;  /* 0x00000001ff527424 */ /* 0x000fe200078e00ff */
[CC--:B------:R-:W-:Y:S02]  /*37e10*/  ISETP.NE.AND.EX P2, PT, R83.reuse, R85.reuse, PT, P2 ;  /* 0x000000555300720c */ /* 0x0c0fe40003f45320 */
[----:B------:R-:W-:Y:S02]  /*37e20*/  ISETP.GT.U32.AND.EX P4, PT, R83, R85, PT, P4 ;  /* 0x000000555300720c */ /* 0x000fe40003f84140 */
[-C--:B---3--:R-:W-:Y:S02]  /*37e30*/  ISETP.NE.U32.AND P0, PT, R86, R88.reuse, PT ;  /* 0x000000585600720c */ /* 0x088fe40003f05070 */
[----:B------:R-:W-:Y:S02]  /*37e40*/  SEL R83, R82, 0xffffffff, P4 ;  /* 0xffffffff52537807 */ /* 0x000fe40002000000 */
[----:B------:R-:W-:-:S02]  /*37e50*/  ISETP.GT.U32.AND P4, PT, R86, R88, PT ;  /* 0x000000585600720c */ /* 0x000fc40003f84070 */
[CC--:B------:R-:W-:Y:S02]  /*37e60*/  ISETP.NE.AND.EX P0, PT, R87.reuse, R89.reuse, PT, P0 ;  /* 0x000000595700720c */ /* 0x0c0fe40003f05300 */
[----:B------:R-:W-:Y:S02]  /*37e70*/  ISETP.GT.U32.AND.EX P4, PT, R87, R89, PT, P4 ;  /* 0x000000595700720c */ /* 0x000fe40003f84140 */
[----:B------:R-:W-:Y:S02]  /*37e80*/  @P2 SEL R136, R83, R136, !P3 ;  /* 0x0000008853882207 */ /* 0x000fe40005800000 */
[CC--:B----4-:R-:W-:Y:S02]  /*37e90*/  ISETP.NE.U32.AND P2, PT, R90.reuse, R92.reuse, PT ;  /* 0x0000005c5a00720c */ /* 0x0d0fe40003f45070 */
[----:B------:R-:W-:Y:S02]  /*37ea0*/  ISETP.GT.U32.AND P3, PT, R90, R92, PT ;  /* 0x0000005c5a00720c */ /* 0x000fe40003f64070 */
[----:B------:R-:W-:-:S02]  /*37eb0*/  ISETP.NE.AND.EX P2, PT, R91, R93, PT, P2 ;  /* 0x0000005d5b00720c */ /* 0x000fc40003f45320 */
[----:B------:R-:W-:Y:S02]  /*37ec0*/  SEL R83, R82, 0xffffffff, P4 ;  /* 0xffffffff52537807 */ /* 0x000fe40002000000 */
[----:B------:R-:W-:Y:S02]  /*37ed0*/  ISETP.NE.AND P4, PT, R136, RZ, PT ;  /* 0x000000ff8800720c */ /* 0x000fe40003f85270 */
[----:B------:R-:W-:Y:S02]  /*37ee0*/  ISETP.GT.U32.AND.EX P3, PT, R91, R93, PT, P3 ;  /* 0x0000005d5b00720c */ /* 0x000fe40003f64130 */
[----:B------:R-:W-:Y:S02]  /*37ef0*/  @P0 SEL R136, R83, R136, !P4 ;  /* 0x0000008853880207 */ /* 0x000fe40006000000 */
[----:B-----5:R-:W-:Y:S02]  /*37f00*/  ISETP.NE.U32.AND P0, PT, R94, R106, PT ;  /* 0x0000006a5e00720c */ /* 0x020fe40003f05070 */
[----:B------:R-:W-:-:S02]  /*37f10*/  SEL R83, R82, 0xffffffff, P3 ;  /* 0xffffffff52537807 */ /* 0x000fc40001800000 */
[----:B------:R-:W-:Y:S02]  /*37f20*/  ISETP.NE.AND P3, PT, R136, RZ, PT ;  /* 0x000000ff8800720c */ /* 0x000fe40003f65270 */
[----:B------:R-:W-:Y:S02]  /*37f30*/  ISETP.GT.U32.AND P4, PT, R94, R106, PT ;  /* 0x0000006a5e00720c */ /* 0x000fe40003f84070 */
[-C--:B------:R-:W-:Y:S02]  /*37f40*/  ISETP.NE.AND.EX P0, PT, R95, R107.reuse, PT, P0 ;  /* 0x0000006b5f00720c */ /* 0x080fe40003f05300 */
[----:B------:R-:W-:Y:S02]  /*37f50*/  @P2 SEL R136, R83, R136, !P3 ;  /* 0x0000008853882207 */ /* 0x000fe40005800000 */
[----:B------:R-:W-:Y:S02]  /*37f60*/  ISETP.NE.U32.AND P2, PT, R108, R110, PT ;  /* 0x0000006e6c00720c */ /* 0x000fe40003f45070 */
[----:B------:R-:W-:-:S02]  /*37f70*/  ISETP.GT.U32.AND.EX P4, PT, R95, R107, PT, P4 ;  /* 0x0000006b5f00720c */ /* 0x000fc40003f84140 */
[CC--:B------:R-:W-:Y:S02]  /*37f80*/  ISETP.NE.AND.EX P2, PT, R109.reuse, R111.reuse, PT, P2 ;  /* 0x0000006f6d00720c */ /* 0x0c0fe40003f45320 */
[----:B------:R-:W-:Y:S02]  /*37f90*/  SEL R83, R82, 0xffffffff, P4 ;  /* 0xffffffff52537807 */ /* 0x000fe40002000000 */
[----:B------:R-:W-:Y:S02]  /*37fa0*/  ISETP.GT.U32.AND P3, PT, R108, R110, PT ;  /* 0x0000006e6c00720c */ /* 0x000fe40003f64070 */
[----:B------:R-:W-:Y:S02]  /*37fb0*/  ISETP.NE.AND P4, PT, R136, RZ, PT ;  /* 0x000000ff8800720c */ /* 0x000fe40003f85270 */
[----:B------:R-:W-:Y:S02]  /*37fc0*/  ISETP.GT.U32.AND.EX P3, PT, R109, R111, PT, P3 ;  /* 0x0000006f6d00720c */ /* 0x000fe40003f64130 */
[----:B------:R-:W-:-:S02]  /*37fd0*/  @P0 SEL R136, R83, R136, !P4 ;  /* 0x0000008853880207 */ /* 0x000fc40006000000 */
[-C--:B------:R-:W-:Y:S02]  /*37fe0*/  ISETP.NE.U32.AND P0, PT, R112, R114.reuse, PT ;  /* 0x000000727000720c */ /* 0x080fe40003f05070 */
[----:B------:R-:W-:Y:S02]  /*37ff0*/  SEL R83, R82, 0xffffffff, P3 ;  /* 0xffffffff52537807 */ /* 0x000fe40001800000 */
[----:B------:R-:W-:Y:S02]  /*38000*/  ISETP.NE.AND P4, PT, R136, RZ, PT ;  /* 0x000000ff8800720c */ /* 0x000fe40003f85270 */
[----:B------:R-:W-:Y:S02]  /*38010*/  ISETP.GT.U32.AND P3, PT, R112, R114, PT ;  /* 0x000000727000720c */ /* 0x000fe40003f64070 */
[----:B------:R-:W-:Y:S02]  /*38020*/  ISETP.NE.AND.EX P0, PT, R113, R115, PT, P0 ;  /* 0x000000737100720c */ /* 0x000fe40003f05300 */
[----:B------:R-:W-:-:S02]  /*38030*/  @P2 SEL R136, R83, R136, !P4 ;  /* 0x0000008853882207 */ /* 0x000fc40006000000 */
[-C--:B------:R-:W-:Y:S02]  /*38040*/  ISETP.NE.U32.AND P2, PT, R116, R118.reuse, PT ;  /* 0x000000767400720c */ /* 0x080fe40003f45070 */
[----:B------:R-:W-:Y:S02]  /*38050*/  ISETP.GT.U32.AND.EX P4, PT, R113, R115, PT, P3 ;  /* 0x000000737100720c */ /* 0x000fe40003f84130 */
[----:B------:R-:W-:Y:S02]  /*38060*/  ISETP.NE.AND.EX P2, PT, R117, R119, PT, P2 ;  /* 0x000000777500720c */ /* 0x000fe40003f45320 */
[----:B------:R-:W-:Y:S02]  /*38070*/  SEL R83, R82, 0xffffffff, P4 ;  /* 0xffffffff52537807 */ /* 0x000fe40002000000 */
[----:B------:R-:W-:Y:S02]  /*38080*/  ISETP.GT.U32.AND P3, PT, R116, R118, PT ;  /* 0x000000767400720c */ /* 0x000fe40003f64070 */
[----:B------:R-:W-:-:S02]  /*38090*/  ISETP.NE.AND P4, PT, R136, RZ, PT ;  /* 0x000000ff8800720c */ /* 0x000fc40003f85270 */
[----:B------:R-:W-:Y:S02]  /*380a0*/  ISETP.GT.U32.AND.EX P3, PT, R117, R119, PT, P3 ;  /* 0x000000777500720c */ /* 0x000fe40003f64130 */
[----:B------:R-:W-:Y:S02]  /*380b0*/  @P0 SEL R136, R83, R136, !P4 ;  /* 0x0000008853880207 */ /* 0x000fe40006000000 */
[----:B------:R-:W-:Y:S02]  /*380c0*/  SEL R83, R82, 0xffffffff, P3 ;  /* 0xffffffff52537807 */ /* 0x000fe40001800000 */
[----:B------:R-:W-:Y:S02]  /*380d0*/  ISETP.NE.AND P4, PT, R136, RZ, PT ;  /* 0x000000ff8800720c */ /* 0x000fe40003f85270 */
[----:B------:R-:W-:Y:S02]  /*380e0*/  ISETP.NE.U32.AND P0, PT, R120, R122, PT ;  /* 0x0000007a7800720c */ /* 0x000fe40003f05070 */
[----:B------:R-:W-:-:S02]  /*380f0*/  @P2 SEL R136, R83, R136, !P4 ;  /* 0x0000008853882207 */ /* 0x000fc40006000000 */
[----:B------:R-:W-:Y:S02]  /*38100*/  ISETP.NE.AND P4, PT, R154, RZ, PT ;  /* 0x000000ff9a00720c */ /* 0x000fe40003f85270 */
[----:B------:R-:W-:Y:S02]  /*38110*/  ISETP.GT.U32.AND P3, PT, R120, R122, PT ;  /* 0x0000007a7800720c */ /* 0x000fe40003f64070 */
[CC--:B------:R-:W-:Y:S02]  /*38120*/  ISETP.NE.AND.EX P0, PT, R121.reuse, R123.reuse, PT, P0 ;  /* 0x0000007b7900720c */ /* 0x0c0fe40003f05300 */
[----:B------:R-:W-:Y:S02]  /*38130*/  IADD3 R78, P2, PT, R78, -0x40, RZ ;  /* 0xffffffc04e4e7810 */ /* 0x000fe40007f5e0ff */
[----:B------:R-:W-:Y:S02]  /*38140*/  ISETP.GT.U32.AND.EX P3, PT, R121, R123, PT, P3 ;  /* 0x0000007b7900720c */ /* 0x000fe40003f64130 */
[----:B------:R-:W-:-:S02]  /*38150*/  IADD3.X R79, PT, PT, R79, -0x1, RZ, P2, !PT ;  /* 0xffffffff4f4f7810 */ /* 0x000fc400017fe4ff */
[----:B------:R-:W-:Y:S02]  /*38160*/  SEL R82, R82, 0xffffffff, P3 ;  /* 0xffffffff52527807 */ /* 0x000fe40001800000 */
[----:B------:R-:W-:Y:S02]  /*38170*/  ISETP.NE.AND P2, PT, R136, RZ, PT ;  /* 0x000000ff8800720c */ /* 0x000fe40003f45270 */
[----:B------:R-:W-:Y:S02]  /*38180*/  IADD3 R80, P3, PT, R80, -0x40, RZ ;  /* 0xffffffc050507810 */ /* 0x000fe40007f7e0ff */
[----:B------:R-:W-:Y:S02]  /*38190*/  @P0 SEL R136, R82, R136, !P2 ;  /* 0x0000008852880207 */ /* 0x000fe40005000000 */
[----:B------:R-:W-:Y:S01]  /*381a0*/  IADD3.X R81, PT, PT, R81, -0x1, RZ, P3, !PT ;  /* 0xffffffff51517810 */ /* 0x000fe20001ffe4ff */
[----:B------:R-:W-:Y:S08]  /*381b0*/  @P4 BRA `(.L_x_744) ;  /* 0xfffffff800a04947 */ /* 0x000ff0000383ffff */
.L_x_743:
[----:B------:R-:W-:Y:S05]  /*381c0*/  BSYNC B0 ;  /* 0x0000000000007941 */ /* 0x000fea0003800000 */
.L_x_742:
[----:B------:R-:W-:-:S13]  /*381d0*/  ISETP.NE.AND P0, PT, R155, RZ, PT ;  /* 0x000000ff9b00720c */ /* 0x000fda0003f05270 */
[----:B------:R-:W-:Y:S05]  /*381e0*/  @!P0 BRA `(.L_x_741) ;  /* 0x00000004009c8947 */ /* 0x000fea0003800000 */
[----:B------:R-:W-:Y:S01]  /*381f0*/  ISETP.GE.U32.AND P0, PT, R155, 0x4, PT ;  /* 0x000000049b00780c */ /* 0x000fe20003f06070 */
[----:B------:R-:W-:Y:S01]  /*38200*/  BSSY B0, `(.L_x_745) ;  /* 0x0000034000007945 */ /* 0x000fe20003800000 */
[----:B------:R-:W-:-:S11]  /*38210*/  LOP3.LUT R108, R141, 0x3, RZ, 0xc0, !PT ;  /* 0x000000038d6c7812 */ /* 0x000fd600078ec0ff */
[----:B------:R-:W-:Y:S05]  /*38220*/  @!P0 BRA `(.L_x_746) ;  /* 0x0000000000c48947 */ /* 0x000fea0003800000 */
        /* <DEDUP_REMOVED lines=15> */
[----:B------:R-:W5:Y:S01]  /*38320*/  LD.E.64 R106, desc[UR10][R80.64+-0x18] ;  /* 0xffffe80a506a7980 */ /* 0x000f62000c101b00 */
[----:B------:R-:W-:-:S02]  /*38330*/  ISETP.NE.AND P4, PT, R136, RZ, PT ;  /* 0x000000ff8800720c */ /* 0x000fc40003f85270 */
[CC--:B--2---:R-:W-:Y:S02]  /*38340*/  ISETP.NE.U32.AND P2, PT, R82.reuse, R84.reuse, PT ;  /* 0x000000545200720c */ /* 0x0c4fe40003f45070 */
[----:B------:R-:W-:Y:S01]  /*38350*/  ISETP.GT.U32.AND P3, PT, R82, R84, PT ;  /* 0x000000545200720c */ /* 0x000fe20003f64070 */
[----:B------:R-:W-:Y:S01]  /*38360*/  IMAD.MOV.U32 R82, RZ, RZ, 0x1 ;  /* 0x00000001ff527424 */ /* 0x000fe200078e00ff */
[CC--:B------:R-:W-:Y:S02]  /*38370*/  ISETP.NE.AND.EX P2, PT, R83.reuse, R85.reuse, PT, P2 ;  /* 0x000000555300720c */ /* 0x0c0fe40003f45320 */
[----:B------:R-:W-:Y:S02]  /*38380*/  ISETP.GT.U32.AND.EX P3, PT, R83, R85, PT, P3 ;  /* 0x000000555300720c */ /* 0x000fe40003f64130 */
[----:B---3--:R-:W-:Y:S02]  /*38390*/  ISETP.NE.U32.AND P0, PT, R86, R88, PT ;  /* 0x000000585600720c */ /* 0x008fe40003f05070 */
[----:B------:R-:W-:-:S02]  /*383a0*/  SEL R83, R82, 0xffffffff, P3 ;  /* 0xffffffff52537807 */ /* 0x000fc40001800000 */
[----:B------:R-:W-:Y:S02]  /*383b0*/  ISETP.GT.U32.AND P3, PT, R86, R88, PT ;  /* 0x000000585600720c */ /* 0x000fe40003f64070 */
[CC--:B------:R-:W-:Y:S02]  /*383c0*/  ISETP.NE.AND.EX P0, PT, R87.reuse, R89.reuse, PT, P0 ;  /* 0x000000595700720c */ /* 0x0c0fe40003f05300 */
[----:B------:R-:W-:Y:S02]  /*383d0*/  ISETP.GT.U32.AND.EX P3, PT, R87, R89, PT, P3 ;  /* 0x000000595700720c */ /* 0x000fe40003f64130 */
[----:B------:R-:W-:Y:S02]  /*383e0*/  @P2 SEL R136, R83, R136, !P4 ;  /* 0x0000008853882207 */ /* 0x000fe40006000000 */
[----:B----4-:R-:W-:Y:S02]  /*383f0*/  ISETP.NE.U32.AND P2, PT, R90, R92, PT ;  /* 0x0000005c5a00720c */ /* 0x010fe40003f45070 */
[----:B------:R-:W-:-:S02]  /*38400*/  SEL R83, R82, 0xffffffff, P3 ;  /* 0xffffffff52537807 */ /* 0x000fc40001800000 */
[----:B------:R-:W-:Y:S02]  /*38410*/  ISETP.NE.AND P3, PT, R136, RZ, PT ;  /* 0x000000ff8800720c */ /* 0x000fe40003f65270 */
[----:B------:R-:W-:Y:S02]  /*38420*/  ISETP.GT.U32.AND P4, PT, R90, R92, PT ;  /* 0x0000005c5a00720c */ /* 0x000fe40003f84070 */
[-C--:B------:R-:W-:Y:S02]  /*38430*/  ISETP.NE.AND.EX P2, PT, R91, R93.reuse, PT, P2 ;  /* 0x0000005d5b00720c */ /* 0x080fe40003f45320 */
[----:B------:R-:W-:Y:S02]  /*38440*/  @P0 SEL R136, R83, R136, !P3 ;  /* 0x0000008853880207 */ /* 0x000fe40005800000 */
[----:B------:R-:W-:Y:S02]  /*38450*/  ISETP.GT.U32.AND.EX P4, PT, R91, R93, PT, P4 ;  /* 0x0000005d5b00720c */ /* 0x000fe40003f84140 */
[----:B-----5:R-:W-:-:S02]  /*38460*/  ISETP.NE.U32.AND P3, PT, R94, R106, PT ;  /* 0x0000006a5e00720c */ /* 0x020fc40003f65070 */
[----:B------:R-:W-:Y:S02]  /*38470*/  ISETP.GT.U32.AND P0, PT, R94, R106, PT ;  /* 0x0000006a5e00720c */ /* 0x000fe40003f04070 */
[----:B------:R-:W-:Y:S02]  /*38480*/  SEL R83, R82, 0xffffffff, P4 ;  /* 0xffffffff52537807 */ /* 0x000fe40002000000 */
[CC--:B------:R-:W-:Y:S02]  /*38490*/  ISETP.NE.AND.EX P3, PT, R95.reuse, R107.reuse, PT, P3 ;  /* 0x0000006b5f00720c */ /* 0x0c0fe40003f65330 */
[----:B------:R-:W-:Y:S02]  /*384a0*/  ISETP.NE.AND P4, PT, R136, RZ, PT ;  /* 0x000000ff8800720c */ /* 0x000fe40003f85270 */
[----:B------:R-:W-:Y:S02]  /*384b0*/  ISETP.GT.U32.AND.EX P0, PT, R95, R107, PT, P0 ;  /* 0x0000006b5f00720c */ /* 0x000fe40003f04100 */
[----:B------:R-:W-:-:S02]  /*384c0*/  @P2 SEL R136, R83, R136, !P4 ;  /* 0x0000008853882207 */ /* 0x000fc40006000000 */
[----:B------:R-:W-:Y:S02]  /*384d0*/  SEL R82, R82, 0xffffffff, P0 ;  /* 0xffffffff52527807 */ /* 0x000fe40000000000 */
[----:B------:R-:W-:Y:S02]  /*384e0*/  IADD3 R80, P4, PT, R80, -0x20, RZ ;  /* 0xffffffe050507810 */ /* 0x000fe40007f9e0ff */
[----:B------:R-:W-:Y:S02]  /*384f0*/  IADD3 R78, P2, PT, R78, -0x20, RZ ;  /* 0xffffffe04e4e7810 */ /* 0x000fe40007f5e0ff */
[----:B------:R-:W-:Y:S02]  /*38500*/  ISETP.NE.AND P0, PT, R136, RZ, PT ;  /* 0x000000ff8800720c */ /* 0x000fe40003f05270 */
[----:B------:R-:W-:Y:S02]  /*38510*/  IADD3.X R81, PT, PT, R81, -0x1, RZ, P4, !PT ;  /* 0xffffffff51517810 */ /* 0x000fe400027fe4ff */
[----:B------:R-:W-:-:S02]  /*38520*/  IADD3.X R79, PT, PT, R79, -0x1, RZ, P2, !PT ;  /* 0xffffffff4f4f7810 */ /* 0x000fc400017fe4ff */
[----:B------:R-:W-:-:S07]  /*38530*/  @P3 SEL R136, R82, R136, !P0 ;  /* 0x0000008852883207 */ /* 0x000fce0004000000 */
.L_x_746:
[----:B------:R-:W-:Y:S05]  /*38540*/  BSYNC B0 ;  /* 0x0000000000007941 */ /* 0x000fea0003800000 */
.L_x_745:
[----:B------:R-:W-:-:S13]  /*38550*/  ISETP.NE.AND P0, PT, R108, RZ, PT ;  /* 0x000000ff6c00720c */ /* 0x000fda0003f05270 */
[----:B------:R-:W-:Y:S05]  /*38560*/  @!P0 BRA `(.L_x_741) ;  /* 0x0000000000bc8947 */ /* 0x000fea0003800000 */
[----:B------:R-:W-:Y:S01]  /*38570*/  ISETP.NE.AND P0, PT, R108, 0x1, PT ;  /* 0x000000016c00780c */ /* 0x000fe20003f05270 */
[----:B------:R-:W-:Y:S01]  /*38580*/  BSSY B0, `(.L_x_747) ;  /* 0x000001e000007945 */ /* 0x000fe20003800000 */
[----:B------:R-:W-:-:S11]  /*38590*/  LOP3.LUT R86, R141, 0x1, RZ, 0xc0, !PT ;  /* 0x000000018d567812 */ /* 0x000fd600078ec0ff */
[----:B------:R-:W-:Y:S05]  /*385a0*/  @!P0 BRA `(.L_x_748) ;  /* 0x00000000006c8947 */ /* 0x000fea0003800000 */
[C---:B0-----:R-:W-:Y:S02]  /*385b0*/  R2UR UR4, R4.reuse ;  /* 0x00000000040472ca */ /* 0x041fe400000e0000 */
[C---:B------:R-:W-:Y:S02]  /*385c0*/  R2UR UR5, R5.reuse ;  /* 0x00000000050572ca */ /* 0x040fe400000e0000 */
[----:B------:R-:W-:Y:S02]  /*385d0*/  R2UR UR6, R4 ;  /* 0x00000000040672ca */ /* 0x000fe400000e0000 */
[----:B------:R-:W-:-:S09]  /*385e0*/  R2UR UR7, R5 ;  /* 0x00000000050772ca */ /* 0x000fd200000e0000 */
[----:B------:R-:W2:Y:S04]  /*385f0*/  LD.E.64 R82, desc[UR4][R78.64] ;  /* 0x000000044e527980 */ /* 0x000ea8000c101b00 */
[----:B------:R-:W2:Y:S02]  /*38600*/  LD.E.64 R84, desc[UR6][R80.64] ;  /* 0x0000000650547980 */ /* 0x000ea4000c101b00 */
[CC--:B--2---:R-:W-:Y:S02]  /*38610*/  ISETP.NE.U32.AND P2, PT, R82.reuse, R84.reuse, PT ;  /* 0x000000545200720c */ /* 0x0c4fe40003f45070 */
[----:B------:R-:W-:Y:S02]  /*38620*/  ISETP.GT.U32.AND P3, PT, R82, R84, PT ;  /* 0x000000545200720c */ /* 0x000fe40003f64070 */
[----:B------:R-:W-:-:S02]  /*38630*/  ISETP.NE.AND.EX P2, PT, R83, R85, PT, P2 ;  /* 0x000000555300720c */ /* 0x000fc40003f45320 */
[----:B------:R-:W-:Y:S02]  /*38640*/  ISETP.GT.U32.AND.EX P3, PT, R83, R85, PT, P3 ;  /* 0x000000555300720c */ /* 0x000fe40003f64130 */
[----:B------:R-:W2:Y:S04]  /*38650*/  LD.E.64 R82, desc[UR4][R78.64+-0x8] ;  /* 0xfffff8044e527980 */ /* 0x000ea8000c101b00 */
[----:B------:R-:W2:Y:S02]  /*38660*/  LD.E.64 R84, desc[UR6][R80.64+-0x8] ;  /* 0xfffff80650547980 */ /* 0x000ea4000c101b00 */
[CC--:B--2---:R-:W-:Y:S02]  /*38670*/  ISETP.NE.U32.AND P0, PT, R82.reuse, R84.reuse, PT ;  /* 0x000000545200720c */ /* 0x0c4fe40003f05070 */
[----:B------:R-:W-:Y:S01]  /*38680*/  ISETP.GT.U32.AND P4, PT, R82, R84, PT ;  /* 0x000000545200720c */ /* 0x000fe20003f84070 */
[----:B------:R-:W-:Y:S01]  /*38690*/  IMAD.MOV.U32 R82, RZ, RZ, 0x1 ;  /* 0x00000001ff527424 */ /* 0x000fe200078e00ff */
[----:B------:R-:W-:-:S02]  /*386a0*/  ISETP.NE.AND.EX P0, PT, R83, R85, PT, P0 ;  /* 0x000000555300720c */ /* 0x000fc40003f05300 */
[----:B------:R-:W-:Y:S02]  /*386b0*/  ISETP.GT.U32.AND.EX P4, PT, R83, R85, PT, P4 ;  /* 0x000000555300720c */ /* 0x000fe40003f84140 */
[----:B------:R-:W-:Y:S02]  /*386c0*/  SEL R83, R82, 0xffffffff, P3 ;  /* 0xffffffff52537807 */ /* 0x000fe40001800000 */
[----:B------:R-:W-:Y:S02]  /*386d0*/  ISETP.NE.AND P3, PT, R136, RZ, PT ;  /* 0x000000ff8800720c */ /* 0x000fe40003f65270 */
[----:B------:R-:W-:Y:S02]  /*386e0*/  SEL R82, R82, 0xffffffff, P4 ;  /* 0xffffffff52527807 */ /* 0x000fe40002000000 */
[----:B------:R-:W-:-:S04]  /*386f0*/  @P2 SEL R136, R83, R136, !P3 ;  /* 0x0000008853882207 */ /* 0x000fc80005800000 */
[----:B------:R-:W-:-:S04]  /*38700*/  ISETP.NE.AND P2, PT, R136, RZ, PT ;  /* 0x000000ff8800720c */ /* 0x000fc80003f45270 */
[----:B------:R-:W-:Y:S02]  /*38710*/  @P0 SEL R136, R82, R136, !P2 ;  /* 0x0000008852880207 */ /* 0x000fe40005000000 */
[----:B------:R-:W-:-:S04]  /*38720*/  IADD3 R80, P0, PT, R80, -0x10, RZ ;  /* 0xfffffff050507810 */ /* 0x000fc80007f1e0ff */
[----:B------:R-:W-:Y:S02]  /*38730*/  IADD3.X R81, PT, PT, R81, -0x1, RZ, P0, !PT ;  /* 0xffffffff51517810 */ /* 0x000fe400007fe4ff */
[----:B------:R-:W-:-:S04]  /*38740*/  IADD3 R78, P0, PT, R78, -0x10, RZ ;  /* 0xfffffff04e4e7810 */ /* 0x000fc80007f1e0ff */
[----:B------:R-:W-:-:S09]  /*38750*/  IADD3.X R79, PT, PT, R79, -0x1, RZ, P0, !PT ;  /* 0xffffffff4f4f7810 */ /* 0x000fd200007fe4ff */
.L_x_748:
[----:B------:R-:W-:Y:S05]  /*38760*/  BSYNC B0 ;  /* 0x0000000000007941 */ /* 0x000fea0003800000 */
.L_x_747:
[----:B------:R-:W-:-:S13]  /*38770*/  ISETP.NE.U32.AND P0, PT, R86, 0x1, PT ;  /* 0x000000015600780c */ /* 0x000fda0003f05070 */
[----:B------:R-:W-:Y:S05]  /*38780*/  @P0 BRA `(.L_x_741) ;  /* 0x0000000000340947 */ /* 0x000fea0003800000 */
[C---:B0-----:R-:W-:Y:S02]  /*38790*/  R2UR UR4, R4.reuse ;  /* 0x00000000040472ca */ /* 0x041fe400000e0000 */
[C---:B------:R-:W-:Y:S02]  /*387a0*/  R2UR UR5, R5.reuse ;  /* 0x00000000050572ca */ /* 0x040fe400000e0000 */
[----:B------:R-:W-:Y:S02]  /*387b0*/  R2UR UR6, R4 ;  /* 0x00000000040672ca */ /* 0x000fe400000e0000 */
[----:B------:R-:W-:-:S09]  /*387c0*/  R2UR UR7, R5 ;  /* 0x00000000050772ca */ /* 0x000fd200000e0000 */
[----:B------:R-:W2:Y:S04]  /*387d0*/  LD.E.64 R78, desc[UR4][R78.64] ;  /* 0x000000044e4e7980 */ /* 0x000ea8000c101b00 */
[----:B------:R-:W2:Y:S01]  /*387e0*/  LD.E.64 R80, desc[UR6][R80.64] ;  /* 0x0000000650507980 */ /* 0x000ea2000c101b00 */
[----:B------:R-:W-:Y:S02]  /*387f0*/  ISETP.NE.AND P0, PT, R136, RZ, PT ;  /* 0x000000ff8800720c */ /* 0x000fe40003f05270 */
[----:B--2---:R-:W-:-:S04]  /*38800*/  ISETP.EQ.U32.AND P2, PT, R78, R80, PT ;  /* 0x000000504e00720c */ /* 0x004fc80003f42070 */
[----:B------:R-:W-:-:S13]  /*38810*/  ISETP.EQ.OR.EX P0, PT, R79, R81, P0, P2 ;  /* 0x000000514f00720c */ /* 0x000fda0000702720 */
[----:B------:R-:W-:Y:S01]  /*38820*/  @!P0 ISETP.GT.U32.AND P2, PT, R78, R80, PT ;  /* 0x000000504e00820c */ /* 0x000fe20003f44070 */
[----:B------:R-:W-:-:S03]  /*38830*/  @!P0 IMAD.MOV.U32 R4, RZ, RZ, 0x1 ;  /* 0x00000001ff048424 */ /* 0x000fc600078e00ff */
[----:B------:R-:W-:-:S04]  /*38840*/  @!P0 ISETP.GT.U32.AND.EX P2, PT, R79, R81, PT, P2 ;  /* 0x000000514f00820c */ /* 0x000fc80003f44120 */
[----:B------:R-:W-:-:S09]  /*38850*/  @!P0 SEL R136, R4, 0xffffffff, P2 ;  /* 0xffffffff04888807 */ /* 0x000fd20001000000 */
.L_x_741:
[----:B0-----:R-:W-:Y:S02]  /*38860*/  IMAD.MOV.U32 R4, RZ, RZ, R129 ;  /* 0x000000ffff047224 */ /* 0x001fe400078e0081 */
[----:B------:R-:W-:-:S04]  /*38870*/  IMAD.MOV.U32 R5, RZ, RZ, 0x0 ;  /* 0x00000000ff057424 */ /* 0x000fc800078e00ff */
[----:B------:R-:W-:Y:S05]  /*38880*/  RET.REL.NODEC R4 `(_Z5saxpyPhPm) ;  /* 0xfffffc7404dc7950 */ /* 0x000fea0003c3ffff */
        .type           $_Z5saxpyPhPm$_Z6fp_addPmS_S_,@function
        .size           $_Z5saxpyPhPm$_Z6fp_addPmS_S_,($_Z5saxpyPhPm$_Z6fp_cmpPmS_ - $_Z5saxpyPhPm$_Z6fp_addPmS_S_)
$_Z5saxpyPhPm$_Z6fp_addPmS_S_:
[----:B------:R-:W-:Y:S01]  /*38890*/  BSSY B1, `(.L_x_749) ;  /* 0x0000003000017945 */ /* 0x000fe20003800000 */
[----:B------:R-:W-:-:S07]  /*388a0*/  MOV R0, 0x388c0 ;  /* 0x000388c000007802 */ /* 0x000fce0000000f00 */
[----:B------:R-:W-:Y:S05]  /*388b0*/  CALL.REL.NOINC `($_Z5saxpyPhPm$_Z11fp_addm_lowPmPKmS1_) ;  /* 0xfffffdf400707944 */ /* 0x000fea0003c3ffff */
[----:B------:R-:W-:Y:S05]  /*388c0*/  BSYNC B1 ;  /* 0x0000000000017941 */ /* 0x000fea0003800000 */
.L_x_749:
[----:B------:R-:W-:-:S04]  /*388d0*/  IMAD.MOV.U32 R7, RZ, RZ, 0x0 ;  /* 0x00000000ff077424 */ /* 0x000fc800078e00ff */
[----:B------:R-:W-:Y:S05]  /*388e0*/  RET.REL.NODEC R6 `(_Z5saxpyPhPm) ;  /* 0xfffffc7406c47950 */ /* 0x000fea0003c3ffff */
        .type           $_Z5saxpyPhPm$_Z6fp_cmpPmS_,@function
        .size           $_Z5saxpyPhPm$_Z6fp_cmpPmS_,($_Z5saxpyPhPm$_Z6fp_dblPmS_ - $_Z5saxpyPhPm$_Z6fp_cmpPmS_)
$_Z5saxpyPhPm$_Z6fp_cmpPmS_:
[----:B------:R-:W-:-:S07]  /*388f0*/  MOV R32, 0x38910 ;  /* 0x0003891000207802 */ /* 0x000fce0000000f00 */
[----:B------:R-:W-:Y:S05]  /*38900*/  CALL.REL.NOINC `($_Z5saxpyPhPm$_Z12dv_cmp_constPKmS0_i) ;  /* 0xfffffec000b87944 */ /* 0x000fea0003c3ffff */
[----:B------:R-:W-:Y:S02]  /*38910*/  IMAD.MOV.U32 R2, RZ, RZ, R33 ;  /* 0x000000ffff027224 */ /* 0x000fe400078e0021 */
[----:B------:R-:W-:-:S04]  /*38920*/  IMAD.MOV.U32 R3, RZ, RZ, 0x0 ;  /* 0x00000000ff037424 */ /* 0x000fc800078e00ff */
[----:B------:R-:W-:Y:S05]  /*38930*/  RET.REL.NODEC R2 `(_Z5saxpyPhPm) ;  /* 0xfffffc7402b07950 */ /* 0x000fea0003c3ffff */
        .type           $_Z5saxpyPhPm$_Z6fp_dblPmS_,@function
        .size           $_Z5saxpyPhPm$_Z6fp_dblPmS_,($_Z5saxpyPhPm$_Z6fp_expPmS_P5bn_st - $_Z5saxpyPhPm$_Z6fp_dblPmS_)
$_Z5saxpyPhPm$_Z6fp_dblPmS_:
[----:B------:R-:W-:Y:S01]  /*38940*/  BSSY B1, `(.L_x_750) ;  /* 0x0000003000017945 */ /* 0x000fe20003800000 */
[----:B------:R-:W-:-:S07]  /*38950*/  MOV R6, 0x38970 ;  /* 0x0003897000067802 */ /* 0x000fce0000000f00 */
[----:B------:R-:W-:Y:S05]  /*38960*/  CALL.REL.NOINC `($_Z5saxpyPhPm$_Z11fp_dblm_lowPmPKm) ;  /* 0xfffffe0000387944 */ /* 0x000fea0003c3ffff */
[----:B------:R-:W-:Y:S05]  /*38970*/  BSYNC B1 ;  /* 0x0000000000017941 */ /* 0x000fea0003800000 */
.L_x_750:
[----:B------:R-:W-:Y:S02]  /*38980*/  IMAD.MOV.U32 R2, RZ, RZ, R0 ;  /* 0x000000ffff027224 */ /* 0x000fe400078e0000 */
[----:B------:R-:W-:-:S04]  /*38990*/  IMAD.MOV.U32 R3, RZ, RZ, 0x0 ;  /* 0x00000000ff037424 */ /* 0x000fc800078e00ff */
[----:B------:R-:W-:Y:S05]  /*389a0*/  RET.REL.NODEC R2 `(_Z5saxpyPhPm) ;  /* 0xfffffc7402947950 */ /* 0x000fea0003c3ffff */
        .type           $_Z5saxpyPhPm$_Z6fp_expPmS_P5bn_st,@function
        .size           $_Z5saxpyPhPm$_Z6fp_expPmS_P5bn_st,($_Z5saxpyPhPm$_Z6fp_hlvPmS_ - $_Z5saxpyPhPm$_Z6fp_expPmS_P5bn_st)
$_Z5saxpyPhPm$_Z6fp_expPmS_P5bn_st:
[----:B------:R-:W-:Y:S04]  /*389b0*/  BSSY B0, `(.L_x_751) ;  /* 0x0000009000007945 */ /* 0x000fe80003800000 */
[----:B------:R-:W-:Y:S05]  /*389c0*/  BMOV.32.CLEAR RZ, B11 ;  /* 0x000000000bff7355 */ /* 0x000fea0000100000 */
[----:B------:R-:W0:Y:S05]  /*389d0*/  BMOV.32.CLEAR R183, B0 ;  /* 0x0000000000b77355 */ /* 0x000e2a0000100000 */
[----:B------:R-:W-:Y:S01]  /*389e0*/  IMAD.MOV.U32 R30, RZ, RZ, R25 ;  /* 0x000000ffff1e7224 */ /* 0x000fe200078e0019 */
[----:B------:R-:W-:Y:S01]  /*389f0*/  MOV R171, 0x38a30 ;  /* 0x00038a3000ab7802 */ /* 0x000fe20000000f00 */
[----:B------:R-:W-:-:S02]  /*38a00*/  IMAD.MOV.U32 R45, RZ, RZ, R169 ;  /* 0x000000ffff2d7224 */ /* 0x000fc400078e00a9 */
[----:B0-----:R-:W-:-:S07]  /*38a10*/  IMAD.MOV.U32 R44, RZ, RZ, R167 ;  /* 0x000000ffff2c7224 */ /* 0x001fce00078e00a7 */
[----:B------:R-:W-:Y:S05]  /*38a20*/  CALL.REL.NOINC `($_Z5saxpyPhPm$_Z12fp_exp_basicPmS_P5bn_st) ;  /* 0xfffffec8006c7944 */ /* 0x000fea0003c3ffff */
[----:B------:R0:W-:Y:S05]  /*38a30*/  BMOV.32 B11, R183 ;  /* 0x000000b70b007356 */ /* 0x0001ea0000000000 */
[----:B------:R-:W-:Y:S05]  /*38a40*/  BSYNC B11 ;  /* 0x00000000000b7941 */ /* 0x000fea0003800000 */
.L_x_751:
[----:B------:R-:W-:Y:S02]  /*38a50*/  IMAD.MOV.U32 R2, RZ, RZ, R189 ;  /* 0x000000ffff027224 */ /* 0x000fe400078e00bd */
[----:B------:R-:W-:-:S04]  /*38a60*/  IMAD.MOV.U32 R3, RZ, RZ, 0x0 ;  /* 0x00000000ff037424 */ /* 0x000fc800078e00ff */
[----:B0-----:R-:W-:Y:S05]  /*38a70*/  RET.REL.NODEC R2 `(_Z5saxpyPhPm) ;  /* 0xfffffc7402607950 */ /* 0x001fea0003c3ffff */
        .type           $_Z5saxpyPhPm$_Z6fp_hlvPmS_,@function
        .size           $_Z5saxpyPhPm$_Z6fp_hlvPmS_,($_Z5saxpyPhPm$_Z6fp_invPmS_ - $_Z5saxpyPhPm$_Z6fp_hlvPmS_)
$_Z5saxpyPhPm$_Z6fp_hlvPmS_:
[----:B------:R-:W-:Y:S01]  /*38a80*/  BSSY B1, `(.L_x_752) ;  /* 0x0000003000017945 */ /* 0x000fe20003800000 */
[----:B------:R-:W-:-:S07]  /*38a90*/  MOV R30, 0x38ab0 ;  /* 0x00038ab0001e7802 */ /* 0x000fce0000000f00 */
[----:B------:R-:W-:Y:S05]  /*38aa0*/  CALL.REL.NOINC `($_Z5saxpyPhPm$_Z12fp_hlv_basicPmS_) ;  /* 0xfffffee000207944 */ /* 0x000fea0003c3ffff */
[----:B------:R-:W-:Y:S05]  /*38ab0*/  BSYNC B1 ;  /* 0x0000000000017941 */ /* 0x000fea0003800000 */
.L_x_752:
[----:B------:R-:W-:Y:S02]  /*38ac0*/  IMAD.MOV.U32 R2, RZ, RZ, R31 ;  /* 0x000000ffff027224 */ /* 0x000fe400078e001f */
[----:B------:R-:W-:-:S04]  /*38ad0*/  IMAD.MOV.U32 R3, RZ, RZ, 0x0 ;  /* 0x00000000ff037424 */ /* 0x000fc800078e00ff */
[----:B------:R-:W-:Y:S05]  /*38ae0*/  RET.REL.NODEC R2 `(_Z5saxpyPhPm) ;  /* 0xfffffc7402447950 */ /* 0x000fea0003c3ffff */
        .type           $_Z5saxpyPhPm$_Z6fp_invPmS_,@function
        .size           $_Z5saxpyPhPm$_Z6fp_invPmS_,($_Z5saxpyPhPm$_Z6fp_mulPmS_S_ - $_Z5saxpyPhPm$_Z6fp_invPmS_)
$_Z5saxpyPhPm$_Z6fp_invPmS_:
[----:B------:R-:W-:Y:S04]  /*38af0*/  BSSY B0, `(.L_x_753) ;  /* 0x0000006000007945 */ /* 0x000fe80003800000 */
[----:B------:R-:W-:Y:S05]  /*38b00*/  BMOV.32.CLEAR RZ, B11 ;  /* 0x000000000bff7355 */ /* 0x000fea0000100000 */
[----:B------:R-:W0:Y:S05]  /*38b10*/  BMOV.32.CLEAR R198, B0 ;  /* 0x0000000000c67355 */ /* 0x000e2a0000100000 */
[----:B------:R-:W-:-:S07]  /*38b20*/  MOV R216, 0x38b40 ;  /* 0x00038b4000d87802 */ /* 0x000fce0000000f00 */
[----:B0-----:R-:W-:Y:S05]  /*38b30*/  CALL.REL.NOINC `($_Z5saxpyPhPm$_Z12fp_inv_basicPmS_) ;  /* 0xfffffee000f07944 */ /* 0x001fea0003c3ffff */
[----:B------:R0:W-:Y:S05]  /*38b40*/  BMOV.32 B11, R198 ;  /* 0x000000c60b007356 */ /* 0x0001ea0000000000 */
[----:B------:R-:W-:Y:S05]  /*38b50*/  BSYNC B11 ;  /* 0x00000000000b7941 */ /* 0x000fea0003800000 */
.L_x_753:
[----:B------:R-:W-:Y:S02]  /*38b60*/  IMAD.MOV.U32 R2, RZ, RZ, R189 ;  /* 0x000000ffff027224 */ /* 0x000fe400078e00bd */
[----:B------:R-:W-:-:S04]  /*38b70*/  IMAD.MOV.U32 R3, RZ, RZ, 0x0 ;  /* 0x00000000ff037424 */ /* 0x000fc800078e00ff */
[----:B0-----:R-:W-:Y:S05]  /*38b80*/  RET.REL.NODEC R2 `(_Z5saxpyPhPm) ;  /* 0xfffffc74021c7950 */ /* 0x001fea0003c3ffff */
        .type           $_Z5saxpyPhPm$_Z6fp_mulPmS_S_,@function
        .size           $_Z5saxpyPhPm$_Z6fp_mulPmS_S_,($_Z5saxpyPhPm$_Z6fp_negPmS_ - $_Z5saxpyPhPm$_Z6fp_mulPmS_S_)
$_Z5saxpyPhPm$_Z6fp_mulPmS_S_:
[----:B------:R-:W-:Y:S01]  /*38b90*/  IMAD.MOV.U32 R2, RZ, RZ, R27 ;  /* 0x000000ffff027224 */ /* 0x000fe200078e001b */
[----:B------:R-:W-:Y:S01]  /*38ba0*/  MOV R36, 0x38be0 ;  /* 0x00038be000247802 */ /* 0x000fe20000000f00 */
[----:B------:R-:W-:Y:S02]  /*38bb0*/  IMAD.MOV.U32 R27, RZ, RZ, R18 ;  /* 0x000000ffff1b7224 */ /* 0x000fe400078e0012 */
[----:B------:R-:W-:-:S07]  /*38bc0*/  IMAD.MOV.U32 R28, RZ, RZ, R19 ;  /* 0x000000ffff1c7224 */ /* 0x000fce00078e0013 */
[----:B------:R-:W-:Y:S05]  /*38bd0*/  CALL.REL.NOINC `($_Z5saxpyPhPm$_Z12fp_mul_basicPmS_S_) ;  /* 0xffffff2c00007944 */ /* 0x000fea0003c3ffff */
[----:B------:R-:W-:Y:S02]  /*38be0*/  IMAD.MOV.U32 R2, RZ, RZ, R31 ;  /* 0x000000ffff027224 */ /* 0x000fe400078e001f */
[----:B------:R-:W-:-:S04]  /*38bf0*/  IMAD.MOV.U32 R3, RZ, RZ, 0x0 ;  /* 0x00000000ff037424 */ /* 0x000fc800078e00ff */
[----:B------:R-:W-:Y:S05]  /*38c00*/  RET.REL.NODEC R2 `(_Z5saxpyPhPm) ;  /* 0xfffffc7002fc7950 */ /* 0x000fea0003c3ffff */
        .type           $_Z5saxpyPhPm$_Z6fp_negPmS_,@function
        .size           $_Z5saxpyPhPm$_Z6fp_negPmS_,($_Z5saxpyPhPm$_Z6fp_rdcPmS_ - $_Z5saxpyPhPm$_Z6fp_negPmS_)
$_Z5saxpyPhPm$_Z6fp_negPmS_:
[----:B------:R-:W-:Y:S01]  /*38c10*/  BSSY B2, `(.L_x_754) ;  /* 0x0000003000027945 */ /* 0x000fe20003800000 */
[----:B------:R-:W-:-:S07]  /*38c20*/  MOV R19, 0x38c40 ;  /* 0x00038c4000137802 */ /* 0x000fce0000000f00 */
[----:B------:R-:W-:Y:S05]  /*38c30*/  CALL.REL.NOINC `($_Z5saxpyPhPm$_Z12fp_neg_basicPmS_) ;  /* 0xffffff3000a47944 */ /* 0x000fea0003c3ffff */
[----:B------:R-:W-:Y:S05]  /*38c40*/  BSYNC B2 ;  /* 0x0000000000027941 */ /* 0x000fea0003800000 */
.L_x_754:
[----:B------:R-:W-:-:S04]  /*38c50*/  IMAD.MOV.U32 R19, RZ, RZ, 0x0 ;  /* 0x00000000ff137424 */ /* 0x000fc800078e00ff */
[----:B------:R-:W-:Y:S05]  /*38c60*/  RET.REL.NODEC R18 `(_Z5saxpyPhPm) ;  /* 0xfffffc7012e47950 */ /* 0x000fea0003c3ffff */
        .type           $_Z5saxpyPhPm$_Z6fp_rdcPmS_,@function
        .size           $_Z5saxpyPhPm$_Z6fp_rdcPmS_,($_Z5saxpyPhPm$_Z6fp_sqrPmS_ - $_Z5saxpyPhPm$_Z6fp_rdcPmS_)
$_Z5saxpyPhPm$_Z6fp_rdcPmS_:
[----:B------:R-:W-:Y:S01]  /*38c70*/  IMAD.MOV.U32 R39, RZ, RZ, R2 ;  /* 0x000000ffff277224 */ /* 0x000fe200078e0002 */
[----:B------:R-:W-:Y:S01]  /*38c80*/  MOV R38, 0x38cb0 ;  /* 0x00038cb000267802 */ /* 0x000fe20000000f00 */
[----:B------:R-:W-:-:S07]  /*38c90*/  IMAD.MOV.U32 R42, RZ, RZ, R3 ;  /* 0x000000ffff2a7224 */ /* 0x000fce00078e0003 */
[----:B------:R-:W-:Y:S05]  /*38ca0*/  CALL.REL.NOINC `($_Z5saxpyPhPm$_Z12fp_rdc_basicPmS_) ;  /* 0xffffff3400087944 */ /* 0x000fea0003c3ffff */
[----:B------:R-:W-:Y:S02]  /*38cb0*/  IMAD.MOV.U32 R2, RZ, RZ, R40 ;  /* 0x000000ffff027224 */ /* 0x000fe400078e0028 */
[----:B------:R-:W-:-:S04]  /*38cc0*/  IMAD.MOV.U32 R3, RZ, RZ, 0x0 ;  /* 0x00000000ff037424 */ /* 0x000fc800078e00ff */
[----:B------:R-:W-:Y:S05]  /*38cd0*/  RET.REL.NODEC R2 `(_Z5saxpyPhPm) ;  /* 0xfffffc7002c87950 */ /* 0x000fea0003c3ffff */
        .type           $_Z5saxpyPhPm$_Z6fp_sqrPmS_,@function
        .size           $_Z5saxpyPhPm$_Z6fp_sqrPmS_,($_Z5saxpyPhPm$_Z6fp_srtPmS_ - $_Z5saxpyPhPm$_Z6fp_sqrPmS_)
$_Z5saxpyPhPm$_Z6fp_sqrPmS_:
[----:B------:R-:W-:Y:S01]  /*38ce0*/  IMAD.MOV.U32 R25, RZ, RZ, R6 ;  /* 0x000000ffff197224 */ /* 0x000fe200078e0006 */
[----:B------:R-:W-:Y:S01]  /*38cf0*/  MOV R36, 0x38d20 ;  /* 0x00038d2000247802 */ /* 0x000fe20000000f00 */
[----:B------:R-:W-:-:S07]  /*38d00*/  IMAD.MOV.U32 R26, RZ, RZ, R7 ;  /* 0x000000ffff1a7224 */ /* 0x000fce00078e0007 */
[----:B------:R-:W-:Y:S05]  /*38d10*/  CALL.REL.NOINC `($_Z5saxpyPhPm$_Z12fp_sqr_basicPmS_) ;  /* 0xffffff3800707944 */ /* 0x000fea0003c3ffff */
[----:B------:R-:W-:-:S04]  /*38d20*/  IMAD.MOV.U32 R31, RZ, RZ, 0x0 ;  /* 0x00000000ff1f7424 */ /* 0x000fc800078e00ff */
[----:B------:R-:W-:Y:S05]  /*38d30*/  RET.REL.NODEC R30 `(_Z5saxpyPhPm) ;  /* 0xfffffc701eb07950 */ /* 0x000fea0003c3ffff */
        .type           $_Z5saxpyPhPm$_Z6fp_srtPmS_,@function
        .size           $_Z5saxpyPhPm$_Z6fp_srtPmS_,($_Z5saxpyPhPm$_Z6fp_subPmS_S_ - $_Z5saxpyPhPm$_Z6fp_srtPmS_)
$_Z5saxpyPhPm$_Z6fp_srtPmS_:
[----:B------:R-:W-:Y:S01]  /*38d40*/  MOV R2, 0x8 ;  /* 0x0000000800027802 */ /* 0x000fe20000000f00 */
[----:B------:R-:W-:Y:S02]  /*38d50*/  IMAD.MOV.U32 R25, RZ, RZ, R48 ;  /* 0x000000ffff197224 */ /* 0x000fe400078e0030 */
[----:B------:R-:W-:Y:S01]  /*38d60*/  IMAD.MOV.U32 R31, RZ, RZ, R49 ;  /* 0x000000ffff1f7224 */ /* 0x000fe200078e0031 */
[----:B------:R0:W1:Y:S01]  /*38d70*/  LDC.64 R6, c[0x4][R2] ;  /* 0x0100000002067b82 */ /* 0x0000620000000a00 */
[----:B------:R-:W-:Y:S02]  /*38d80*/  IMAD.MOV.U32 R4, RZ, RZ, 0x18 ;  /* 0x00000018ff047424 */ /* 0x000fe400078e00ff */
[----:B------:R-:W-:-:S07]  /*38d90*/  IMAD.MOV.U32 R5, RZ, RZ, RZ ;  /* 0x000000ffff057224 */ /* 0x000fce00078e00ff */
[----:B------:R-:W-:-:S07]  /*38da0*/  LEPC R20, `(.L_x_755) ;  /* 0x000000001014794e */ /* 0x000fce0000000000 */
[----:B01----:R-:W-:Y:S05]  /*38db0*/  CALL.ABS.NOINC R6 ;  /* 0x0000000006007343 */ /* 0x003fea0003c00000 */
.L_x_755:
        /* <DEDUP_REMOVED lines=8> */
.L_x_756:
[C---:B------:R-:W-:Y:S01]  /*38e40*/  R2UR UR4, R18.reuse ;  /* 0x00000000120472ca */ /* 0x040fe200000e0000 */
[----:B------:R-:W-:Y:S01]  /*38e50*/  IMAD.MOV.U32 R3, RZ, RZ, 0x8 ;  /* 0x00000008ff037424 */ /* 0x000fe200078e00ff */
[C---:B------:R-:W-:Y:S01]  /*38e60*/  R2UR UR5, R19.reuse ;  /* 0x00000000130572ca */ /* 0x040fe200000e0000 */
[----:B------:R-:W-:Y:S01]  /*38e70*/  IMAD.MOV.U32 R6, RZ, RZ, R4 ;  /* 0x000000ffff067224 */ /* 0x000fe200078e0004 */
[C---:B------:R-:W-:Y:S01]  /*38e80*/  R2UR UR6, R18.reuse ;  /* 0x00000000120672ca */ /* 0x040fe200000e0000 */
[----:B------:R-:W-:Y:S01]  /*38e90*/  IMAD.MOV.U32 R7, RZ, RZ, R5 ;  /* 0x000000ffff077224 */ /* 0x000fe200078e0005 */
[C---:B------:R-:W-:Y:S01]  /*38ea0*/  R2UR UR7, R19.reuse ;  /* 0x00000000130772ca */ /* 0x040fe200000e0000 */
[----:B------:R0:W1:Y:S01]  /*38eb0*/  LDC.64 R8, c[0x4][R2] ;  /* 0x0100000002087b82 */ /* 0x0000620000000a00 */
[----:B------:R-:W-:Y:S01]  /*38ec0*/  R2UR UR8, R18 ;  /* 0x00000000120872ca */ /* 0x000fe200000e0000 */
[----:B------:R-:W-:Y:S01]  /*38ed0*/  IMAD.MOV.U32 R4, RZ, RZ, 0x40 ;  /* 0x00000040ff047424 */ /* 0x000fe200078e00ff */
[----:B------:R-:W-:Y:S01]  /*38ee0*/  R2UR UR9, R19 ;  /* 0x00000000130972ca */ /* 0x000fe200000e0000 */
[----:B------:R-:W-:-:S04]  /*38ef0*/  IMAD.MOV.U32 R5, RZ, RZ, RZ ;  /* 0x000000ffff057224 */ /* 0x000fc800078e00ff */
[----:B------:R0:W-:Y:S04]  /*38f00*/  ST.E.64 desc[UR4][R32.64+0x10], R6 ;  /* 0x0000100620007985 */ /* 0x0001e8000c101b04 */
[----:B------:R0:W-:Y:S04]  /*38f10*/  ST.E desc[UR6][R32.64], R3 ;  /* 0x0000000320007985 */ /* 0x0001e8000c101906 */
[----:B------:R0:W-:Y:S02]  /*38f20*/  ST.E desc[UR8][R32.64+0x8], RZ ;  /* 0x000008ff20007985 */ /* 0x0001e4000c101908 */
[----:B------:R-:W-:-:S07]  /*38f30*/  LEPC R20, `(.L_x_757) ;  /* 0x000000001014794e */ /* 0x000fce0000000000 */
[----:B01----:R-:W-:Y:S05]  /*38f40*/  CALL.ABS.NOINC R8 ;  /* 0x0000000008007343 */ /* 0x003fea0003c00000 */
.L_x_757:
[----:B------:R-:W0:Y:S01]  /*38f50*/  LDC.64 R2, c[0x4][R2] ;  /* 0x0100000002027b82 */ /* 0x000e220000000a00 */
[----:B------:R-:W-:Y:S02]  /*38f60*/  IMAD.MOV.U32 R169, RZ, RZ, R4 ;  /* 0x000000ffffa97224 */ /* 0x000fe400078e0004 */
[----:B------:R-:W-:Y:S02]  /*38f70*/  IMAD.MOV.U32 R167, RZ, RZ, R5 ;  /* 0x000000ffffa77224 */ /* 0x000fe400078e0005 */
[----:B------:R-:W-:Y:S02]  /*38f80*/  IMAD.MOV.U32 R4, RZ, RZ, 0x40 ;  /* 0x00000040ff047424 */ /* 0x000fe400078e00ff */
[----:B------:R-:W-:-:S07]  /*38f90*/  IMAD.MOV.U32 R5, RZ, RZ, RZ ;  /* 0x000000ffff057224 */ /* 0x000fce00078e00ff */
[----:B------:R-:W-:-:S07]  /*38fa0*/  LEPC R20, `(.L_x_758) ;  /* 0x000000001014794e */ /* 0x000fce0000000000 */
[----:B0-----:R-:W-:Y:S05]  /*38fb0*/  CALL.ABS.NOINC R2 ;  /* 0x0000000002007343 */ /* 0x001fea0003c00000 */
.L_x_758:
        /* <DEDUP_REMOVED lines=12> */
[----:B------:R-:W-:Y:S01]  /*39080*/  IMAD.MOV.U32 R18, RZ, RZ, 0x1 ;  /* 0x00000001ff127424 */ /* 0x000fe200078e00ff */
[----:B------:R-:W-:Y:S06]  /*39090*/  BRA `(.L_x_760) ;  /* 0x0000000000f07947 */ /* 0x000fec0003800000 */
.L_x_759:
[----:B------:R-:W-:Y:S01]  /*390a0*/  IMAD.MOV.U32 R0, RZ, RZ, R32 ;  /* 0x000000ffff007224 */ /* 0x000fe200078e0020 */
[----:B------:R-:W-:Y:S01]  /*390b0*/  MOV R2, 0x390e0 ;  /* 0x000390e000027802 */ /* 0x000fe20000000f00 */
[----:B------:R-:W-:-:S07]  /*390c0*/  IMAD.MOV.U32 R4, RZ, RZ, R33 ;  /* 0x000000ffff047224 */ /* 0x000fce00078e0021 */
[----:B------:R-:W-:Y:S05]  /*390d0*/  CALL.REL.NOINC `($_Z5saxpyPhPm$_Z6bn_newP5bn_st) ;  /* 0xffffffe000287944 */ /* 0x000fea0003c3ffff */
        /* <DEDUP_REMOVED lines=24> */
.L_x_761:
[--C-:B------:R-:W-:Y:S01]  /*39260*/  IMAD.MOV.U32 R24, RZ, RZ, R32.reuse ;  /* 0x000000ffff187224 */ /* 0x100fe200078e0020 */
[----:B------:R-:W-:Y:S01]  /*39270*/  MOV R2, 0x392e0 ;  /* 0x000392e000027802 */ /* 0x000fe20000000f00 */
[--C-:B------:R-:W-:Y:S02]  /*39280*/  IMAD.MOV.U32 R27, RZ, RZ, R33.reuse ;  /* 0x000000ffff1b7224 */ /* 0x100fe400078e0021 */
[----:B------:R-:W-:Y:S02]  /*39290*/  IMAD.MOV.U32 R28, RZ, RZ, R32 ;  /* 0x000000ffff1c7224 */ /* 0x000fe400078e0020 */
[----:B------:R-:W-:Y:S02]  /*392a0*/  IMAD.MOV.U32 R29, RZ, RZ, R33 ;  /* 0x000000ffff1d7224 */ /* 0x000fe400078e0021 */
[----:B------:R-:W-:Y:S02]  /*392b0*/  IMAD.MOV.U32 R23, RZ, RZ, 0x1 ;  /* 0x00000001ff177424 */ /* 0x000fe400078e00ff */
[----:B------:R-:W-:-:S07]  /*392c0*/  IMAD.MOV.U32 R35, RZ, RZ, RZ ;  /* 0x000000ffff237224 */ /* 0x000fce00078e00ff */
[----:B------:R-:W-:Y:S05]  /*392d0*/  CALL.REL.NOINC `($_Z5saxpyPhPm$_Z10bn_add_digP5bn_stS0_m) ;  /* 0xfffffca400bc7944 */ /* 0x000fea0003c3ffff */
[----:B------:R-:W-:-:S07]  /*392e0*/  MOV R24, 0x39300 ;  /* 0x0003930000187802 */ /* 0x000fce0000000f00 */
[----:B------:R-:W-:Y:S05]  /*392f0*/  CALL.REL.NOINC `($_Z5saxpyPhPm$_Z6bn_rshP5bn_stS0_i) ;  /* 0xffffffdc00c47944 */ /* 0x000fea0003c3ffff */
[----:B------:R-:W-:-:S07]  /*39300*/  MOV R189, 0x39320 ;  /* 0x0003932000bd7802 */ /* 0x000fce0000000f00 */
[----:B------:R-:W-:Y:S05]  /*39310*/  CALL.REL.NOINC `($_Z5saxpyPhPm$_Z6fp_expPmS_P5bn_st) ;  /* 0xfffffff400a47944 */ /* 0x000fea0003c3ffff */
[----:B------:R-:W-:Y:S01]  /*39320*/  IMAD.MOV.U32 R24, RZ, RZ, R181 ;  /* 0x000000ffff187224 */ /* 0x000fe200078e00b5 */
[----:B------:R-:W-:Y:S01]  /*39330*/  MOV R30, 0x39380 ;  /* 0x00039380001e7802 */ /* 0x000fe20000000f00 */
[----:B------:R-:W-:Y:S02]  /*39340*/  IMAD.MOV.U32 R2, RZ, RZ, R180 ;  /* 0x000000ffff027224 */ /* 0x000fe400078e00b4 */
[----:B------:R-:W-:Y:S02]  /*39350*/  IMAD.MOV.U32 R6, RZ, RZ, R169 ;  /* 0x000000ffff067224 */ /* 0x000fe400078e00a9 */
[----:B------:R-:W-:-:S07]  /*39360*/  IMAD.MOV.U32 R7, RZ, RZ, R167 ;  /* 0x000000ffff077224 */ /* 0x000fce00078e00a7 */
[----:B------:R-:W-:Y:S05]  /*39370*/  CALL.REL.NOINC `($_Z5saxpyPhPm$_Z6fp_sqrPmS_) ;  /* 0xfffffff800587944 */ /* 0x000fea0003c3ffff */
[----:B------:R-:W-:Y:S01]  /*39380*/  IMAD.MOV.U32 R4, RZ, RZ, R48 ;  /* 0x000000ffff047224 */ /* 0x000fe200078e0030 */
[----:B------:R-:W-:Y:S01]  /*39390*/  MOV R33, 0x393e0 ;  /* 0x000393e000217802 */ /* 0x000fe20000000f00 */
[----:B------:R-:W-:Y:S02]  /*393a0*/  IMAD.MOV.U32 R5, RZ, RZ, R49 ;  /* 0x000000ffff057224 */ /* 0x000fe400078e0031 */
[----:B------:R-:W-:Y:S02]  /*393b0*/  IMAD.MOV.U32 R2, RZ, RZ, R181 ;  /* 0x000000ffff027224 */ /* 0x000fe400078e00b5 */
[----:B------:R-:W-:-:S07]  /*393c0*/  IMAD.MOV.U32 R3, RZ, RZ, R180 ;  /* 0x000000ffff037224 */ /* 0x000fce00078e00b4 */
[----:B------:R-:W-:Y:S05]  /*393d0*/  CALL.REL.NOINC `($_Z5saxpyPhPm$_Z6fp_cmpPmS_) ;  /* 0xfffffff400447944 */ /* 0x000fea0003c3ffff */
[----:B------:R-:W-:Y:S01]  /*393e0*/  ISETP.NE.AND P0, PT, R0, RZ, PT ;  /* 0x000000ff0000720c */ /* 0x000fe20003f05270 */
[----:B------:R-:W-:Y:S01]  /*393f0*/  IMAD.MOV.U32 R4, RZ, RZ, R132 ;  /* 0x000000ffff047224 */ /* 0x000fe200078e0084 */
[----:B------:R-:W-:Y:S01]  /*39400*/  MOV R2, 0x39460 ;  /* 0x0003946000027802 */ /* 0x000fe20000000f00 */
[----:B------:R-:W-:Y:S01]  /*39410*/  IMAD.MOV.U32 R5, RZ, RZ, R133 ;  /* 0x000000ffff057224 */ /* 0x000fe200078e0085 */
[----:B------:R-:W-:Y:S01]  /*39420*/  SEL R18, RZ, 0x1, P0 ;  /* 0x00000001ff127807 */ /* 0x000fe20000000000 */
[----:B------:R-:W-:Y:S02]  /*39430*/  IMAD.MOV.U32 R6, RZ, RZ, R169 ;  /* 0x000000ffff067224 */ /* 0x000fe400078e00a9 */
[----:B------:R-:W-:-:S07]  /*39440*/  IMAD.MOV.U32 R7, RZ, RZ, R167 ;  /* 0x000000ffff077224 */ /* 0x000fce00078e00a7 */
[----:B------:R-:W-:Y:S05]  /*39450*/  CALL.REL.NOINC `($_Z5saxpyPhPm$_Z7fp_copyPmS_) ;  /* 0x0000005400c87944 */ /* 0x000fea0003c00000 */
.L_x_760:
[----:B------:R-:W-:-:S04]  /*39460*/  IMAD.MOV.U32 R167, RZ, RZ, 0x0 ;  /* 0x00000000ffa77424 */ /* 0x000fc800078e00ff */
[----:B------:R-:W-:Y:S05]  /*39470*/  RET.REL.NODEC R166 `(_Z5saxpyPhPm) ;  /* 0xfffffc68a6e07950 */ /* 0x000fea0003c3ffff */
        .type           $_Z5saxpyPhPm$_Z6fp_subPmS_S_,@function
        .size           $_Z5saxpyPhPm$_Z6fp_subPmS_S_,($_Z5saxpyPhPm$_Z7bn_bitsP5bn_st - $_Z5saxpyPhPm$_Z6fp_subPmS_S_)
$_Z5saxpyPhPm$_Z6fp_subPmS_S_:
[----:B------:R-:W-:Y:S01]  /*39480*/  BSSY B0, `(.L_x_762) ;  /* 0x0000003000007945 */ /* 0x000fe20003800000 */
[----:B------:R-:W-:-:S07]  /*39490*/  MOV R8, 0x394b0 ;  /* 0x000394b000087802 */ /* 0x000fce0000000f00 */
[----:B------:R-:W-:Y:S05]  /*394a0*/  CALL.REL.NOINC `($_Z5saxpyPhPm$_Z11fp_subm_lowPmPKmS1_) ;  /* 0xfffffe5000d47944 */ /* 0x000fea0003c3ffff */
[----:B------:R-:W-:Y:S05]  /*394b0*/  BSYNC B0 ;  /* 0x0000000000007941 */ /* 0x000fea0003800000 */
.L_x_762:
[----:B------:R-:W-:Y:S02]  /*394c0*/  IMAD.MOV.U32 R2, RZ, RZ, R0 ;  /* 0x000000ffff027224 */ /* 0x000fe400078e0000 */
[----:B------:R-:W-:-:S04]  /*394d0*/  IMAD.MOV.U32 R3, RZ, RZ, 0x0 ;  /* 0x00000000ff037424 */ /* 0x000fc800078e00ff */
[----:B------:R-:W-:Y:S05]  /*394e0*/  RET.REL.NODEC R2 `(_Z5saxpyPhPm) ;  /* 0xfffffc6802c47950 */ /* 0x000fea0003c3ffff */
        .type           $_Z5saxpyPhPm$_Z7bn_bitsP5bn_st,@function
        .size           $_Z5saxpyPhPm$_Z7bn_bitsP5bn_st,($_Z5saxpyPhPm$_Z7bn_copyP5bn_stS0_ - $_Z5saxpyPhPm$_Z7bn_bitsP5bn_st)
$_Z5saxpyPhPm$_Z7bn_bitsP5bn_st:
[----:B------:R-:W0:Y:S01]  /*394f0*/  LDC.64 R12, c[0x0][0x358] ;  /* 0x0000d600ff0c7b82 */ /* 0x000e220000000a00 */
[----:B------:R-:W-:Y:S01]  /*39500*/  IMAD.MOV.U32 R9, RZ, RZ, R2 ;  /* 0x000000ffff097224 */ /* 0x000fe200078e0002 */
[----:B------:R-:W-:Y:S01]  /*39510*/  MOV R11, 0x39540 ;  /* 0x00039540000b7802 */ /* 0x000fe20000000f00 */
[----:B------:R-:W-:-:S07]  /*39520*/  IMAD.MOV.U32 R8, RZ, RZ, R3 ;  /* 0x000000ffff087224 */ /* 0x000fce00078e0003 */
[----:B0-----:R-:W-:Y:S05]  /*39530*/  CALL.REL.NOINC `($_Z5saxpyPhPm$_Z10bn_is_zeroP5bn_st) ;  /* 0xfffffcd000ac7944 */ /* 0x001fea0003c3ffff */
[----:B------:R-:W-:Y:S01]  /*39540*/  ISETP.NE.AND P0, PT, R8, RZ, PT ;  /* 0x000000ff0800720c */ /* 0x000fe20003f05270 */
[----:B------:R-:W-:-:S12]  /*39550*/  IMAD.MOV.U32 R0, RZ, RZ, RZ ;  /* 0x000000ffff007224 */ /* 0x000fd800078e00ff */
[----:B------:R-:W-:Y:S05]  /*39560*/  @P0 BRA `(.L_x_763) ;  /* 0x0000000000300947 */ /* 0x000fea0003800000 */
[C---:B------:R-:W-:Y:S02]  /*39570*/  R2UR UR4, R12.reuse ;  /* 0x000000000c0472ca */ /* 0x040fe400000e0000 */
[C---:B------:R-:W-:Y:S02]  /*39580*/  R2UR UR5, R13.reuse ;  /* 0x000000000d0572ca */ /* 0x040fe400000e0000 */
[----:B------:R-:W-:Y:S02]  /*39590*/  R2UR UR6, R12 ;  /* 0x000000000c0672ca */ /* 0x000fe400000e0000 */
[----:B------:R-:W-:-:S09]  /*395a0*/  R2UR UR7, R13 ;  /* 0x000000000d0772ca */ /* 0x000fd200000e0000 */
[----:B------:R-:W2:Y:S04]  /*395b0*/  LD.E R9, desc[UR4][R2.64+0x4] ;  /* 0x0000040402097980 */ /* 0x000ea8000c101900 */
[----:B------:R-:W2:Y:S02]  /*395c0*/  LD.E.64 R2, desc[UR6][R2.64+0x10] ;  /* 0x0000100602027980 */ /* 0x000ea4000c101b00 */
[----:B--2---:R-:W-:-:S06]  /*395d0*/  IMAD.WIDE R2, R9, 0x8, R2 ;  /* 0x0000000809027825 */ /* 0x004fcc00078e0202 */
[----:B------:R-:W5:Y:S01]  /*395e0*/  LD.E.64 R2, desc[UR4][R2.64+-0x8] ;  /* 0xfffff80402027980 */ /* 0x000f62000c101b00 */
[----:B------:R-:W-:-:S07]  /*395f0*/  MOV R0, 0x39610 ;  /* 0x0003961000007802 */ /* 0x000fce0000000f00 */
[----:B-----5:R-:W-:Y:S05]  /*39600*/  CALL.REL.NOINC `($_Z5saxpyPhPm$_Z13util_bits_digm) ;  /* 0xffffff5000cc7944 */ /* 0x020fea0003c3ffff */
[----:B------:R-:W-:-:S04]  /*39610*/  IMAD R0, R9, 0x40, R4 ;  /* 0x0000004009007824 */ /* 0x000fc800078e0204 */
[----:B------:R-:W-:-:S07]  /*39620*/  VIADD R0, R0, 0xffffffc0 ;  /* 0xffffffc000007836 */ /* 0x000fce0000000000 */
.L_x_763:
[----:B------:R-:W-:Y:S02]  /*39630*/  IMAD.MOV.U32 R2, RZ, RZ, R19 ;  /* 0x000000ffff027224 */ /* 0x000fe400078e0013 */
[----:B------:R-:W-:-:S04]  /*39640*/  IMAD.MOV.U32 R3, RZ, RZ, 0x0 ;  /* 0x00000000ff037424 */ /* 0x000fc800078e00ff */
[----:B------:R-:W-:Y:S05]  /*39650*/  RET.REL.NODEC R2 `(_Z5saxpyPhPm) ;  /* 0xfffffc6802687950 */ /* 0x000fea0003c3ffff */
        .type           $_Z5saxpyPhPm$_Z7bn_copyP5bn_stS0_,@function
        .size           $_Z5saxpyPhPm$_Z7bn_copyP5bn_stS0_,($_Z5saxpyPhPm$_Z7bn_growP5bn_sti - $_Z5saxpyPhPm$_Z7bn_copyP5bn_stS0_)
$_Z5saxpyPhPm$_Z7bn_copyP5bn_stS0_:
[----:B------:R-:W0:Y:S02]  /*39660*/  LDC.64 R56, c[0x0][0x358] ;  /* 0x0000d600ff387b82 */ /* 0x000e240000000a00 */
[C---:B0-----:R-:W-:Y:S02]  /*39670*/  R2UR UR4, R56.reuse ;  /* 0x00000000380472ca */ /* 0x041fe400000e0000 */
[C---:B------:R-:W-:Y:S02]  /*39680*/  R2UR UR5, R57.reuse ;  /* 0x00000000390572ca */ /* 0x040fe400000e0000 */
[----:B------:R-:W-:Y:S02]  /*39690*/  R2UR UR6, R56 ;  /* 0x00000000380672ca */ /* 0x000fe400000e0000 */
[----:B------:R-:W-:-:S09]  /*396a0*/  R2UR UR7, R57 ;  /* 0x00000000390772ca */ /* 0x000fd200000e0000 */
[----:B------:R-:W2:Y:S04]  /*396b0*/  LD.E.64 R4, desc[UR4][R60.64+0x10] ;  /* 0x000010043c047980 */ /* 0x000ea8000c101b00 */
[----:B------:R-:W2:Y:S02]  /*396c0*/  LD.E.64 R6, desc[UR6][R76.64+0x10] ;  /* 0x000010064c067980 */ /* 0x000ea4000c101b00 */
[----:B--2---:R-:W-:Y:S01]  /*396d0*/  ISETP.NE.U32.AND P0, PT, R4, R6, PT ;  /* 0x000000060400720c */ /* 0x004fe20003f05070 */
[----:B------:R-:W-:-:S03]  /*396e0*/  IMAD.MOV.U32 R4, RZ, RZ, R75 ;  /* 0x000000ffff047224 */ /* 0x000fc600078e004b */
[----:B------:R-:W-:Y:S01]  /*396f0*/  ISETP.NE.AND.EX P0, PT, R5, R7, PT, P0 ;  /* 0x000000070500720c */ /* 0x000fe20003f05300 */
[----:B------:R-:W-:-:S12]  /*39700*/  IMAD.MOV.U32 R5, RZ, RZ, 0x0 ;  /* 0x00000000ff057424 */ /* 0x000fd800078e00ff */
[----:B------:R-:W-:Y:S05]  /*39710*/  @!P0 RET.REL.NODEC R4 `(_Z5saxpyPhPm) ;  /* 0xfffffc6804388950 */ /* 0x000fea0003c3ffff */
[----:B------:R-:W-:Y:S02]  /*39720*/  R2UR UR4, R56 ;  /* 0x00000000380472ca */ /* 0x000fe400000e0000 */
[----:B------:R-:W-:-:S13]  /*39730*/  R2UR UR5, R57 ;  /* 0x00000000390572ca */ /* 0x000fda00000e0000 */
[----:B------:R0:W5:Y:S01]  /*39740*/  LD.E R0, desc[UR4][R76.64+0x4] ;  /* 0x000004044c007980 */ /* 0x000162000c101900 */
[----:B------:R-:W-:Y:S01]  /*39750*/  BSSY B10, `(.L_x_764) ;  /* 0x00000050000a7945 */ /* 0x000fe20003800000 */
[----:B------:R-:W-:Y:S01]  /*39760*/  IMAD.MOV.U32 R66, RZ, RZ, R60 ;  /* 0x000000ffff427224 */ /* 0x000fe200078e003c */
[----:B------:R-:W-:Y:S01]  /*39770*/  MOV R68, 0x397a0 ;  /* 0x000397a000447802 */ /* 0x000fe20000000f00 */
[----:B------:R-:W-:-:S07]  /*39780*/  IMAD.MOV.U32 R67, RZ, RZ, R61 ;  /* 0x000000ffff437224 */ /* 0x000fce00078e003d */
[----:B0----5:R-:W-:Y:S05]  /*39790*/  CALL.REL.NOINC `($_Z5saxpyPhPm$_Z7bn_growP5bn_sti) ;  /* 0x0000000000647944 */ /* 0x021fea0003c00000 */
[----:B------:R-:W-:Y:S05]  /*397a0*/  BSYNC B10 ;  /* 0x00000000000a7941 */ /* 0x000fea0003800000 */
.L_x_764:
        /* <DEDUP_REMOVED lines=9> */
[----:B------:R-:W-:Y:S01]  /*39840*/  BSSY B0, `(.L_x_765) ;  /* 0x0000003000007945 */ /* 0x000fe20003800000 */
[----:B------:R-:W-:-:S07]  /*39850*/  MOV R0, 0x39870 ;  /* 0x0003987000007802 */ /* 0x000fce0000000f00 */
[----:B0----5:R-:W-:Y:S05]  /*39860*/  CALL.REL.NOINC `($_Z5saxpyPhPm$_Z7dv_copyPmPKmi) ;  /* 0x00000008008c7944 */ /* 0x021fea0003c00000 */
[----:B------:R-:W-:Y:S05]  /*39870*/  BSYNC B0 ;  /* 0x0000000000007941 */ /* 0x000fea0003800000 */
.L_x_765:
[----:B------:R-:W-:Y:S02]  /*39880*/  R2UR UR4, R56 ;  /* 0x00000000380472ca */ /* 0x000fe400000e0000 */
[----:B------:R-:W-:-:S13]  /*39890*/  R2UR UR5, R57 ;  /* 0x00000000390572ca */ /* 0x000fda00000e0000 */
[----:B------:R-:W2:Y:S01]  /*398a0*/  LD.E R0, desc[UR4][R76.64+0x4] ;  /* 0x000004044c007980 */ /* 0x000ea2000c101900 */
[----:B------:R-:W-:Y:S02]  /*398b0*/  R2UR UR6, R56 ;  /* 0x00000000380672ca */ /* 0x000fe400000e0000 */
[----:B------:R-:W-:Y:S01]  /*398c0*/  R2UR UR7, R57 ;  /* 0x00000000390772ca */ /* 0x000fe200000e0000 */
[----:B--2---:R-:W-:-:S12]  /*398d0*/  ST.E desc[UR4][R60.64+0x4], R0 ;  /* 0x000004003c007985 */ /* 0x004fd8000c101904 */
[----:B------:R-:W2:Y:S01]  /*398e0*/  LD.E R76, desc[UR6][R76.64+0x8] ;  /* 0x000008064c4c7980 */ /* 0x000ea2000c101900 */
[----:B------:R-:W-:Y:S02]  /*398f0*/  IMAD.MOV.U32 R4, RZ, RZ, R75 ;  /* 0x000000ffff047224 */ /* 0x000fe400078e004b */
[----:B------:R-:W-:Y:S01]  /*39900*/  IMAD.MOV.U32 R5, RZ, RZ, 0x0 ;  /* 0x00000000ff057424 */ /* 0x000fe200078e00ff */
[----:B--2---:R0:W-:Y:S03]  /*39910*/  ST.E desc[UR4][R60.64+0x8], R76 ;  /* 0x0000084c3c007985 */ /* 0x0041e6000c101904 */
[----:B0-----:R-:W-:Y:S05]  /*39920*/  RET.REL.NODEC R4 `(_Z5saxpyPhPm) ;  /* 0xfffffc6404b47950 */ /* 0x001fea0003c3ffff */
        .type           $_Z5saxpyPhPm$_Z7bn_growP5bn_sti,@function
        .size           $_Z5saxpyPhPm$_Z7bn_growP5bn_sti,($_Z5saxpyPhPm$_Z7bn_makeP5bn_sti - $_Z5saxpyPhPm$_Z7bn_growP5bn_sti)
$_Z5saxpyPhPm$_Z7bn_growP5bn_sti:
[----:B------:R-:W0:Y:S02]  /*39930*/  LDC.64 R64, c[0x0][0x358] ;  /* 0x0000d600ff407b82 */ /* 0x000e240000000a00 */
[----:B0-----:R-:W-:Y:S02]  /*39940*/  R2UR UR4, R64 ;  /* 0x00000000400472ca */ /* 0x001fe400000e0000 */
[----:B------:R-:W-:-:S13]  /*39950*/  R2UR UR5, R65 ;  /* 0x00000000410572ca */ /* 0x000fda00000e0000 */
[----:B------:R-:W2:Y:S01]  /*39960*/  LD.E R80, desc[UR4][R66.64] ;  /* 0x0000000442507980 */ /* 0x000ea2000c101900 */
[----:B------:R-:W-:Y:S02]  /*39970*/  IMAD.MOV.U32 R4, RZ, RZ, R68 ;  /* 0x000000ffff047224 */ /* 0x000fe400078e0044 */
[----:B------:R-:W-:Y:S01]  /*39980*/  IMAD.MOV.U32 R5, RZ, RZ, 0x0 ;  /* 0x00000000ff057424 */ /* 0x000fe200078e00ff */
[----:B--2---:R-:W-:-:S13]  /*39990*/  ISETP.GE.AND P0, PT, R80, R0, PT ;  /* 0x000000005000720c */ /* 0x004fda0003f06270 */
[----:B------:R-:W-:Y:S05]  /*399a0*/  @P0 RET.REL.NODEC R4 `(_Z5saxpyPhPm) ;  /* 0xfffffc6404940950 */ /* 0x000fea0003c3ffff */
[----:B------:R-:W-:Y:S02]  /*399b0*/  R2UR UR4, R64 ;  /* 0x00000000400472ca */ /* 0x000fe400000e0000 */
[----:B------:R-:W-:-:S13]  /*399c0*/  R2UR UR5, R65 ;  /* 0x00000000410572ca */ /* 0x000fda00000e0000 */
[----:B------:R0:W5:Y:S01]  /*399d0*/  LD.E.64 R62, desc[UR4][R66.64+0x10] ;  /* 0x00001004423e7980 */ /* 0x000162000c101b00 */
[----:B------:R-:W-:Y:S02]  /*399e0*/  SHF.R.S32.HI R3, RZ, 0x1f, R0 ;  /* 0x0000001fff037819 */ /* 0x000fe40000011400 */
[----:B------:R-:W-:Y:S02]  /*399f0*/  MOV R69, 0x39a50 ;  /* 0x00039a5000457802 */ /* 0x000fe40000000f00 */
[----:B------:R-:W-:-:S04]  /*39a00*/  LEA.HI R3, R3, R0, RZ, 0x3 ;  /* 0x0000000003037211 */ /* 0x000fc800078f18ff */
[----:B------:R-:W-:-:S05]  /*39a10*/  LOP3.LUT R3, R3, 0xfffffff8, RZ, 0xc0, !PT ;  /* 0xfffffff803037812 */ /* 0x000fca00078ec0ff */
[----:B------:R-:W-:-:S04]  /*39a20*/  VIADD R74, R3, 0x10 ;  /* 0x00000010034a7836 */ /* 0x000fc80000000000 */
[----:B0-----:R-:W-:-:S07]  /*39a30*/  IMAD.SHL.U32 R4, R74, 0x8, RZ ;  /* 0x000000084a047824 */ /* 0x001fce00078e00ff */
[----:B-----5:R-:W-:Y:S05]  /*39a40*/  CALL.REL.NOINC `($_Z5saxpyPhPm$_Z12cuda_reallociiPm) ;  /* 0xfffffea400d07944 */ /* 0x020fea0003c3ffff */
[----:B------:R-:W-:Y:S01]  /*39a50*/  ISETP.NE.U32.AND P0, PT, R0, RZ, PT ;  /* 0x000000ff0000720c */ /* 0x000fe20003f05070 */
[----:B------:R-:W-:Y:S02]  /*39a60*/  IMAD.MOV.U32 R4, RZ, RZ, R0 ;  /* 0x000000ffff047224 */ /* 0x000fe400078e0000 */
[----:B------:R-:W-:Y:S01]  /*39a70*/  IMAD.MOV.U32 R5, RZ, RZ, R3 ;  /* 0x000000ffff057224 */ /* 0x000fe200078e0003 */
[----:B------:R-:W-:-:S13]  /*39a80*/  ISETP.NE.AND.EX P0, PT, R3, RZ, PT, P0 ;  /* 0x000000ff0300720c */ /* 0x000fda0003f05300 */
        /* <DEDUP_REMOVED lines=9> */
.L_x_767:
[----:B------:R-:W-:-:S04]  /*39b20*/  IMAD.MOV.U32 R69, RZ, RZ, 0x0 ;  /* 0x00000000ff457424 */ /* 0x000fc800078e00ff */
[----:B------:R-:W-:Y:S05]  /*39b30*/  RET.REL.NODEC R68 `(_Z5saxpyPhPm) ;  /* 0xfffffc6444307950 */ /* 0x000fea0003c3ffff */
.L_x_766:
[C---:B------:R-:W-:Y:S01]  /*39b40*/  R2UR UR4, R64.reuse ;  /* 0x00000000400472ca */ /* 0x040fe200000e0000 */
[----:B------:R-:W-:Y:S01]  /*39b50*/  IMAD.MOV.U32 R69, RZ, RZ, 0x0 ;  /* 0x00000000ff457424 */ /* 0x000fe200078e00ff */
[C---:B------:R-:W-:Y:S02]  /*39b60*/  R2UR UR5, R65.reuse ;  /* 0x00000000410572ca */ /* 0x040fe400000e0000 */
[----:B------:R-:W-:Y:S02]  /*39b70*/  R2UR UR6, R64 ;  /* 0x00000000400672ca */ /* 0x000fe400000e0000 */
[----:B------:R-:W-:-:S09]  /*39b80*/  R2UR UR7, R65 ;  /* 0x00000000410772ca */ /* 0x000fd200000e0000 */
[----:B------:R-:W-:Y:S04]  /*39b90*/  ST.E.64 desc[UR4][R66.64+0x10], R4 ;  /* 0x0000100442007985 */ /* 0x000fe8000c101b04 */
[----:B------:R0:W-:Y:S02]  /*39ba0*/  ST.E desc[UR6][R66.64], R74 ;  /* 0x0000004a42007985 */ /* 0x0001e4000c101906 */
[----:B0-----:R-:W-:Y:S05]  /*39bb0*/  RET.REL.NODEC R68 `(_Z5saxpyPhPm) ;  /* 0xfffffc6444107950 */ /* 0x001fea0003c3ffff */
        .type           $_Z5saxpyPhPm$_Z7bn_makeP5bn_sti,@function
        .size           $_Z5saxpyPhPm$_Z7bn_makeP5bn_sti,($_Z5saxpyPhPm$_Z7bn_signP5bn_st - $_Z5saxpyPhPm$_Z7bn_makeP5bn_sti)
$_Z5saxpyPhPm$_Z7bn_makeP5bn_sti:
[----:B------:R-:W0:Y:S01]  /*39bc0*/  LDC.64 R56, c[0x0][0x358] ;  /* 0x0000d600ff387b82 */ /* 0x000e220000000a00 */
[----:B------:R-:W-:Y:S01]  /*39bd0*/  ISETP.GT.AND P0, PT, R60, -0x1, PT ;  /* 0xffffffff3c00780c */ /* 0x000fe20003f04270 */
[----:B------:R-:W-:Y:S01]  /*39be0*/  BSSY B7, `(.L_x_768) ;  /* 0x000000c000077945 */ /* 0x000fe20003800000 */
[----:B------:R-:W-:Y:S02]  /*39bf0*/  IMAD.MOV.U32 R58, RZ, RZ, R3 ;  /* 0x000000ffff3a7224 */ /* 0x000fe400078e0003 */
[----:B------:R-:W-:-:S09]  /*39c00*/  IMAD.MOV.U32 R59, RZ, RZ, R0 ;  /* 0x000000ffff3b7224 */ /* 0x000fd200078e0000 */
        /* <DEDUP_REMOVED lines=9> */
.L_x_769:
[----:B------:R-:W-:Y:S05]  /*39ca0*/  BSYNC B7 ;  /* 0x0000000000077941 */ /* 0x000fea0003800000 */
.L_x_768:
[----:B------:R-:W-:Y:S01]  /*39cb0*/  ISETP.NE.U32.AND P0, PT, R58, RZ, PT ;  /* 0x000000ff3a00720c */ /* 0x000fe20003f05070 */
[----:B------:R-:W-:Y:S02]  /*39cc0*/  IMAD.MOV.U32 R4, RZ, RZ, R61 ;  /* 0x000000ffff047224 */ /* 0x000fe400078e003d */
[----:B------:R-:W-:Y:S01]  /*39cd0*/  IMAD.MOV.U32 R5, RZ, RZ, 0x0 ;  /* 0x00000000ff057424 */ /* 0x000fe200078e00ff */
[----:B------:R-:W-:-:S13]  /*39ce0*/  ISETP.NE.AND.EX P0, PT, R59, RZ, PT, P0 ;  /* 0x000000ff3b00720c */ /* 0x000fda0003f05300 */
[----:B0-----:R-:W-:Y:S05]  /*39cf0*/  @!P0 RET.REL.NODEC R4 `(_Z5saxpyPhPm) ;  /* 0xfffffc6004c08950 */ /* 0x001fea0003c3ffff */
[----:B------:R-:W-:Y:S02]  /*39d00*/  R2UR UR4, R56 ;  /* 0x00000000380472ca */ /* 0x000fe400000e0000 */
[----:B------:R-:W-:-:S13]  /*39d10*/  R2UR UR5, R57 ;  /* 0x00000000390572ca */ /* 0x000fda00000e0000 */
[----:B------:R-:W2:Y:S01]  /*39d20*/  LD.E.64 R4, desc[UR4][R58.64+0x10] ;  /* 0x000010043a047980 */ /* 0x000ea2000c101b00 */
[C---:B------:R-:W-:Y:S01]  /*39d30*/  R2UR UR6, R56.reuse ;  /* 0x00000000380672ca */ /* 0x040fe200000e0000 */
[----:B------:R-:W-:Y:S01]  /*39d40*/  IMAD.MOV.U32 R0, RZ, RZ, 0x1 ;  /* 0x00000001ff007424 */ /* 0x000fe200078e00ff */
[C---:B------:R-:W-:Y:S02]  /*39d50*/  R2UR UR7, R57.reuse ;  /* 0x00000000390772ca */ /* 0x040fe400000e0000 */
[C---:B------:R-:W-:Y:S02]  /*39d60*/  R2UR UR8, R56.reuse ;  /* 0x00000000380872ca */ /* 0x040fe400000e0000 */
[C---:B------:R-:W-:Y:S01]  /*39d70*/  R2UR UR9, R57.reuse ;  /* 0x00000000390972ca */ /* 0x040fe200000e0000 */
[----:B------:R-:W-:Y:S01]  /*39d80*/  ST.E desc[UR4][R58.64+0x4], R0 ;  /* 0x000004003a007985 */ /* 0x000fe2000c101904 */
[----:B------:R-:W-:Y:S02]  /*39d90*/  R2UR UR10, R56 ;  /* 0x00000000380a72ca */ /* 0x000fe400000e0000 */
[----:B------:R-:W-:-:S02]  /*39da0*/  R2UR UR11, R57 ;  /* 0x00000000390b72ca */ /* 0x000fc400000e0000 */
[----:B------:R-:W-:-:S03]  /*39db0*/  VIMNMX R60, PT, PT, R60, 0x1, !PT ;  /* 0x000000013c3c7848 */ /* 0x000fc60007fe0100 */
[----:B--2---:R0:W-:Y:S04]  /*39dc0*/  ST.E.64 desc[UR6][R4.64], RZ ;  /* 0x000000ff04007985 */ /* 0x0041e8000c101b06 */
[----:B------:R-:W-:Y:S04]  /*39dd0*/  ST.E desc[UR8][R58.64], R60 ;  /* 0x0000003c3a007985 */ /* 0x000fe8000c101908 */
[----:B------:R1:W-:Y:S01]  /*39de0*/  ST.E desc[UR10][R58.64+0x8], RZ ;  /* 0x000008ff3a007985 */ /* 0x0003e2000c10190a */
[----:B0-----:R-:W-:Y:S02]  /*39df0*/  IMAD.MOV.U32 R4, RZ, RZ, R61 ;  /* 0x000000ffff047224 */ /* 0x001fe400078e003d */
[----:B------:R-:W-:-:S04]  /*39e00*/  IMAD.MOV.U32 R5, RZ, RZ, 0x0 ;  /* 0x00000000ff057424 */ /* 0x000fc800078e00ff */
[----:B-1----:R-:W-:Y:S05]  /*39e10*/  RET.REL.NODEC R4 `(_Z5saxpyPhPm) ;  /* 0xfffffc6004787950 */ /* 0x002fea0003c3ffff */
        .type           $_Z5saxpyPhPm$_Z7bn_signP5bn_st,@function
        .size           $_Z5saxpyPhPm$_Z7bn_signP5bn_st,($_Z5saxpyPhPm$_Z7bn_trimP5bn_st - $_Z5saxpyPhPm$_Z7bn_signP5bn_st)
$_Z5saxpyPhPm$_Z7bn_signP5bn_st:
[----:B------:R-:W-:Y:S02]  /*39e20*/  IMAD.MOV.U32 R5, RZ, RZ, 0x0 ;  /* 0x00000000ff057424 */ /* 0x000fe400078e00ff */
[----:B------:R-:W-:Y:S02]  /*39e30*/  IMAD.MOV.U32 R0, RZ, RZ, R3 ;  /* 0x000000ffff007224 */ /* 0x000fe400078e0003 */
[----:B------:R-:W-:Y:S05]  /*39e40*/  RET.REL.NODEC R4 `(_Z5saxpyPhPm) ;  /* 0xfffffc60046c7950 */ /* 0x000fea0003c3ffff */
        .type           $_Z5saxpyPhPm$_Z7bn_trimP5bn_st,@function
        .size           $_Z5saxpyPhPm$_Z7bn_trimP5bn_st,($_Z5saxpyPhPm$_Z7bn_zeroP5bn_st - $_Z5saxpyPhPm$_Z7bn_trimP5bn_st)
$_Z5saxpyPhPm$_Z7bn_trimP5bn_st:
[----:B------:R-:W0:Y:S02]  /*39e50*/  LDC.64 R4, c[0x0][0x358] ;  /* 0x0000d600ff047b82 */ /* 0x000e240000000a00 */
[----:B0-----:R-:W-:Y:S02]  /*39e60*/  R2UR UR4, R4 ;  /* 0x00000000040472ca */ /* 0x001fe400000e0000 */
[----:B------:R-:W-:-:S13]  /*39e70*/  R2UR UR5, R5 ;  /* 0x00000000050572ca */ /* 0x000fda00000e0000 */
[----:B------:R-:W2:Y:S01]  /*39e80*/  LD.E.64 R8, desc[UR4][R6.64] ;  /* 0x0000000406087980 */ /* 0x000ea2000c101b00 */
[----:B------:R-:W-:Y:S02]  /*39e90*/  IMAD.MOV.U32 R10, RZ, RZ, R0 ;  /* 0x000000ffff0a7224 */ /* 0x000fe400078e0000 */
[----:B------:R-:W-:Y:S01]  /*39ea0*/  IMAD.MOV.U32 R11, RZ, RZ, 0x0 ;  /* 0x00000000ff0b7424 */ /* 0x000fe200078e00ff */
[----:B--2---:R-:W-:-:S13]  /*39eb0*/  ISETP.GT.AND P0, PT, R9, R8, PT ;  /* 0x000000080900720c */ /* 0x004fda0003f04270 */
[----:B------:R-:W-:Y:S05]  /*39ec0*/  @P0 RET.REL.NODEC R10 `(_Z5saxpyPhPm) ;  /* 0xfffffc600a4c0950 */ /* 0x000fea0003c3ffff */
[----:B------:R-:W-:Y:S01]  /*39ed0*/  ISETP.GT.AND P0, PT, R9, RZ, PT ;  /* 0x000000ff0900720c */ /* 0x000fe20003f04270 */
[----:B------:R-:W-:-:S12]  /*39ee0*/  BSSY B0, `(.L_x_770) ;  /* 0x000001f000007945 */ /* 0x000fd80003800000 */
[----:B------:R-:W-:Y:S05]  /*39ef0*/  @P0 BRA `(.L_x_771) ;  /* 0x0000000000100947 */ /* 0x000fea0003800000 */
[----:B------:R-:W-:Y:S02]  /*39f00*/  R2UR UR4, R4 ;  /* 0x00000000040472ca */ /* 0x000fe400000e0000 */
[----:B------:R-:W-:-:S13]  /*39f10*/  R2UR UR5, R5 ;  /* 0x00000000050572ca */ /* 0x000fda00000e0000 */
[----:B------:R0:W5:Y:S01]  /*39f20*/  LD.E.64 R10, desc[UR4][R6.64+0x10] ;  /* 0x00001004060a7980 */ /* 0x000162000c101b00 */
[----:B------:R-:W-:Y:S05]  /*39f30*/  BRA `(.L_x_772) ;  /* 0x0000000000647947 */ /* 0x000fea0003800000 */
.L_x_771:
[----:B------:R-:W-:Y:S02]  /*39f40*/  R2UR UR4, R4 ;  /* 0x00000000040472ca */ /* 0x000fe400000e0000 */
[----:B------:R-:W-:-:S13]  /*39f50*/  R2UR UR5, R5 ;  /* 0x00000000050572ca */ /* 0x000fda00000e0000 */
[----:B------:R0:W5:Y:S01]  /*39f60*/  LD.E.64 R10, desc[UR4][R6.64+0x10] ;  /* 0x00001004060a7980 */ /* 0x000162000c101b00 */
[----:B------:R-:W-:Y:S01]  /*39f70*/  BSSY B1, `(.L_x_773) ;  /* 0x0000011000017945 */ /* 0x000fe20003800000 */
.L_x_775:
[----:B------:R-:W-:Y:S01]  /*39f80*/  R2UR UR4, R4 ;  /* 0x00000000040472ca */ /* 0x000fe200000e0000 */
[----:B-1----:R-:W-:Y:S01]  /*39f90*/  VIADD R3, R9, 0xffffffff ;  /* 0xffffffff09037836 */ /* 0x002fe20000000000 */
[----:B------:R-:W-:-:S03]  /*39fa0*/  R2UR UR5, R5 ;  /* 0x00000000050572ca */ /* 0x000fc600000e0000 */
[----:B-----5:R-:W-:-:S10]  /*39fb0*/  IMAD.WIDE.U32 R12, R3, 0x8, R10 ;  /* 0x00000008030c7825 */ /* 0x020fd400078e000a */
[----:B------:R-:W2:Y:S01]  /*39fc0*/  LD.E.64 R12, desc[UR4][R12.64] ;  /* 0x000000040c0c7980 */ /* 0x000ea2000c101b00 */
[----:B------:R-:W-:Y:S02]  /*39fd0*/  ISETP.NE.AND P1, PT, R9, RZ, PT ;  /* 0x000000ff0900720c */ /* 0x000fe40003f25270 */
[----:B--2---:R-:W-:-:S04]  /*39fe0*/  ISETP.NE.U32.AND P0, PT, R12, RZ, PT ;  /* 0x000000ff0c00720c */ /* 0x004fc80003f05070 */
[----:B------:R-:W-:-:S13]  /*39ff0*/  ISETP.NE.AND.EX P0, PT, R13, RZ, PT, P0 ;  /* 0x000000ff0d00720c */ /* 0x000fda0003f05300 */
[----:B------:R-:W-:Y:S05]  /*3a000*/  @P0 BRA `(.L_x_774) ;  /* 0x00000000001c0947 */ /* 0x000fea0003800000 */
[----:B------:R-:W-:Y:S02]  /*3a010*/  R2UR UR4, R4 ;  /* 0x00000000040472ca */ /* 0x000fe400000e0000 */
[----:B------:R-:W-:Y:S02]  /*3a020*/  R2UR UR5, R5 ;  /* 0x00000000050572ca */ /* 0x000fe400000e0000 */
[----:B------:R-:W-:Y:S01]  /*3a030*/  ISETP.GT.U32.AND P0, PT, R9, 0x1, PT ;  /* 0x000000010900780c */ /* 0x000fe20003f04070 */
[----:B------:R-:W-:-:S10]  /*3a040*/  IMAD.MOV.U32 R9, RZ, RZ, R3 ;  /* 0x000000ffff097224 */ /* 0x000fd400078e0003 */
[----:B------:R1:W-:Y:S02]  /*3a050*/  ST.E desc[UR4][R6.64+0x4], R3 ;  /* 0x0000040306007985 */ /* 0x0003e4000c101904 */
[----:B------:R-:W-:Y:S05]  /*3a060*/  @P0 BRA `(.L_x_775) ;  /* 0xfffffffc00c40947 */ /* 0x000fea000383ffff */
[----:B------:R-:W-:-:S13]  /*3a070*/  PLOP3.LUT P1, PT, PT, PT, PT, 0x8, 0x80 ;  /* 0x000000000080781c */ /* 0x000fda0003f2e170 */
.L_x_774:
[----:B------:R-:W-:Y:S05]  /*3a080*/  BSYNC B1 ;  /* 0x0000000000017941 */ /* 0x000fea0003800000 */
.L_x_773:
[----:B------:R-:W-:Y:S01]  /*3a090*/  IMAD.MOV.U32 R8, RZ, RZ, R0 ;  /* 0x000000ffff087224 */ /* 0x000fe200078e0000 */
[----:B------:R-:W-:Y:S05]  /*3a0a0*/  @P1 BREAK B0 ;  /* 0x0000000000001942 */ /* 0x000fea0003800000 */
[----:B------:R-:W-:-:S04]  /*3a0b0*/  IMAD.MOV.U32 R9, RZ, RZ, 0x0 ;  /* 0x00000000ff097424 */ /* 0x000fc800078e00ff */
[----:B01----:R-:W-:Y:S05]  /*3a0c0*/  @P1 RET.REL.NODEC R8 `(_Z5saxpyPhPm) ;  /* 0xfffffc5c08cc1950 */ /* 0x003fea0003c3ffff */
.L_x_772:
[----:B------:R-:W-:Y:S05]  /*3a0d0*/  BSYNC B0 ;  /* 0x0000000000007941 */ /* 0x000fea0003800000 */
.L_x_770:
[C---:B------:R-:W-:Y:S01]  /*3a0e0*/  R2UR UR4, R4.reuse ;  /* 0x00000000040472ca */ /* 0x040fe200000e0000 */
[----:B------:R-:W-:Y:S01]  /*3a0f0*/  IMAD.MOV.U32 R3, RZ, RZ, 0x1 ;  /* 0x00000001ff037424 */ /* 0x000fe200078e00ff */
[C---:B------:R-:W-:Y:S02]  /*3a100*/  R2UR UR5, R5.reuse ;  /* 0x00000000050572ca */ /* 0x040fe400000e0000 */
[C---:B------:R-:W-:Y:S02]  /*3a110*/  R2UR UR6, R4.reuse ;  /* 0x00000000040672ca */ /* 0x040fe400000e0000 */
[C---:B------:R-:W-:Y:S02]  /*3a120*/  R2UR UR7, R5.reuse ;  /* 0x00000000050772ca */ /* 0x040fe400000e0000 */
[----:B------:R-:W-:Y:S01]  /*3a130*/  R2UR UR8, R4 ;  /* 0x00000000040872ca */ /* 0x000fe200000e0000 */
[----:B------:R-:W-:Y:S01]  /*3a140*/  IMAD.MOV.U32 R4, RZ, RZ, R0 ;  /* 0x000000ffff047224 */ /* 0x000fe200078e0000 */
[----:B------:R-:W-:Y:S01]  /*3a150*/  R2UR UR9, R5 ;  /* 0x00000000050972ca */ /* 0x000fe200000e0000 */
[----:B------:R-:W-:-:S04]  /*3a160*/  IMAD.MOV.U32 R5, RZ, RZ, 0x0 ;  /* 0x00000000ff057424 */ /* 0x000fc800078e00ff */
[----:B------:R-:W-:Y:S04]  /*3a170*/  ST.E desc[UR4][R6.64+0x4], R3 ;  /* 0x0000040306007985 */ /* 0x000fe8000c101904 */
[----:B-----5:R-:W-:Y:S04]  /*3a180*/  ST.E.64 desc[UR6][R10.64], RZ ;  /* 0x000000ff0a007985 */ /* 0x020fe8000c101b06 */
[----:B------:R0:W-:Y:S02]  /*3a190*/  ST.E desc[UR8][R6.64+0x8], RZ ;  /* 0x000008ff06007985 */ /* 0x0001e4000c101908 */
[----:B0-----:R-:W-:Y:S05]  /*3a1a0*/  RET.REL.NODEC R4 `(_Z5saxpyPhPm) ;  /* 0xfffffc5c04947950 */ /* 0x001fea0003c3ffff */
        .type           $_Z5saxpyPhPm$_Z7bn_zeroP5bn_st,@function
        .size           $_Z5saxpyPhPm$_Z7bn_zeroP5bn_st,($_Z5saxpyPhPm$_Z7dv_copyPmPKmi - $_Z5saxpyPhPm$_Z7bn_zeroP5bn_st)
$_Z5saxpyPhPm$_Z7bn_zeroP5bn_st:
[----:B------:R-:W0:Y:S01]  /*3a1b0*/  LDCU.64 UR4, c[0x0][0x358] ;  /* 0x00006b00ff0477ac */ /* 0x000e220008000a00 */
[----:B------:R-:W-:Y:S02]  /*3a1c0*/  IMAD.MOV.U32 R6, RZ, RZ, R4 ;  /* 0x000000ffff067224 */ /* 0x000fe400078e0004 */
[----:B------:R-:W-:-:S05]  /*3a1d0*/  IMAD.MOV.U32 R7, RZ, RZ, R0 ;  /* 0x000000ffff077224 */ /* 0x000fca00078e0000 */
[----:B0-----:R0:W5:Y:S04]  /*3a1e0*/  LD.E R14, desc[UR4][R6.64] ;  /* 0x00000004060e7980 */ /* 0x001168000c101900 */
[----:B------:R0:W5:Y:S01]  /*3a1f0*/  LD.E.64 R4, desc[UR4][R6.64+0x10] ;  /* 0x0000100406047980 */ /* 0x000162000c101b00 */
[----:B------:R-:W-:Y:S01]  /*3a200*/  IMAD.MOV.U32 R0, RZ, RZ, 0x1 ;  /* 0x00000001ff007424 */ /* 0x000fe200078e00ff */
[----:B------:R-:W-:Y:S02]  /*3a210*/  BSSY B1, `(.L_x_776) ;  /* 0x0000005000017945 */ /* 0x000fe40003800000 */
[----:B------:R-:W-:Y:S04]  /*3a220*/  ST.E desc[UR4][R6.64+0x8], RZ ;  /* 0x000008ff06007985 */ /* 0x000fe8000c101904 */
[----:B------:R1:W-:Y:S02]  /*3a230*/  ST.E desc[UR4][R6.64+0x4], R0 ;  /* 0x0000040006007985 */ /* 0x0003e4000c101904 */
[----:B01----:R-:W-:-:S07]  /*3a240*/  MOV R0, 0x3a260 ;  /* 0x0003a26000007802 */ /* 0x003fce0000000f00 */
[----:B-----5:R-:W-:Y:S05]  /*3a250*/  CALL.REL.NOINC `($_Z5saxpyPhPm$_Z7dv_zeroPmi) ;  /* 0x0000002400a07944 */ /* 0x020fea0003c00000 */
[----:B------:R-:W-:Y:S05]  /*3a260*/  BSYNC B1 ;  /* 0x0000000000017941 */ /* 0x000fea0003800000 */
.L_x_776:
[----:B------:R-:W-:Y:S02]  /*3a270*/  IMAD.MOV.U32 R4, RZ, RZ, R21 ;  /* 0x000000ffff047224 */ /* 0x000fe400078e0015 */
[----:B------:R-:W-:-:S04]  /*3a280*/  IMAD.MOV.U32 R5, RZ, RZ, 0x0 ;  /* 0x00000000ff057424 */ /* 0x000fc800078e00ff */
[----:B------:R-:W-:Y:S05]  /*3a290*/  RET.REL.NODEC R4 `(_Z5saxpyPhPm) ;  /* 0xfffffc5c04587950 */ /* 0x000fea0003c3ffff */
        .type           $_Z5saxpyPhPm$_Z7dv_copyPmPKmi,@function
        .size           $_Z5saxpyPhPm$_Z7dv_copyPmPKmi,($_Z5saxpyPhPm$_Z7dv_lshdPmPKmii - $_Z5saxpyPhPm$_Z7dv_copyPmPKmi)
$_Z5saxpyPhPm$_Z7dv_copyPmPKmi:
[----:B------:R-:W0:Y:S01]  /*3a2a0*/  LDC.64 R8, c[0x0][0x358] ;  /* 0x0000d600ff087b82 */ /* 0x000e220000000a00 */
[----:B------:R-:W-:Y:S01]  /*3a2b0*/  ISETP.NE.U32.AND P0, PT, R12, RZ, PT ;  /* 0x000000ff0c00720c */ /* 0x000fe20003f05070 */
[----:B------:R-:W-:Y:S01]  /*3a2c0*/  IMAD.MOV.U32 R10, RZ, RZ, R0 ;  /* 0x000000ffff0a7224 */ /* 0x000fe200078e0000 */
[----:B------:R-:W-:Y:S01]  /*3a2d0*/  SHF.R.S32.HI R3, RZ, 0x1f, R12 ;  /* 0x0000001fff037819 */ /* 0x000fe2000001140c */
[----:B------:R-:W-:-:S03]  /*3a2e0*/  IMAD.MOV.U32 R11, RZ, RZ, 0x0 ;  /* 0x00000000ff0b7424 */ /* 0x000fc600078e00ff */
[----:B------:R-:W-:-:S13]  /*3a2f0*/  ISETP.NE.AND.EX P0, PT, R3, RZ, PT, P0 ;  /* 0x000000ff0300720c */ /* 0x000fda0003f05300 */
[----:B0-----:R-:W-:Y:S05]  /*3a300*/  @!P0 RET.REL.NODEC R10 `(_Z5saxpyPhPm) ;  /* 0xfffffc5c0a3c8950 */ /* 0x001fea0003c3ffff */
[C---:B------:R-:W-:Y:S01]  /*3a310*/  SHF.L.U64.HI R3, R12.reuse, 0x3, R3 ;  /* 0x000000030c037819 */ /* 0x040fe20000010203 */
[----:B------:R-:W-:Y:S02]  /*3a320*/  IMAD.SHL.U32 R12, R12, 0x8, RZ ;  /* 0x000000080c0c7824 */ /* 0x000fe400078e00ff */
[----:B------:R-:W-:Y:S02]  /*3a330*/  IMAD.MOV.U32 R14, RZ, RZ, RZ ;  /* 0x000000ffff0e7224 */ /* 0x000fe400078e00ff */
[----:B------:R-:W-:-:S07]  /*3a340*/  IMAD.MOV.U32 R13, RZ, RZ, RZ ;  /* 0x000000ffff0d7224 */ /* 0x000fce00078e00ff */
.L_x_777:
[----:B------:R-:W-:Y:S02]  /*3a350*/  R2UR UR4, R8 ;  /* 0x00000000080472ca */ /* 0x000fe400000e0000 */
[----:B------:R-:W-:Y:S02]  /*3a360*/  R2UR UR5, R9 ;  /* 0x00000000090572ca */ /* 0x000fe400000e0000 */
[----:B0-----:R-:W-:-:S05]  /*3a370*/  IADD3 R10, P0, PT, R14, R6, RZ ;  /* 0x000000060e0a7210 */ /* 0x001fca0007f1e0ff */
[----:B------:R-:W-:-:S06]  /*3a380*/  IMAD.X R11, R13, 0x1, R7, P0 ;  /* 0x000000010d0b7824 */ /* 0x000fcc00000e0607 */
[----:B------:R0:W2:Y:S02]  /*3a390*/  LD.E.U8 R15, desc[UR4][R10.64] ;  /* 0x000000040a0f7980 */ /* 0x0000a4000c101100 */
[----:B0-----:R-:W-:-:S05]  /*3a3a0*/  IADD3 R10, P0, PT, R14, R4, RZ ;  /* 0x000000040e0a7210 */ /* 0x001fca0007f1e0ff */
[----:B------:R-:W-:Y:S01]  /*3a3b0*/  IMAD.X R11, R13, 0x1, R5, P0 ;  /* 0x000000010d0b7824 */ /* 0x000fe200000e0605 */
[----:B------:R-:W-:-:S05]  /*3a3c0*/  IADD3 R14, P0, PT, R14, 0x1, RZ ;  /* 0x000000010e0e7810 */ /* 0x000fca0007f1e0ff */
[----:B------:R-:W-:Y:S01]  /*3a3d0*/  IMAD.X R13, RZ, RZ, R13, P0 ;  /* 0x000000ffff0d7224 */ /* 0x000fe200000e060d */
[----:B------:R-:W-:-:S04]  /*3a3e0*/  ISETP.GE.U32.AND P0, PT, R14, R12, PT ;  /* 0x0000000c0e00720c */ /* 0x000fc80003f06070 */
[----:B------:R-:W-:Y:S01]  /*3a3f0*/  ISETP.GE.U32.AND.EX P0, PT, R13, R3, PT, P0 ;  /* 0x000000030d00720c */ /* 0x000fe20003f06100 */
[----:B--2---:R0:W-:-:S12]  /*3a400*/  ST.E.U8 desc[UR4][R10.64], R15 ;  /* 0x0000000f0a007985 */ /* 0x0041d8000c101104 */
[----:B------:R-:W-:Y:S05]  /*3a410*/  @!P0 BRA `(.L_x_777) ;  /* 0xfffffffc00cc8947 */ /* 0x000fea000383ffff */
[----:B------:R-:W-:Y:S02]  /*3a420*/  IMAD.MOV.U32 R4, RZ, RZ, R0 ;  /* 0x000000ffff047224 */ /* 0x000fe400078e0000 */
[----:B------:R-:W-:-:S04]  /*3a430*/  IMAD.MOV.U32 R5, RZ, RZ, 0x0 ;  /* 0x00000000ff057424 */ /* 0x000fc800078e00ff */
[----:B0-----:R-:W-:Y:S05]  /*3a440*/  RET.REL.NODEC R4 `(_Z5saxpyPhPm) ;  /* 0xfffffc5804ec7950 */ /* 0x001fea0003c3ffff */
        .type           $_Z5saxpyPhPm$_Z7dv_lshdPmPKmii,@function
        .size           $_Z5saxpyPhPm$_Z7dv_lshdPmPKmii,($_Z5saxpyPhPm$_Z7dv_rshdPmPKmii - $_Z5saxpyPhPm$_Z7dv_lshdPmPKmii)
$_Z5saxpyPhPm$_Z7dv_lshdPmPKmii:
[----:B------:R-:W0:Y:S01]  /*3a450*/  LDC.64 R2, c[0x0][0x358] ;  /* 0x0000d600ff027b82 */ /* 0x000e220000000a00 */
[----:B------:R-:W-:Y:S01]  /*3a460*/  IMAD.IADD R66, R8, 0x1, -R0 ;  /* 0x0000000108427824 */ /* 0x000fe200078e0a00 */
[----:B------:R-:W-:Y:S04]  /*3a470*/  BSSY B3, `(.L_x_778) ;  /* 0x00000a0000037945 */ /* 0x000fe80003800000 */
[----:B------:R-:W-:-:S13]  /*3a480*/  ISETP.GE.AND P0, PT, R66, 0x1, PT ;  /* 0x000000014200780c */ /* 0x000fda0003f06270 */
[----:B------:R-:W-:Y:S05]  /*3a490*/  @!P0 BRA `(.L_x_779) ;  /* 0x0000000800748947 */ /* 0x000fea0003800000 */
[----:B------:R-:W-:Y:S01]  /*3a4a0*/  IMAD.MOV R69, RZ, RZ, -R0 ;  /* 0x000000ffff457224 */ /* 0x000fe200078e0a00 */
[----:B------:R-:W-:Y:S01]  /*3a4b0*/  BSSY B2, `(.L_x_780) ;  /* 0x0000088000027945 */ /* 0x000fe20003800000 */
[----:B------:R-:W-:Y:S02]  /*3a4c0*/  IMAD.IADD R67, R0, 0x1, -R8 ;  /* 0x0000000100437824 */ /* 0x000fe400078e0a08 */
[C---:B------:R-:W-:Y:S01]  /*3a4d0*/  IMAD.WIDE R14, R8.reuse, 0x8, R4 ;  /* 0x00000008080e7825 */ /* 0x040fe200078e0204 */
[----:B------:R-:W-:Y:S02]  /*3a4e0*/  SHF.R.S32.HI R68, RZ, 0x1f, R69 ;  /* 0x0000001fff447819 */ /* 0x000fe40000011445 */
[----:B------:R-:W-:Y:S01]  /*3a4f0*/  ISETP.GT.U32.AND P1, PT, R67, -0x4, PT ;  /* 0xfffffffc4300780c */ /* 0x000fe20003f24070 */
[----:B------:R-:W-:Y:S01]  /*3a500*/  IMAD.MOV.U32 R67, RZ, RZ, R14 ;  /* 0x000000ffff437224 */ /* 0x000fe200078e000e */
[----:B------:R-:W-:Y:S01]  /*3a510*/  IADD3 R69, P0, PT, R8, R69, RZ ;  /* 0x0000004508457210 */ /* 0x000fe20007f1e0ff */
[----:B------:R-:W-:-:S03]  /*3a520*/  IMAD.MOV.U32 R70, RZ, RZ, R15 ;  /* 0x000000ffff467224 */ /* 0x000fc600078e000f */
[----:B------:R-:W-:Y:S02]  /*3a530*/  LEA.HI.X.SX32 R68, R8, R68, 0x1, P0 ;  /* 0x0000004408447211 */ /* 0x000fe400000f0eff */
[----:B------:R-:W-:-:S04]  /*3a540*/  LEA R12, P0, R69, R12, 0x3 ;  /* 0x0000000c450c7211 */ /* 0x000fc800078018ff */
[----:B------:R-:W-:Y:S02]  /*3a550*/  LEA.HI.X R68, R69, R13, R68, 0x3, P0 ;  /* 0x0000000d45447211 */ /* 0x000fe400000f1c44 */
[----:B------:R-:W-:Y:S02]  /*3a560*/  IADD3 R12, P0, PT, R12, -0x8, RZ ;  /* 0xfffffff80c0c7810 */ /* 0x000fe40007f1e0ff */
[----:B------:R-:W-:Y:S02]  /*3a570*/  LOP3.LUT R69, R66, 0x3, RZ, 0xc0, !PT ;  /* 0x0000000342457812 */ /* 0x000fe400078ec0ff */
[----:B------:R-:W-:Y:S01]  /*3a580*/  IADD3.X R13, PT, PT, R68, -0x1, RZ, P0, !PT ;  /* 0xffffffff440d7810 */ /* 0x000fe200007fe4ff */
[----:B------:R-:W-:Y:S08]  /*3a590*/  @P1 BRA `(.L_x_781) ;  /* 0x0000000400e41947 */ /* 0x000ff00003800000 */
[----:B------:R-:W-:Y:S01]  /*3a5a0*/  LOP3.LUT R66, R66, 0x7ffffffc, RZ, 0xc0, !PT ;  /* 0x7ffffffc42427812 */ /* 0x000fe200078ec0ff */
[----:B------:R-:W-:Y:S01]  /*3a5b0*/  BSSY B1, `(.L_x_782) ;  /* 0x0000060000017945 */ /* 0x000fe20003800000 */
[----:B------:R-:W-:Y:S02]  /*3a5c0*/  IMAD.MOV.U32 R14, RZ, RZ, R67 ;  /* 0x000000ffff0e7224 */ /* 0x000fe400078e0043 */
[----:B------:R-:W-:Y:S02]  /*3a5d0*/  IMAD.MOV.U32 R15, RZ, RZ, R70 ;  /* 0x000000ffff0f7224 */ /* 0x000fe400078e0046 */
        /* <DEDUP_REMOVED lines=8> */
[----:B------:R-:W-:Y:S01]  /*3a660*/  BSSY B5, `(.L_x_786) ;  /* 0x000002d000057945 */ /* 0x000fe20003800000 */
[----:B------:R-:W-:-:S13]  /*3a670*/  PLOP3.LUT P0, PT, PT, PT, PT, 0x8, 0x80 ;  /* 0x000000000080781c */ /* 0x000fda0003f0e170 */
.L_x_787:
        /* <DEDUP_REMOVED lines=37> */
[----:B0-----:R-:W-:-:S04]  /*3a8d0*/  IADD3 R12, P1, PT, R12, -0x80, RZ ;  /* 0xffffff800c0c7810 */ /* 0x001fc80007f3e0ff */
[----:B------:R-:W-:Y:S01]  /*3a8e0*/  IADD3.X R13, PT, PT, R13, -0x1, RZ, P1, !PT ;  /* 0xffffffff0d0d7810 */ /* 0x000fe20000ffe4ff */
[----:B--2---:R0:W-:Y:S02]  /*3a8f0*/  ST.E.64 desc[UR4][R14.64+-0x80], R66 ;  /* 0xffff80420e007985 */ /* 0x0041e4000c101b04 */
[----:B0-----:R-:W-:-:S04]  /*3a900*/  IADD3 R14, P2, PT, R14, -0x80, RZ ;  /* 0xffffff800e0e7810 */ /* 0x001fc80007f5e0ff */
[----:B------:R-:W-:Y:S01]  /*3a910*/  IADD3.X R15, PT, PT, R15, -0x1, RZ, P2, !PT ;  /* 0xffffffff0f0f7810 */ /* 0x000fe200017fe4ff */
[----:B------:R-:W-:Y:S08]  /*3a920*/  @!P3 BRA `(.L_x_787) ;  /* 0xfffffffc0054b947 */ /* 0x000ff0000383ffff */
[----:B------:R-:W-:Y:S05]  /*3a930*/  BSYNC B5 ;  /* 0x0000000000057941 */ /* 0x000fea0003800000 */
.L_x_786:
[----:B------:R-:W-:Y:S02]  /*3a940*/  IMAD.MOV.U32 R67, RZ, RZ, R14 ;  /* 0x000000ffff437224 */ /* 0x000fe400078e000e */
[----:B------:R-:W-:-:S07]  /*3a950*/  IMAD.MOV.U32 R70, RZ, RZ, R15 ;  /* 0x000000ffff467224 */ /* 0x000fce00078e000f */
.L_x_785:
[----:B------:R-:W-:Y:S05]  /*3a960*/  BSYNC B0 ;  /* 0x0000000000007941 */ /* 0x000fea0003800000 */
.L_x_784:
        /* <DEDUP_REMOVED lines=25> */
[----:B0-----:R-:W-:-:S04]  /*3ab00*/  IADD3 R12, P1, PT, R12, -0x40, RZ ;  /* 0xffffffc00c0c7810 */ /* 0x001fc80007f3e0ff */
[----:B------:R-:W-:Y:S01]  /*3ab10*/  IADD3.X R13, PT, PT, R13, -0x1, RZ, P1, !PT ;  /* 0xffffffff0d0d7810 */ /* 0x000fe20000ffe4ff */
[----:B--2---:R0:W-:Y:S02]  /*3ab20*/  ST.E.64 desc[UR4][R14.64+-0x40], R66 ;  /* 0xffffc0420e007985 */ /* 0x0041e4000c101b04 */
[----:B0-----:R-:W-:-:S04]  /*3ab30*/  IADD3 R67, P2, PT, R14, -0x40, RZ ;  /* 0xffffffc00e437810 */ /* 0x001fc80007f5e0ff */
[----:B------:R-:W-:Y:S01]  /*3ab40*/  IADD3.X R70, PT, PT, R15, -0x1, RZ, P2, !PT ;  /* 0xffffffff0f467810 */ /* 0x000fe200017fe4ff */
[----:B------:R-:W-:-:S04]  /*3ab50*/  IMAD.MOV.U32 R14, RZ, RZ, R67 ;  /* 0x000000ffff0e7224 */ /* 0x000fc800078e0043 */
[----:B------:R-:W-:-:S07]  /*3ab60*/  IMAD.MOV.U32 R15, RZ, RZ, R70 ;  /* 0x000000ffff0f7224 */ /* 0x000fce00078e0046 */
.L_x_789:
[----:B------:R-:W-:Y:S05]  /*3ab70*/  BSYNC B0 ;  /* 0x0000000000007941 */ /* 0x000fea0003800000 */
.L_x_788:
[----:B------:R-:W-:-:S13]  /*3ab80*/  ISETP.EQ.AND P1, PT, R68, RZ, PT ;  /* 0x000000ff4400720c */ /* 0x000fda0003f22270 */
[----:B------:R-:W-:Y:S05]  /*3ab90*/  @!P0 BREAK P1, B1 ;  /* 0x0000000000018942 */ /* 0x000fea0000800000 */
[----:B------:R-:W-:Y:S05]  /*3aba0*/  @!P0 BRA P1, `(.L_x_781) ;  /* 0x0000000000608947 */ /* 0x000fea0000800000 */
.L_x_783:
[----:B------:R-:W-:Y:S05]  /*3abb0*/  BSYNC B1 ;  /* 0x0000000000017941 */ /* 0x000fea0003800000 */
.L_x_782:
[----:B------:R-:W-:Y:S01]  /*3abc0*/  BSSY B0, `(.L_x_781) ;  /* 0x0000016000007945 */ /* 0x000fe20003800000 */
.L_x_790:
        /* <DEDUP_REMOVED lines=9> */
[----:B------:R-:W-:-:S03]  /*3ac60*/  VIADD R68, R68, 0x4 ;  /* 0x0000000444447836 */ /* 0x000fc60000000000 */
[----:B--2---:R0:W-:Y:S04]  /*3ac70*/  ST.E.64 desc[UR4][R14.64+-0x18], R66 ;  /* 0xffffe8420e007985 */ /* 0x0041e8000c101b04 */
[----:B0-----:R0:W2:Y:S01]  /*3ac80*/  LD.E.64 R66, desc[UR6][R12.64+-0x18] ;  /* 0xffffe8060c427980 */ /* 0x0010a2000c101b00 */
[----:B------:R-:W-:Y:S02]  /*3ac90*/  ISETP.NE.AND P2, PT, R68, RZ, PT ;  /* 0x000000ff4400720c */ /* 0x000fe40003f45270 */
[----:B0-----:R-:W-:-:S04]  /*3aca0*/  IADD3 R12, P0, PT, R12, -0x20, RZ ;  /* 0xffffffe00c0c7810 */ /* 0x001fc80007f1e0ff */
[----:B------:R-:W-:Y:S01]  /*3acb0*/  IADD3.X R13, PT, PT, R13, -0x1, RZ, P0, !PT ;  /* 0xffffffff0d0d7810 */ /* 0x000fe200007fe4ff */
[----:B--2---:R0:W-:Y:S02]  /*3acc0*/  ST.E.64 desc[UR4][R14.64+-0x20], R66 ;  /* 0xffffe0420e007985 */ /* 0x0041e4000c101b04 */
[----:B0-----:R-:W-:-:S04]  /*3acd0*/  IADD3 R67, P1, PT, R14, -0x20, RZ ;  /* 0xffffffe00e437810 */ /* 0x001fc80007f3e0ff */
[----:B------:R-:W-:Y:S01]  /*3ace0*/  IADD3.X R70, PT, PT, R15, -0x1, RZ, P1, !PT ;  /* 0xffffffff0f467810 */ /* 0x000fe20000ffe4ff */
[----:B------:R-:W-:-:S04]  /*3acf0*/  IMAD.MOV.U32 R14, RZ, RZ, R67 ;  /* 0x000000ffff0e7224 */ /* 0x000fc800078e0043 */
[----:B------:R-:W-:Y:S01]  /*3ad00*/  IMAD.MOV.U32 R15, RZ, RZ, R70 ;  /* 0x000000ffff0f7224 */ /* 0x000fe200078e0046 */
[----:B------:R-:W-:Y:S06]  /*3ad10*/  @P2 BRA `(.L_x_790) ;  /* 0xfffffffc00ac2947 */ /* 0x000fec000383ffff */
[----:B------:R-:W-:Y:S05]  /*3ad20*/  BSYNC B0 ;  /* 0x0000000000007941 */ /* 0x000fea0003800000 */
.L_x_781:
[----:B------:R-:W-:Y:S05]  /*3ad30*/  BSYNC B2 ;  /* 0x0000000000027941 */ /* 0x000fea0003800000 */
.L_x_780:
[----:B------:R-:W-:-:S13]  /*3ad40*/  ISETP.NE.AND P0, PT, R69, RZ, PT ;  /* 0x000000ff4500720c */ /* 0x000fda0003f05270 */
[----:B------:R-:W-:Y:S05]  /*3ad50*/  @!P0 BRA `(.L_x_779) ;  /* 0x0000000000448947 */ /* 0x000fea0003800000 */
[----:B------:R-:W-:Y:S01]  /*3ad60*/  IADD3 R66, P0, PT, R67, -0x8, RZ ;  /* 0xfffffff843427810 */ /* 0x000fe20007f1e0ff */
[----:B------:R-:W-:-:S03]  /*3ad70*/  IMAD.MOV R69, RZ, RZ, -R69 ;  /* 0x000000ffff457224 */ /* 0x000fc600078e0a45 */
[----:B------:R-:W-:-:S09]  /*3ad80*/  IADD3.X R70, PT, PT, R70, -0x1, RZ, P0, !PT ;  /* 0xffffffff46467810 */ /* 0x000fd200007fe4ff */
.L_x_791:
[----:B0-----:R-:W-:Y:S01]  /*3ad90*/  R2UR UR4, R2 ;  /* 0x00000000020472ca */ /* 0x001fe200000e0000 */
[----:B------:R-:W-:Y:S01]  /*3ada0*/  IMAD.MOV.U32 R14, RZ, RZ, R12 ;  /* 0x000000ffff0e7224 */ /* 0x000fe200078e000c */
[----:B------:R-:W-:Y:S01]  /*3adb0*/  R2UR UR5, R3 ;  /* 0x00000000030572ca */ /* 0x000fe200000e0000 */
[----:B------:R-:W-:-:S12]  /*3adc0*/  IMAD.MOV.U32 R15, RZ, RZ, R13 ;  /* 0x000000ffff0f7224 */ /* 0x000fd800078e000d */
[----:B------:R-:W2:Y:S01]  /*3add0*/  LD.E.64 R14, desc[UR4][R14.64] ;  /* 0x000000040e0e7980 */ /* 0x000ea2000c101b00 */
[----:B------:R-:W-:Y:S01]  /*3ade0*/  VIADD R69, R69, 0x1 ;  /* 0x0000000145457836 */ /* 0x000fe20000000000 */
[----:B------:R-:W-:Y:S01]  /*3adf0*/  IADD3 R12, P0, PT, R12, -0x8, RZ ;  /* 0xfffffff80c0c7810 */ /* 0x000fe20007f1e0ff */
[----:B------:R-:W-:-:S03]  /*3ae00*/  IMAD.MOV.U32 R67, RZ, RZ, R70 ;  /* 0x000000ffff437224 */ /* 0x000fc600078e0046 */
[----:B------:R-:W-:Y:S02]  /*3ae10*/  ISETP.NE.AND P2, PT, R69, RZ, PT ;  /* 0x000000ff4500720c */ /* 0x000fe40003f45270 */
[----:B------:R-:W-:Y:S01]  /*3ae20*/  IADD3.X R13, PT, PT, R13, -0x1, RZ, P0, !PT ;  /* 0xffffffff0d0d7810 */ /* 0x000fe200007fe4ff */
[----:B--2---:R0:W-:Y:S02]  /*3ae30*/  ST.E.64 desc[UR4][R66.64], R14 ;  /* 0x0000000e42007985 */ /* 0x0041e4000c101b04 */
[----:B0-----:R-:W-:-:S04]  /*3ae40*/  IADD3 R66, P1, PT, R66, -0x8, RZ ;  /* 0xfffffff842427810 */ /* 0x001fc80007f3e0ff */
[----:B------:R-:W-:-:S04]  /*3ae50*/  IADD3.X R70, PT, PT, R70, -0x1, RZ, P1, !PT ;  /* 0xffffffff46467810 */ /* 0x000fc80000ffe4ff */
[----:B------:R-:W-:Y:S05]  /*3ae60*/  @P2 BRA `(.L_x_791) ;  /* 0xfffffffc00c82947 */ /* 0x000fea000383ffff */
.L_x_779:
[----:B------:R-:W-:Y:S05]  /*3ae70*/  BSYNC B3 ;  /* 0x0000000000037941 */ /* 0x000fea0003800000 */
.L_x_778:
[----:B------:R-:W-:Y:S01]  /*3ae80*/  ISETP.GE.AND P0, PT, R0, 0x1, PT ;  /* 0x000000010000780c */ /* 0x000fe20003f06270 */
[----:B------:R-:W-:Y:S02]  /*3ae90*/  IMAD.MOV.U32 R12, RZ, RZ, R20 ;  /* 0x000000ffff0c7224 */ /* 0x000fe400078e0014 */
[----:B------:R-:W-:-:S10]  /*3aea0*/  IMAD.MOV.U32 R13, RZ, RZ, 0x0 ;  /* 0x00000000ff0d7424 */ /* 0x000fd400078e00ff */
[----:B0-----:R-:W-:Y:S05]  /*3aeb0*/  @!P0 RET.REL.NODEC R12 `(_Z5saxpyPhPm) ;  /* 0xfffffc500c508950 */ /* 0x001fea0003c3ffff */
[C---:B------:R-:W-:Y:S01]  /*3aec0*/  ISETP.GE.U32.AND P1, PT, R0.reuse, 0x10, PT ;  /* 0x000000100000780c */ /* 0x040fe20003f26070 */
[----:B------:R-:W-:Y:S01]  /*3aed0*/  BSSY B0, `(.L_x_792) ;  /* 0x000003b000007945 */ /* 0x000fe20003800000 */
[----:B------:R-:W-:-:S04]  /*3aee0*/  LOP3.LUT R14, R0, 0xf, RZ, 0xc0, !PT ;  /* 0x0000000f000e7812 */ /* 0x000fc800078ec0ff */
[----:B------:R-:W-:-:S07]  /*3aef0*/  ISETP.NE.AND P0, PT, R14, RZ, PT ;  /* 0x000000ff0e00720c */ /* 0x000fce0003f05270 */
[----:B------:R-:W-:Y:S06]  /*3af00*/  @!P1 BRA `(.L_x_793) ;  /* 0x0000000000dc9947 */ /* 0x000fec0003800000 */
[----:B------:R-:W-:-:S05]  /*3af10*/  LOP3.LUT R12, R0, 0x7ffffff0, RZ, 0xc0, !PT ;  /* 0x7ffffff0000c7812 */ /* 0x000fca00078ec0ff */
[----:B------:R-:W-:-:S07]  /*3af20*/  IMAD.MOV R12, RZ, RZ, -R12 ;  /* 0x000000ffff0c7224 */ /* 0x000fce00078e0a0c */
.L_x_794:
[----:B------:R-:W-:Y:S01]  /*3af30*/  VIADD R12, R12, 0x10 ;  /* 0x000000100c0c7836 */ /* 0x000fe20000000000 */
        /* <DEDUP_REMOVED lines=8> */
[----:B------:R-:W-:Y:S01]  /*3afc0*/  ST.E.64 desc[UR4][R4.64], RZ ;  /* 0x000000ff04007985 */ /* 0x000fe2000c101b04 */
[C---:B------:R-:W-:Y:S02]  /*3afd0*/  R2UR UR12, R2.reuse ;  /* 0x00000000020c72ca */ /* 0x040fe400000e0000 */
[C---:B------:R-:W-:Y:S01]  /*3afe0*/  R2UR UR13, R3.reuse ;  /* 0x00000000030d72ca */ /* 0x040fe200000e0000 */
[----:B------:R-:W-:Y:S01]  /*3aff0*/  ST.E.64 desc[UR6][R4.64+0x8], RZ ;  /* 0x000008ff04007985 */ /* 0x000fe2000c101b06 */
[C---:B------:R-:W-:Y:S02]  /*3b000*/  R2UR UR14, R2.reuse ;  /* 0x00000000020e72ca */ /* 0x040fe400000e0000 */
[----:B------:R-:W-:Y:S01]  /*3b010*/  R2UR UR15, R3 ;  /* 0x00000000030f72ca */ /* 0x000fe200000e0000 */
[----:B------:R-:W-:Y:S01]  /*3b020*/  ST.E.64 desc[UR8][R4.64+0x10], RZ ;  /* 0x000010ff04007985 */ /* 0x000fe2000c101b08 */
[----:B------:R-:W-:-:S02]  /*3b030*/  R2UR UR16, R2 ;  /* 0x00000000021072ca */ /* 0x000fc400000e0000 */
        /* <DEDUP_REMOVED lines=27> */
[----:B------:R-:W-:Y:S01]  /*3b1f0*/  R2UR UR35, R3 ;  /* 0x00000000032372ca */ /* 0x000fe200000e0000 */
[----:B------:R-:W-:Y:S01]  /*3b200*/  ST.E.64 desc[UR28][R4.64+0x60], RZ ;  /* 0x000060ff04007985 */ /* 0x000fe2000c101b1c */
[----:B------:R-:W-:-:S03]  /*3b210*/  ISETP.NE.AND P2, PT, R12, RZ, PT ;  /* 0x000000ff0c00720c */ /* 0x000fc60003f45270 */
[----:B------:R-:W-:Y:S04]  /*3b220*/  ST.E.64 desc[UR30][R4.64+0x68], RZ ;  /* 0x000068ff04007985 */ /* 0x000fe8000c101b1e */
[----:B------:R-:W-:Y:S04]  /*3b230*/  ST.E.64 desc[UR32][R4.64+0x70], RZ ;  /* 0x000070ff04007985 */ /* 0x000fe8000c101b20 */
[----:B------:R0:W-:Y:S02]  /*3b240*/  ST.E.64 desc[UR34][R4.64+0x78], RZ ;  /* 0x000078ff04007985 */ /* 0x0001e4000c101b22 */
[----:B0-----:R-:W-:-:S05]  /*3b250*/  IADD3 R4, P1, PT, R4, 0x80, RZ ;  /* 0x0000008004047810 */ /* 0x001fca0007f3e0ff */
[----:B------:R-:W-:Y:S01]  /*3b260*/  IMAD.X R5, RZ, RZ, R5, P1 ;  /* 0x000000ffff057224 */ /* 0x000fe200008e0605 */
[----:B------:R-:W-:Y:S07]  /*3b270*/  @P2 BRA `(.L_x_794) ;  /* 0xfffffffc002c2947 */ /* 0x000fee000383ffff */
.L_x_793:
[----:B------:R-:W-:Y:S05]  /*3b280*/  BSYNC B0 ;  /* 0x0000000000007941 */ /* 0x000fea0003800000 */
.L_x_792:
[----:B------:R-:W-:Y:S02]  /*3b290*/  IMAD.MOV.U32 R12, RZ, RZ, R20 ;  /* 0x000000ffff0c7224 */ /* 0x000fe400078e0014 */
[----:B------:R-:W-:-:S04]  /*3b2a0*/  IMAD.MOV.U32 R13, RZ, RZ, 0x0 ;  /* 0x00000000ff0d7424 */ /* 0x000fc800078e00ff */
[----:B------:R-:W-:Y:S05]  /*3b2b0*/  @!P0 RET.REL.NODEC R12 `(_Z5saxpyPhPm) ;  /* 0xfffffc4c0c508950 */ /* 0x000fea0003c3ffff */
[----:B------:R-:W-:Y:S01]  /*3b2c0*/  ISETP.GE.U32.AND P1, PT, R14, 0x8, PT ;  /* 0x000000080e00780c */ /* 0x000fe20003f26070 */
[----:B------:R-:W-:Y:S01]  /*3b2d0*/  BSSY B0, `(.L_x_795) ;  /* 0x000001e000007945 */ /* 0x000fe20003800000 */
[----:B------:R-:W-:-:S04]  /*3b2e0*/  LOP3.LUT R15, R0, 0x7, RZ, 0xc0, !PT ;  /* 0x00000007000f7812 */ /* 0x000fc800078ec0ff */
[----:B------:R-:W-:-:S07]  /*3b2f0*/  ISETP.NE.AND P0, PT, R15, RZ, PT ;  /* 0x000000ff0f00720c */ /* 0x000fce0003f05270 */
[----:B------:R-:W-:Y:S06]  /*3b300*/  @!P1 BRA `(.L_x_796) ;  /* 0x0000000000689947 */ /* 0x000fec0003800000 */
        /* <DEDUP_REMOVED lines=18> */
[----:B------:R-:W-:Y:S02]  /*3b430*/  R2UR UR18, R2 ;  /* 0x00000000021272ca */ /* 0x000fe400000e0000 */
[----:B------:R-:W-:Y:S01]  /*3b440*/  R2UR UR19, R3 ;  /* 0x00000000031372ca */ /* 0x000fe200000e0000 */
[----:B------:R-:W-:Y:S04]  /*3b450*/  ST.E.64 desc[UR12][R4.64+0x20], RZ ;  /* 0x000020ff04007985 */ /* 0x000fe8000c101b0c */
[----:B------:R-:W-:Y:S04]  /*3b460*/  ST.E.64 desc[UR14][R4.64+0x28], RZ ;  /* 0x000028ff04007985 */ /* 0x000fe8000c101b0e */
[----:B------:R-:W-:Y:S04]  /*3b470*/  ST.E.64 desc[UR16][R4.64+0x30], RZ ;  /* 0x000030ff04007985 */ /* 0x000fe8000c101b10 */
[----:B------:R0:W-:Y:S02]  /*3b480*/  ST.E.64 desc[UR18][R4.64+0x38], RZ ;  /* 0x000038ff04007985 */ /* 0x0001e4000c101b12 */
[----:B0-----:R-:W-:-:S05]  /*3b490*/  IADD3 R4, P1, PT, R4, 0x40, RZ ;  /* 0x0000004004047810 */ /* 0x001fca0007f3e0ff */
[----:B------:R-:W-:-:S08]  /*3b4a0*/  IMAD.X R5, RZ, RZ, R5, P1 ;  /* 0x000000ffff057224 */ /* 0x000fd000008e0605 */
.L_x_796:
[----:B------:R-:W-:Y:S05]  /*3b4b0*/  BSYNC B0 ;  /* 0x0000000000007941 */ /* 0x000fea0003800000 */
.L_x_795:
[----:B------:R-:W-:Y:S02]  /*3b4c0*/  IMAD.MOV.U32 R12, RZ, RZ, R20 ;  /* 0x000000ffff0c7224 */ /* 0x000fe400078e0014 */
[----:B------:R-:W-:-:S04]  /*3b4d0*/  IMAD.MOV.U32 R13, RZ, RZ, 0x0 ;  /* 0x00000000ff0d7424 */ /* 0x000fc800078e00ff */
[----:B------:R-:W-:Y:S05]  /*3b4e0*/  @!P0 RET.REL.NODEC R12 `(_Z5saxpyPhPm) ;  /* 0xfffffc480cc48950 */ /* 0x000fea0003c3ffff */
[----:B------:R-:W-:Y:S01]  /*3b4f0*/  ISETP.GE.U32.AND P0, PT, R15, 0x4, PT ;  /* 0x000000040f00780c */ /* 0x000fe20003f06070 */
[----:B------:R-:W-:Y:S01]  /*3b500*/  IMAD.MOV.U32 R12, RZ, RZ, R20 ;  /* 0x000000ffff0c7224 */ /* 0x000fe200078e0014 */
[----:B------:R-:W-:Y:S01]  /*3b510*/  LOP3.LUT R14, R0, 0x3, RZ, 0xc0, !PT ;  /* 0x00000003000e7812 */ /* 0x000fe200078ec0ff */
[----:B------:R-:W-:-:S03]  /*3b520*/  IMAD.MOV.U32 R13, RZ, RZ, 0x0 ;  /* 0x00000000ff0d7424 */ /* 0x000fc600078e00ff */
[----:B------:R-:W-:-:S07]  /*3b530*/  ISETP.NE.AND P2, PT, R14, RZ, PT ;  /* 0x000000ff0e00720c */ /* 0x000fce0003f45270 */
[C---:B------:R-:W-:Y:S02]  /*3b540*/  @P0 R2UR UR4, R2.reuse ;  /* 0x00000000020402ca */ /* 0x040fe400000e0000 */
[C---:B------:R-:W-:Y:S02]  /*3b550*/  @P0 R2UR UR5, R3.reuse ;  /* 0x00000000030502ca */ /* 0x040fe400000e0000 */
[C---:B------:R-:W-:Y:S02]  /*3b560*/  @P0 R2UR UR6, R2.reuse ;  /* 0x00000000020602ca */ /* 0x040fe400000e0000 */
[C---:B------:R-:W-:Y:S02]  /*3b570*/  @P0 R2UR UR7, R3.reuse ;  /* 0x00000000030702ca */ /* 0x040fe400000e0000 */
[----:B------:R-:W-:Y:S02]  /*3b580*/  @P0 R2UR UR8, R2 ;  /* 0x00000000020802ca */ /* 0x000fe400000e0000 */
[----:B------:R-:W-:-:S02]  /*3b590*/  @P0 R2UR UR9, R3 ;  /* 0x00000000030902ca */ /* 0x000fc400000e0000 */
[----:B------:R-:W-:Y:S02]  /*3b5a0*/  @P0 R2UR UR10, R2 ;  /* 0x00000000020a02ca */ /* 0x000fe400000e0000 */
[----:B------:R-:W-:Y:S01]  /*3b5b0*/  @P0 R2UR UR11, R3 ;  /* 0x00000000030b02ca */ /* 0x000fe200000e0000 */
[----:B------:R-:W-:Y:S01]  /*3b5c0*/  @P0 ST.E.64 desc[UR4][R4.64], RZ ;  /* 0x000000ff04000985 */ /* 0x000fe2000c101b04 */
[----:B------:R-:W-:-:S03]  /*3b5d0*/  @P0 IADD3 R15, P1, PT, R4, 0x20, RZ ;  /* 0x00000020040f0810 */ /* 0x000fc60007f3e0ff */
[----:B------:R-:W-:Y:S04]  /*3b5e0*/  @P0 ST.E.64 desc[UR6][R4.64+0x8], RZ ;  /* 0x000008ff04000985 */ /* 0x000fe8000c101b06 */
[----:B------:R-:W-:Y:S04]  /*3b5f0*/  @P0 ST.E.64 desc[UR8][R4.64+0x10], RZ ;  /* 0x000010ff04000985 */ /* 0x000fe8000c101b08 */
[----:B------:R0:W-:Y:S02]  /*3b600*/  @P0 ST.E.64 desc[UR10][R4.64+0x18], RZ ;  /* 0x000018ff04000985 */ /* 0x0001e4000c101b0a */
[----:B0-----:R-:W-:Y:S05]  /*3b610*/  @!P2 RET.REL.NODEC R12 `(_Z5saxpyPhPm) ;  /* 0xfffffc480c78a950 */ /* 0x001fea0003c3ffff */
[----:B------:R-:W-:Y:S02]  /*3b620*/  @P0 IMAD.X R12, RZ, RZ, R5, P1 ;  /* 0x000000ffff0c0224 */ /* 0x000fe400008e0605 */
[----:B------:R-:W-:Y:S02]  /*3b630*/  IMAD.MOV R14, RZ, RZ, -R14 ;  /* 0x000000ffff0e7224 */ /* 0x000fe400078e0a0e */
[----:B------:R-:W-:Y:S02]  /*3b640*/  @P0 IMAD.MOV.U32 R4, RZ, RZ, R15 ;  /* 0x000000ffff040224 */ /* 0x000fe400078e000f */
[----:B------:R-:W-:-:S07]  /*3b650*/  @P0 IMAD.MOV.U32 R5, RZ, RZ, R12 ;  /* 0x000000ffff050224 */ /* 0x000fce00078e000c */
.L_x_797:
[----:B------:R-:W-:Y:S01]  /*3b660*/  VIADD R14, R14, 0x1 ;  /* 0x000000010e0e7836 */ /* 0x000fe20000000000 */
[----:B------:R-:W-:Y:S02]  /*3b670*/  R2UR UR4, R2 ;  /* 0x00000000020472ca */ /* 0x000fe400000e0000 */
[----:B------:R-:W-:Y:S02]  /*3b680*/  R2UR UR5, R3 ;  /* 0x00000000030572ca */ /* 0x000fe400000e0000 */
[----:B------:R-:W-:-:S11]  /*3b690*/  ISETP.NE.AND P1, PT, R14, RZ, PT ;  /* 0x000000ff0e00720c */ /* 0x000fd60003f25270 */
[----:B------:R0:W-:Y:S02]  /*3b6a0*/  ST.E.64 desc[UR4][R4.64], RZ ;  /* 0x000000ff04007985 */ /* 0x0001e4000c101b04 */
[----:B0-----:R-:W-:-:S05]  /*3b6b0*/  IADD3 R4, P0, PT, R4, 0x8, RZ ;  /* 0x0000000804047810 */ /* 0x001fca0007f1e0ff */
[----:B------:R-:W-:Y:S01]  /*3b6c0*/  IMAD.X R5, RZ, RZ, R5, P0 ;  /* 0x000000ffff057224 */ /* 0x000fe200000e0605 */
[----:B------:R-:W-:Y:S07]  /*3b6d0*/  @P1 BRA `(.L_x_797) ;  /* 0xfffffffc00e01947 */ /* 0x000fee000383ffff */
[----:B------:R-:W-:Y:S02]  /*3b6e0*/  IMAD.MOV.U32 R2, RZ, RZ, R20 ;  /* 0x000000ffff027224 */ /* 0x000fe400078e0014 */
[----:B------:R-:W-:-:S04]  /*3b6f0*/  IMAD.MOV.U32 R3, RZ, RZ, 0x0 ;  /* 0x00000000ff037424 */ /* 0x000fc800078e00ff */
[----:B------:R-:W-:Y:S05]  /*3b700*/  RET.REL.NODEC R2 `(_Z5saxpyPhPm) ;  /* 0xfffffc48023c7950 */ /* 0x000fea0003c3ffff */
        .type           $_Z5saxpyPhPm$_Z7dv_rshdPmPKmii,@function
        .size           $_Z5saxpyPhPm$_Z7dv_rshdPmPKmii,($_Z5saxpyPhPm$_Z7dv_zeroPmi - $_Z5saxpyPhPm$_Z7dv_rshdPmPKmii)
$_Z5saxpyPhPm$_Z7dv_rshdPmPKmii:
[----:B------:R-:W0:Y:S01]  /*3b710*/  LDC.64 R2, c[0x0][0x358] ;  /* 0x0000d600ff027b82 */ /* 0x000e220000000a00 */
[----:B------:R-:W-:Y:S01]  /*3b720*/  IMAD.IADD R66, R8, 0x1, -R0 ;  /* 0x0000000108427824 */ /* 0x000fe200078e0a00 */
[-C--:B------:R-:W-:Y:S01]  /*3b730*/  LOP3.LUT R5, R5, R4.reuse, RZ, 0x3c, !PT ;  /* 0x0000000405057212 */ /* 0x080fe200078e3cff */
[----:B------:R-:W-:Y:S01]  /*3b740*/  BSSY B2, `(.L_x_798) ;  /* 0x000008e000027945 */ /* 0x000fe20003800000 */
[----:B------:R-:W-:Y:S02]  /*3b750*/  IMAD.MOV.U32 R14, RZ, RZ, RZ ;  /* 0x000000ffff0e7224 */ /* 0x000fe400078e00ff */
[----:B------:R-:W-:Y:S02]  /*3b760*/  ISETP.GE.AND P0, PT, R66, 0x1, PT ;  /* 0x000000014200780c */ /* 0x000fe40003f06270 */
[----:B------:R-:W-:-:S04]  /*3b770*/  LOP3.LUT R4, R5, R4, RZ, 0x3c, !PT ;  /* 0x0000000405047212 */ /* 0x000fc800078e3cff */
[----:B------:R-:W-:-:S07]  /*3b780*/  LOP3.LUT R5, R5, R4, RZ, 0x3c, !PT ;  /* 0x0000000405057212 */ /* 0x000fce00078e3cff */
[----:B------:R-:W-:Y:S05]  /*3b790*/  @!P0 BRA `(.L_x_799) ;  /* 0x0000000800208947 */ /* 0x000fea0003800000 */
[C---:B------:R-:W-:Y:S01]  /*3b7a0*/  IMAD.IADD R14, R0.reuse, 0x1, -R8 ;  /* 0x00000001000e7824 */ /* 0x040fe200078e0a08 */
[----:B------:R-:W-:Y:S01]  /*3b7b0*/  BSSY B1, `(.L_x_800) ;  /* 0x0000072000017945 */ /* 0x000fe20003800000 */
[----:B------:R-:W-:Y:S01]  /*3b7c0*/  IMAD.WIDE R12, R0, 0x8, R12 ;  /* 0x00000008000c7825 */ /* 0x000fe200078e020c */
[----:B------:R-:W-:Y:S02]  /*3b7d0*/  LOP3.LUT R67, R66, 0x3, RZ, 0xc0, !PT ;  /* 0x0000000342437812 */ /* 0x000fe400078ec0ff */
[----:B------:R-:W-:-:S13]  /*3b7e0*/  ISETP.GT.U32.AND P0, PT, R14, -0x4, PT ;  /* 0xfffffffc0e00780c */ /* 0x000fda0003f04070 */
[----:B------:R-:W-:Y:S05]  /*3b7f0*/  @P0 BRA `(.L_x_801) ;  /* 0x0000000400b40947 */ /* 0x000fea0003800000 */
[----:B------:R-:W-:Y:S01]  /*3b800*/  LOP3.LUT R0, R66, 0x7ffffffc, RZ, 0xc0, !PT ;  /* 0x7ffffffc42007812 */ /* 0x000fe200078ec0ff */
[----:B------:R-:W-:Y:S04]  /*3b810*/  BSSY B0, `(.L_x_802) ;  /* 0x0000058000007945 */ /* 0x000fe80003800000 */
        /* <DEDUP_REMOVED lines=9> */
.L_x_806:
        /* <DEDUP_REMOVED lines=43> */
.L_x_805:
[----:B------:R-:W-:Y:S05]  /*3bb60*/  BSYNC B4 ;  /* 0x0000000000047941 */ /* 0x000fea0003800000 */
.L_x_804:
        /* <DEDUP_REMOVED lines=30> */
.L_x_808:
[----:B------:R-:W-:Y:S05]  /*3bd50*/  BSYNC B4 ;  /* 0x0000000000047941 */ /* 0x000fea0003800000 */
.L_x_807:
[----:B------:R-:W-:-:S13]  /*3bd60*/  ISETP.EQ.AND P1, PT, R0, RZ, PT ;  /* 0x000000ff0000720c */ /* 0x000fda0003f22270 */
[----:B------:R-:W-:Y:S05]  /*3bd70*/  @!P0 BREAK P1, B0 ;  /* 0x0000000000008942 */ /* 0x000fea0000800000 */
[----:B------:R-:W-:Y:S05]  /*3bd80*/  @!P0 BRA P1, `(.L_x_801) ;  /* 0x0000000000508947 */ /* 0x000fea0000800000 */
.L_x_803:
[----:B------:R-:W-:Y:S05]  /*3bd90*/  BSYNC B0 ;  /* 0x0000000000007941 */ /* 0x000fea0003800000 */
.L_x_802:
        /* <DEDUP_REMOVED lines=19> */
.L_x_801:
[----:B------:R-:W-:Y:S05]  /*3bed0*/  BSYNC B1 ;  /* 0x0000000000017941 */ /* 0x000fea0003800000 */
.L_x_800:
[----:B------:R-:W-:Y:S01]  /*3bee0*/  ISETP.NE.AND P0, PT, R67, RZ, PT ;  /* 0x000000ff4300720c */ /* 0x000fe20003f05270 */
[----:B------:R-:W-:-:S12]  /*3bef0*/  IMAD.MOV.U32 R14, RZ, RZ, R66 ;  /* 0x000000ffff0e7224 */ /* 0x000fd800078e0042 */
[----:B------:R-:W-:Y:S05]  /*3bf00*/  @!P0 BRA `(.L_x_799) ;  /* 0x0000000000448947 */ /* 0x000fea0003800000 */
[----:B------:R-:W-:Y:S01]  /*3bf10*/  BSSY B0, `(.L_x_809) ;  /* 0x000000f000007945 */ /* 0x000fe20003800000 */
[----:B------:R-:W-:-:S07]  /*3bf20*/  IMAD.MOV R67, RZ, RZ, -R67 ;  /* 0x000000ffff437224 */ /* 0x000fce00078e0a43 */
.L_x_810:
        /* <DEDUP_REMOVED lines=13> */
[----:B------:R-:W-:Y:S05]  /*3c000*/  BSYNC B0 ;  /* 0x0000000000007941 */ /* 0x000fea0003800000 */
.L_x_809:
[----:B------:R-:W-:-:S07]  /*3c010*/  IMAD.MOV.U32 R14, RZ, RZ, R66 ;  /* 0x000000ffff0e7224 */ /* 0x000fce00078e0042 */
.L_x_799:
[----:B------:R-:W-:Y:S05]  /*3c020*/  BSYNC B2 ;  /* 0x0000000000027941 */ /* 0x000fea0003800000 */
.L_x_798:
[----:B------:R-:W-:Y:S01]  /*3c030*/  ISETP.GE.AND P0, PT, R14, R8, PT ;  /* 0x000000080e00720c */ /* 0x000fe20003f06270 */
[----:B------:R-:W-:Y:S02]  /*3c040*/  IMAD.MOV.U32 R12, RZ, RZ, R20 ;  /* 0x000000ffff0c7224 */ /* 0x000fe400078e0014 */
[----:B------:R-:W-:-:S10]  /*3c050*/  IMAD.MOV.U32 R13, RZ, RZ, 0x0 ;  /* 0x00000000ff0d7424 */ /* 0x000fd400078e00ff */
[----:B0-----:R-:W-:Y:S05]  /*3c060*/  @P0 RET.REL.NODEC R12 `(_Z5saxpyPhPm) ;  /* 0xfffffc3c0ce40950 */ /* 0x001fea0003c3ffff */
[----:B------:R-:W-:Y:S01]  /*3c070*/  IMAD.IADD R12, R14, 0x1, -R8 ;  /* 0x000000010e0c7824 */ /* 0x000fe200078e0a08 */
[----:B------:R-:W-:Y:S01]  /*3c080*/  BSSY B0, `(.L_x_811) ;  /* 0x000003d000007945 */ /* 0x000fe20003800000 */
[----:B------:R-:W-:-:S03]  /*3c090*/  IMAD.IADD R0, R8, 0x1, -R14 ;  /* 0x0000000108007824 */ /* 0x000fc600078e0a0e */
[----:B------:R-:W-:Y:S02]  /*3c0a0*/  ISETP.GT.U32.AND P1, PT, R12, -0x10, PT ;  /* 0xfffffff00c00780c */ /* 0x000fe40003f24070 */
[----:B------:R-:W-:-:S04]  /*3c0b0*/  LOP3.LUT R14, R0, 0xf, RZ, 0xc0, !PT ;  /* 0x0000000f000e7812 */ /* 0x000fc800078ec0ff */
[----:B------:R-:W-:-:S07]  /*3c0c0*/  ISETP.NE.AND P0, PT, R14, RZ, PT ;  /* 0x000000ff0e00720c */ /* 0x000fce0003f05270 */
[----:B------:R-:W-:Y:S06]  /*3c0d0*/  @P1 BRA `(.L_x_812) ;  /* 0x0000000000dc1947 */ /* 0x000fec0003800000 */
[----:B------:R-:W-:-:S05]  /*3c0e0*/  LOP3.LUT R12, R0, 0xfffffff0, RZ, 0xc0, !PT ;  /* 0xfffffff0000c7812 */ /* 0x000fca00078ec0ff */
[----:B------:R-:W-:-:S07]  /*3c0f0*/  IMAD.MOV R12, RZ, RZ, -R12 ;  /* 0x000000ffff0c7224 */ /* 0x000fce00078e0a0c */
.L_x_813:
        /* <DEDUP_REMOVED lines=53> */
.L_x_812:
[----:B------:R-:W-:Y:S05]  /*3c450*/  BSYNC B0 ;  /* 0x0000000000007941 */ /* 0x000fea0003800000 */
.L_x_811:
        /* <DEDUP_REMOVED lines=34> */
.L_x_815:
[----:B------:R-:W-:Y:S05]  /*3c680*/  BSYNC B0 ;  /* 0x0000000000007941 */ /* 0x000fea0003800000 */
.L_x_814:
        /* <DEDUP_REMOVED lines=26> */
.L_x_816:
        /* <DEDUP_REMOVED lines=11> */
        .type           $_Z5saxpyPhPm$_Z7dv_zeroPmi,@function
        .size           $_Z5saxpyPhPm$_Z7dv_zeroPmi,($_Z5saxpyPhPm$_Z7fp2_invPPmS0_ - $_Z5saxpyPhPm$_Z7dv_zeroPmi)
$_Z5saxpyPhPm$_Z7dv_zeroPmi:
[----:B------:R-:W-:Y:S01]  /*3c8e0*/  ISETP.GE.AND P0, PT, R14, 0x1, PT ;  /* 0x000000010e00780c */ /* 0x000fe20003f06270 */
[----:B------:R-:W-:Y:S02]  /*3c8f0*/  IMAD.MOV.U32 R6, RZ, RZ, R0 ;  /* 0x000000ffff067224 */ /* 0x000fe400078e0000 */
[----:B------:R-:W-:-:S10]  /*3c900*/  IMAD.MOV.U32 R7, RZ, RZ, 0x0 ;  /* 0x00000000ff077424 */ /* 0x000fd400078e00ff */
[----:B------:R-:W-:Y:S05]  /*3c910*/  @!P0 RET.REL.NODEC R6 `(_Z5saxpyPhPm) ;  /* 0xfffffc3406b88950 */ /* 0x000fea0003c3ffff */
[----:B------:R-:W0:Y:S01]  /*3c920*/  LDC.64 R6, c[0x0][0x358] ;  /* 0x0000d600ff067b82 */ /* 0x000e220000000a00 */
[C---:B------:R-:W-:Y:S01]  /*3c930*/  ISETP.GE.U32.AND P1, PT, R14.reuse, 0x10, PT ;  /* 0x000000100e00780c */ /* 0x040fe20003f26070 */
[----:B------:R-:W-:Y:S01]  /*3c940*/  BSSY B0, `(.L_x_817) ;  /* 0x000003b000007945 */ /* 0x000fe20003800000 */
[----:B------:R-:W-:-:S04]  /*3c950*/  LOP3.LUT R15, R14, 0xf, RZ, 0xc0, !PT ;  /* 0x0000000f0e0f7812 */ /* 0x000fc800078ec0ff */
[----:B------:R-:W-:-:S07]  /*3c960*/  ISETP.NE.AND P0, PT, R15, RZ, PT ;  /* 0x000000ff0f00720c */ /* 0x000fce0003f05270 */
[----:B------:R-:W-:Y:S06]  /*3c970*/  @!P1 BRA `(.L_x_818) ;  /* 0x0000000000dc9947 */ /* 0x000fec0003800000 */
[----:B------:R-:W-:-:S05]  /*3c980*/  LOP3.LUT R8, R14, 0x7ffffff0, RZ, 0xc0, !PT ;  /* 0x7ffffff00e087812 */ /* 0x000fca00078ec0ff */
[----:B------:R-:W-:-:S07]  /*3c990*/  IMAD.MOV R8, RZ, RZ, -R8 ;  /* 0x000000ffff087224 */ /* 0x000fce00078e0a08 */
.L_x_819:
[----:B------:R-:W-:Y:S01]  /*3c9a0*/  VIADD R8, R8, 0x10 ;  /* 0x0000001008087836 */ /* 0x000fe20000000000 */
[C---:B0-----:R-:W-:Y:S02]  /*3c9b0*/  R2UR UR4, R6.reuse ;  /* 0x00000000060472ca */ /* 0x041fe400000e0000 */
        /* <DEDUP_REMOVED lines=51> */
.L_x_818:
[----:B------:R-:W-:Y:S05]  /*3ccf0*/  BSYNC B0 ;  /* 0x0000000000007941 */ /* 0x000fea0003800000 */
.L_x_817:
[----:B------:R-:W-:Y:S02]  /*3cd00*/  IMAD.MOV.U32 R8, RZ, RZ, R0 ;  /* 0x000000ffff087224 */ /* 0x000fe400078e0000 */
[----:B------:R-:W-:-:S04]  /*3cd10*/  IMAD.MOV.U32 R9, RZ, RZ, 0x0 ;  /* 0x00000000ff097424 */ /* 0x000fc800078e00ff */
[----:B0-----:R-:W-:Y:S05]  /*3cd20*/  @!P0 RET.REL.NODEC R8 `(_Z5saxpyPhPm) ;  /* 0xfffffc3008b48950 */ /* 0x001fea0003c3ffff */
        /* <DEDUP_REMOVED lines=31> */
.L_x_821:
[----:B------:R-:W-:Y:S05]  /*3cf20*/  BSYNC B0 ;  /* 0x0000000000007941 */ /* 0x000fea0003800000 */
.L_x_820:
        /* <DEDUP_REMOVED lines=26> */
.L_x_822:
        /* <DEDUP_REMOVED lines=11> */
        .type           $_Z5saxpyPhPm$_Z7fp2_invPPmS0_,@function
        .size           $_Z5saxpyPhPm$_Z7fp2_invPPmS0_,($_Z5saxpyPhPm$_Z7fp2_negPPmS0_ - $_Z5saxpyPhPm$_Z7fp2_invPPmS0_)
$_Z5saxpyPhPm$_Z7fp2_invPPmS0_:
[----:B------:R-:W-:Y:S01]  /*3d180*/  MOV R2, 0x8 ;  /* 0x0000000800027802 */ /* 0x000fe20000000f00 */
[----:B------:R-:W-:Y:S02]  /*3d190*/  IMAD.MOV.U32 R4, RZ, RZ, 0x40 ;  /* 0x00000040ff047424 */ /* 0x000fe400078e00ff */
[----:B------:R-:W-:Y:S01]  /*3d1a0*/  IMAD.MOV.U32 R5, RZ, RZ, RZ ;  /* 0x000000ffff057224 */ /* 0x000fe200078e00ff */
[----:B------:R0:W1:Y:S06]  /*3d1b0*/  LDC.64 R6, c[0x4][R2] ;  /* 0x0100000002067b82 */ /* 0x00006c0000000a00 */
[----:B------:R-:W-:-:S07]  /*3d1c0*/  LEPC R20, `(.L_x_823) ;  /* 0x000000001014794e */ /* 0x000fce0000000000 */
[----:B01----:R-:W-:Y:S05]  /*3d1d0*/  CALL.ABS.NOINC R6 ;  /* 0x0000000006007343 */ /* 0x003fea0003c00000 */
.L_x_823:
        /* <DEDUP_REMOVED lines=8> */
.L_x_824:
        /* <DEDUP_REMOVED lines=8> */
[----:B0----5:R-:W-:Y:S05]  /*3d2e0*/  CALL.REL.NOINC `($_Z5saxpyPhPm$_Z6fp_sqrPmS_) ;  /* 0xffffffb8007c7944 */ /* 0x021fea0003c3ffff */
[----:B------:R-:W-:Y:S02]  /*3d2f0*/  R2UR UR4, R200 ;  /* 0x00000000c80472ca */ /* 0x000fe400000e0000 */
[----:B------:R-:W-:-:S13]  /*3d300*/  R2UR UR5, R201 ;  /* 0x00000000c90572ca */ /* 0x000fda00000e0000 */
[----:B------:R0:W5:Y:S01]  /*3d310*/  LD.E.64 R6, desc[UR4][R138.64+0x8] ;  /* 0x000008048a067980 */ /* 0x000162000c101b00 */
[----:B------:R-:W-:Y:S01]  /*3d320*/  IMAD.MOV.U32 R24, RZ, RZ, R147 ;  /* 0x000000ffff187224 */ /* 0x000fe200078e0093 */
[----:B------:R-:W-:Y:S01]  /*3d330*/  MOV R30, 0x3d360 ;  /* 0x0003d360001e7802 */ /* 0x000fe20000000f00 */
[----:B------:R-:W-:-:S07]  /*3d340*/  IMAD.MOV.U32 R2, RZ, RZ, R146 ;  /* 0x000000ffff027224 */ /* 0x000fce00078e0092 */
[----:B0----5:R-:W-:Y:S05]  /*3d350*/  CALL.REL.NOINC `($_Z5saxpyPhPm$_Z6fp_sqrPmS_) ;  /* 0xffffffb800607944 */ /* 0x021fea0003c3ffff */
[----:B------:R-:W-:Y:S01]  /*3d360*/  IMAD.MOV.U32 R8, RZ, RZ, R167 ;  /* 0x000000ffff087224 */ /* 0x000fe200078e00a7 */
[----:B------:R-:W-:Y:S01]  /*3d370*/  MOV R6, 0x3d3c0 ;  /* 0x0003d3c000067802 */ /* 0x000fe20000000f00 */
[----:B------:R-:W-:Y:S02]  /*3d380*/  IMAD.MOV.U32 R9, RZ, RZ, R166 ;  /* 0x000000ffff097224 */ /* 0x000fe400078e00a6 */
[----:B------:R-:W-:Y:S02]  /*3d390*/  IMAD.MOV.U32 R2, RZ, RZ, R147 ;  /* 0x000000ffff027224 */ /* 0x000fe400078e0093 */
[----:B------:R-:W-:-:S07]  /*3d3a0*/  IMAD.MOV.U32 R3, RZ, RZ, R146 ;  /* 0x000000ffff037224 */ /* 0x000fce00078e0092 */
[----:B------:R-:W-:Y:S05]  /*3d3b0*/  CALL.REL.NOINC `($_Z5saxpyPhPm$_Z6fp_addPmS_S_) ;  /* 0xffffffb400347944 */ /* 0x000fea0003c3ffff */
[----:B------:R-:W-:Y:S01]  /*3d3c0*/  IMAD.MOV.U32 R19, RZ, RZ, R147 ;  /* 0x000000ffff137224 */ /* 0x000fe200078e0093 */
[----:B------:R-:W-:Y:S01]  /*3d3d0*/  MOV R189, 0x3d420 ;  /* 0x0003d42000bd7802 */ /* 0x000fe20000000f00 */
[----:B------:R-:W-:Y:S02]  /*3d3e0*/  IMAD.MOV.U32 R18, RZ, RZ, R146 ;  /* 0x000000ffff127224 */ /* 0x000fe400078e0092 */
[----:B------:R-:W-:Y:S02]  /*3d3f0*/  IMAD.MOV.U32 R30, RZ, RZ, R167 ;  /* 0x000000ffff1e7224 */ /* 0x000fe400078e00a7 */
[----:B------:R-:W-:-:S07]  /*3d400*/  IMAD.MOV.U32 R31, RZ, RZ, R166 ;  /* 0x000000ffff1f7224 */ /* 0x000fce00078e00a6 */
[----:B------:R-:W-:Y:S05]  /*3d410*/  CALL.REL.NOINC `($_Z5saxpyPhPm$_Z6fp_invPmS_) ;  /* 0xffffffb400b47944 */ /* 0x000fea0003c3ffff */
        /* <DEDUP_REMOVED lines=9> */
[----:B0----5:R-:W-:Y:S05]  /*3d4b0*/  CALL.REL.NOINC `($_Z5saxpyPhPm$_Z6fp_mulPmS_S_) ;  /* 0xffffffb400b47944 */ /* 0x021fea0003c3ffff */
        /* <DEDUP_REMOVED lines=10> */
[----:B------:R-:W-:Y:S02]  /*3d560*/  R2UR UR4, R200 ;  /* 0x00000000c80472ca */ /* 0x000fe400000e0000 */
[----:B------:R-:W-:-:S13]  /*3d570*/  R2UR UR5, R201 ;  /* 0x00000000c90572ca */ /* 0x000fda00000e0000 */
[----:B------:R-:W2:Y:S01]  /*3d580*/  LD.E.64 R42, desc[UR4][R160.64+0x8] ;  /* 0x00000804a02a7980 */ /* 0x000ea2000c101b00 */
[----:B------:R-:W-:Y:S01]  /*3d590*/  MOV R18, 0x3d5d0 ;  /* 0x0003d5d000127802 */ /* 0x000fe20000000f00 */
[----:B--2---:R-:W-:Y:S02]  /*3d5a0*/  IMAD.MOV.U32 R2, RZ, RZ, R42 ;  /* 0x000000ffff027224 */ /* 0x004fe400078e002a */
[----:B------:R-:W-:-:S07]  /*3d5b0*/  IMAD.MOV.U32 R3, RZ, RZ, R43 ;  /* 0x000000ffff037224 */ /* 0x000fce00078e002b */
[----:B------:R-:W-:Y:S05]  /*3d5c0*/  CALL.REL.NOINC `($_Z5saxpyPhPm$_Z6fp_negPmS_) ;  /* 0xffffffb400907944 */ /* 0x000fea0003c3ffff */
[----:B------:R-:W-:Y:S01]  /*3d5d0*/  MOV R2, 0x10 ;  /* 0x0000001000027802 */ /* 0x000fe20000000f00 */
[----:B------:R-:W-:Y:S02]  /*3d5e0*/  IMAD.MOV.U32 R4, RZ, RZ, R167 ;  /* 0x000000ffff047224 */ /* 0x000fe400078e00a7 */
[----:B------:R-:W-:Y:S01]  /*3d5f0*/  IMAD.MOV.U32 R5, RZ, RZ, R166 ;  /* 0x000000ffff057224 */ /* 0x000fe200078e00a6 */
[----:B------:R0:W1:Y:S06]  /*3d600*/  LDC.64 R6, c[0x4][R2] ;  /* 0x0100000002067b82 */ /* 0x00006c0000000a00 */
[----:B------:R-:W-:-:S07]  /*3d610*/  LEPC R20, `(.L_x_825) ;  /* 0x000000001014794e */ /* 0x000fce0000000000 */
[----:B01----:R-:W-:Y:S05]  /*3d620*/  CALL.ABS.NOINC R6 ;  /* 0x0000000006007343 */ /* 0x003fea0003c00000 */
.L_x_825:
[----:B------:R-:W0:Y:S01]  /*3d630*/  LDC.64 R2, c[0x4][R2] ;  /* 0x0100000002027b82 */ /* 0x000e220000000a00 */
[----:B------:R-:W-:Y:S02]  /*3d640*/  IMAD.MOV.U32 R4, RZ, RZ, R147 ;  /* 0x000000ffff047224 */ /* 0x000fe400078e0093 */
[----:B------:R-:W-:-:S07]  /*3d650*/  IMAD.MOV.U32 R5, RZ, RZ, R146 ;  /* 0x000000ffff057224 */ /* 0x000fce00078e0092 */
[----:B------:R-:W-:-:S07]  /*3d660*/  LEPC R20, `(.L_x_826) ;  /* 0x000000001014794e */ /* 0x000fce0000000000 */
[----:B0-----:R-:W-:Y:S05]  /*3d670*/  CALL.ABS.NOINC R2 ;  /* 0x0000000002007343 */ /* 0x001fea0003c00000 */
.L_x_826:
[----:B------:R-:W-:Y:S02]  /*3d680*/  IMAD.MOV.U32 R2, RZ, RZ, R180 ;  /* 0x000000ffff027224 */ /* 0x000fe400078e00b4 */
[----:B------:R-:W-:-:S04]  /*3d690*/  IMAD.MOV.U32 R3, RZ, RZ, 0x0 ;  /* 0x00000000ff037424 */ /* 0x000fc800078e00ff */
[----:B------:R-:W-:Y:S05]  /*3d6a0*/  RET.REL.NODEC R2 `(_Z5saxpyPhPm) ;  /* 0xfffffc2802547950 */ /* 0x000fea0003c3ffff */
        .type           $_Z5saxpyPhPm$_Z7fp2_negPPmS0_,@function
        .size           $_Z5saxpyPhPm$_Z7fp2_negPPmS0_,($_Z5saxpyPhPm$_Z7fp2_srtPPmS0_ - $_Z5saxpyPhPm$_Z7fp2_negPPmS0_)
$_Z5saxpyPhPm$_Z7fp2_negPPmS0_:
[----:B------:R-:W0:Y:S02]  /*3d6b0*/  LDC.64 R22, c[0x0][0x358] ;  /* 0x0000d600ff167b82 */ /* 0x000e240000000a00 */
[C---:B0-----:R-:W-:Y:S02]  /*3d6c0*/  R2UR UR4, R22.reuse ;  /* 0x00000000160472ca */ /* 0x041fe400000e0000 */
[C---:B------:R-:W-:Y:S02]  /*3d6d0*/  R2UR UR5, R23.reuse ;  /* 0x00000000170572ca */ /* 0x040fe400000e0000 */
[----:B------:R-:W-:Y:S02]  /*3d6e0*/  R2UR UR6, R22 ;  /* 0x00000000160672ca */ /* 0x000fe400000e0000 */
[----:B------:R-:W-:-:S09]  /*3d6f0*/  R2UR UR7, R23 ;  /* 0x00000000170772ca */ /* 0x000fd200000e0000 */
[----:B------:R0:W5:Y:S04]  /*3d700*/  LD.E.64 R42, desc[UR4][R30.64] ;  /* 0x000000041e2a7980 */ /* 0x000168000c101b00 */
[----:B------:R0:W5:Y:S01]  /*3d710*/  LD.E.64 R2, desc[UR6][R32.64] ;  /* 0x0000000620027980 */ /* 0x000162000c101b00 */
[----:B------:R-:W-:-:S07]  /*3d720*/  MOV R18, 0x3d740 ;  /* 0x0003d74000127802 */ /* 0x000fce0000000f00 */
[----:B0----5:R-:W-:Y:S05]  /*3d730*/  CALL.REL.NOINC `($_Z5saxpyPhPm$_Z6fp_negPmS_) ;  /* 0xffffffb400347944 */ /* 0x021fea0003c3ffff */
[C---:B------:R-:W-:Y:S02]  /*3d740*/  R2UR UR4, R22.reuse ;  /* 0x00000000160472ca */ /* 0x040fe400000e0000 */
[C---:B------:R-:W-:Y:S02]  /*3d750*/  R2UR UR5, R23.reuse ;  /* 0x00000000170572ca */ /* 0x040fe400000e0000 */
[----:B------:R-:W-:Y:S02]  /*3d760*/  R2UR UR6, R22 ;  /* 0x00000000160672ca */ /* 0x000fe400000e0000 */
[----:B------:R-:W-:-:S09]  /*3d770*/  R2UR UR7, R23 ;  /* 0x00000000170772ca */ /* 0x000fd200000e0000 */
[----:B------:R0:W5:Y:S04]  /*3d780*/  LD.E.64 R42, desc[UR4][R30.64+0x8] ;  /* 0x000008041e2a7980 */ /* 0x000168000c101b00 */
[----:B------:R0:W5:Y:S01]  /*3d790*/  LD.E.64 R2, desc[UR6][R32.64+0x8] ;  /* 0x0000080620027980 */ /* 0x000162000c101b00 */
[----:B------:R-:W-:-:S07]  /*3d7a0*/  MOV R18, 0x3d7c0 ;  /* 0x0003d7c000127802 */ /* 0x000fce0000000f00 */
[----:B0----5:R-:W-:Y:S05]  /*3d7b0*/  CALL.REL.NOINC `($_Z5saxpyPhPm$_Z6fp_negPmS_) ;  /* 0xffffffb400147944 */ /* 0x021fea0003c3ffff */
[----:B------:R-:W-:Y:S02]  /*3d7c0*/  IMAD.MOV.U32 R2, RZ, RZ, R25 ;  /* 0x000000ffff027224 */ /* 0x000fe400078e0019 */
[----:B------:R-:W-:-:S04]  /*3d7d0*/  IMAD.MOV.U32 R3, RZ, RZ, 0x0 ;  /* 0x00000000ff037424 */ /* 0x000fc800078e00ff */
[----:B------:R-:W-:Y:S05]  /*3d7e0*/  RET.REL.NODEC R2 `(_Z5saxpyPhPm) ;  /* 0xfffffc2802047950 */ /* 0x000fea0003c3ffff */
        .type           $_Z5saxpyPhPm$_Z7fp2_srtPPmS0_,@function
        .size           $_Z5saxpyPhPm$_Z7fp2_srtPPmS0_,($_Z5saxpyPhPm$_Z7fp_copyPmS_ - $_Z5saxpyPhPm$_Z7fp2_srtPPmS0_)
$_Z5saxpyPhPm$_Z7fp2_srtPPmS0_:
        /* <DEDUP_REMOVED lines=8> */
.L_x_827:
[----:B------:R0:W1:Y:S01]  /*3d870*/  LDC.64 R6, c[0x4][R2] ;  /* 0x0100000002067b82 */ /* 0x0000620000000a00 */
[----:B------:R-:W-:Y:S02]  /*3d880*/  IMAD.MOV.U32 R135, RZ, RZ, R4 ;  /* 0x000000ffff877224 */ /* 0x000fe400078e0004 */
[----:B------:R-:W-:Y:S02]  /*3d890*/  IMAD.MOV.U32 R134, RZ, RZ, R5 ;  /* 0x000000ffff867224 */ /* 0x000fe400078e0005 */
[----:B------:R-:W-:Y:S02]  /*3d8a0*/  IMAD.MOV.U32 R4, RZ, RZ, 0x40 ;  /* 0x00000040ff047424 */ /* 0x000fe400078e00ff */
[----:B------:R-:W-:-:S07]  /*3d8b0*/  IMAD.MOV.U32 R5, RZ, RZ, RZ ;  /* 0x000000ffff057224 */ /* 0x000fce00078e00ff */
[----:B------:R-:W-:-:S07]  /*3d8c0*/  LEPC R20, `(.L_x_828) ;  /* 0x000000001014794e */ /* 0x000fce0000000000 */
[----:B01----:R-:W-:Y:S05]  /*3d8d0*/  CALL.ABS.NOINC R6 ;  /* 0x0000000006007343 */ /* 0x003fea0003c00000 */
.L_x_828:
[----:B------:R-:W0:Y:S01]  /*3d8e0*/  LDC.64 R2, c[0x4][R2] ;  /* 0x0100000002027b82 */ /* 0x000e220000000a00 */
[----:B------:R-:W-:Y:S02]  /*3d8f0*/  IMAD.MOV.U32 R161, RZ, RZ, R4 ;  /* 0x000000ffffa17224 */ /* 0x000fe400078e0004 */
[----:B------:R-:W-:Y:S02]  /*3d900*/  IMAD.MOV.U32 R160, RZ, RZ, R5 ;  /* 0x000000ffffa07224 */ /* 0x000fe400078e0005 */
[----:B------:R-:W-:Y:S02]  /*3d910*/  IMAD.MOV.U32 R4, RZ, RZ, 0x40 ;  /* 0x00000040ff047424 */ /* 0x000fe400078e00ff */
[----:B------:R-:W-:-:S07]  /*3d920*/  IMAD.MOV.U32 R5, RZ, RZ, RZ ;  /* 0x000000ffff057224 */ /* 0x000fce00078e00ff */
[----:B------:R-:W-:-:S07]  /*3d930*/  LEPC R20, `(.L_x_829) ;  /* 0x000000001014794e */ /* 0x000fce0000000000 */
[----:B0-----:R-:W-:Y:S05]  /*3d940*/  CALL.ABS.NOINC R2 ;  /* 0x0000000002007343 */ /* 0x001fea0003c00000 */
.L_x_829:
[----:B------:R-:W-:Y:S01]  /*3d950*/  BSSY B0, `(.L_x_830) ;  /* 0x0000007000007945 */ /* 0x000fe20003800000 */
[----:B------:R-:W-:Y:S01]  /*3d960*/  IMAD.MOV.U32 R157, RZ, RZ, R4 ;  /* 0x000000ffff9d7224 */ /* 0x000fe200078e0004 */
[----:B------:R-:W-:Y:S01]  /*3d970*/  MOV R14, 0x3d9c0 ;  /* 0x0003d9c0000e7802 */ /* 0x000fe20000000f00 */
[----:B------:R-:W-:Y:S02]  /*3d980*/  IMAD.MOV.U32 R156, RZ, RZ, R5 ;  /* 0x000000ffff9c7224 */ /* 0x000fe400078e0005 */
[----:B------:R-:W-:Y:S02]  /*3d990*/  IMAD.MOV.U32 R18, RZ, RZ, R138 ;  /* 0x000000ffff127224 */ /* 0x000fe400078e008a */
[----:B------:R-:W-:-:S07]  /*3d9a0*/  IMAD.MOV.U32 R19, RZ, RZ, R139 ;  /* 0x000000ffff137224 */ /* 0x000fce00078e008b */
[----:B------:R-:W-:Y:S05]  /*3d9b0*/  CALL.REL.NOINC `($_Z5saxpyPhPm$_Z11fp2_is_zeroPPm) ;  /* 0xfffffd9000c07944 */ /* 0x000fea0003c3ffff */
[----:B------:R-:W-:Y:S05]  /*3d9c0*/  BSYNC B0 ;  /* 0x0000000000007941 */ /* 0x000fea0003800000 */
.L_x_830:
[----:B------:R-:W0:Y:S01]  /*3d9d0*/  LDC.64 R212, c[0x0][0x358] ;  /* 0x0000d600ffd47b82 */ /* 0x000e220000000a00 */
[----:B------:R-:W-:Y:S01]  /*3d9e0*/  ISETP.NE.AND P0, PT, R168, RZ, PT ;  /* 0x000000ffa800720c */ /* 0x000fe20003f05270 */
[----:B------:R-:W-:Y:S04]  /*3d9f0*/  BSSY B0, `(.L_x_831) ;  /* 0x0000116000007945 */ /* 0x000fe80003800000 */
[----:B------:R-:W1:Y:S08]  /*3da00*/  BMOV.32.CLEAR R200, B0 ;  /* 0x0000000000c87355 */ /* 0x000e700000100000 */
[----:B-1----:R-:W-:Y:S05]  /*3da10*/  @!P0 BRA `(.L_x_832) ;  /* 0x00000000005c8947 */ /* 0x002fea0003800000 */
[----:B------:R-:W-:Y:S05]  /*3da20*/  BMOV.32.CLEAR RZ, B11 ;  /* 0x000000000bff7355 */ /* 0x000fea0000100000 */
[----:B------:R-:W-:Y:S01]  /*3da30*/  IMAD.MOV.U32 R10, RZ, RZ, R146 ;  /* 0x000000ffff0a7224 */ /* 0x000fe200078e0092 */
[----:B------:R-:W-:Y:S01]  /*3da40*/  MOV R13, 0x3da70 ;  /* 0x0003da70000d7802 */ /* 0x000fe20000000f00 */
[----:B------:R-:W-:-:S07]  /*3da50*/  IMAD.MOV.U32 R11, RZ, RZ, R147 ;  /* 0x000000ffff0b7224 */ /* 0x000fce00078e0093 */
[----:B0-----:R-:W-:Y:S05]  /*3da60*/  CALL.REL.NOINC `($_Z5saxpyPhPm$_Z8fp2_zeroPPm) ;  /* 0x00000018005c7944 */ /* 0x001fea0003c00000 */
[----:B------:R-:W-:Y:S01]  /*3da70*/  MOV R2, 0x10 ;  /* 0x0000001000027802 */ /* 0x000fe20000000f00 */
[----:B------:R-:W-:Y:S02]  /*3da80*/  IMAD.MOV.U32 R4, RZ, RZ, R135 ;  /* 0x000000ffff047224 */ /* 0x000fe400078e0087 */
[----:B------:R-:W-:Y:S01]  /*3da90*/  IMAD.MOV.U32 R5, RZ, RZ, R134 ;  /* 0x000000ffff057224 */ /* 0x000fe200078e0086 */
[----:B------:R0:W1:Y:S06]  /*3daa0*/  LDC.64 R6, c[0x4][R2] ;  /* 0x0100000002067b82 */ /* 0x00006c0000000a00 */
[----:B------:R-:W-:-:S07]  /*3dab0*/  LEPC R20, `(.L_x_833) ;  /* 0x000000001014794e */ /* 0x000fce0000000000 */
[----:B01----:R-:W-:Y:S05]  /*3dac0*/  CALL.ABS.NOINC R6 ;  /* 0x0000000006007343 */ /* 0x003fea0003c00000 */
.L_x_833:
[----:B------:R0:W1:Y:S01]  /*3dad0*/  LDC.64 R6, c[0x4][R2] ;  /* 0x0100000002067b82 */ /* 0x0000620000000a00 */
[----:B------:R-:W-:Y:S02]  /*3dae0*/  IMAD.MOV.U32 R4, RZ, RZ, R161 ;  /* 0x000000ffff047224 */ /* 0x000fe400078e00a1 */
[----:B------:R-:W-:-:S07]  /*3daf0*/  IMAD.MOV.U32 R5, RZ, RZ, R160 ;  /* 0x000000ffff057224 */ /* 0x000fce00078e00a0 */
[----:B------:R-:W-:-:S07]  /*3db00*/  LEPC R20, `(.L_x_834) ;  /* 0x000000001014794e */ /* 0x000fce0000000000 */
[----:B01----:R-:W-:Y:S05]  /*3db10*/  CALL.ABS.NOINC R6 ;  /* 0x0000000006007343 */ /* 0x003fea0003c00000 */
.L_x_834:
[----:B------:R-:W0:Y:S01]  /*3db20*/  LDC.64 R2, c[0x4][R2] ;  /* 0x0100000002027b82 */ /* 0x000e220000000a00 */
[----:B------:R-:W-:Y:S02]  /*3db30*/  IMAD.MOV.U32 R4, RZ, RZ, R157 ;  /* 0x000000ffff047224 */ /* 0x000fe400078e009d */
[----:B------:R-:W-:-:S07]  /*3db40*/  IMAD.MOV.U32 R5, RZ, RZ, R156 ;  /* 0x000000ffff057224 */ /* 0x000fce00078e009c */
[----:B------:R-:W-:-:S07]  /*3db50*/  LEPC R20, `(.L_x_835) ;  /* 0x000000001014794e */ /* 0x000fce0000000000 */
[----:B0-----:R-:W-:Y:S05]  /*3db60*/  CALL.ABS.NOINC R2 ;  /* 0x0000000002007343 */ /* 0x001fea0003c00000 */
.L_x_835:
[----:B------:R-:W-:Y:S01]  /*3db70*/  IMAD.MOV.U32 R170, RZ, RZ, 0x1 ;  /* 0x00000001ffaa7424 */ /* 0x000fe200078e00ff */
[----:B------:R-:W-:Y:S06]  /*3db80*/  BRA `(.L_x_836) ;  /* 0x0000000c00ec7947 */ /* 0x000fec0003800000 */
.L_x_832:
[----:B0-----:R-:W-:Y:S02]  /*3db90*/  R2UR UR4, R212 ;  /* 0x00000000d40472ca */ /* 0x001fe400000e0000 */
[----:B------:R-:W-:-:S13]  /*3dba0*/  R2UR UR5, R213 ;  /* 0x00000000d50572ca */ /* 0x000fda00000e0000 */
[----:B------:R0:W5:Y:S01]  /*3dbb0*/  LD.E.64 R2, desc[UR4][R138.64+0x8] ;  /* 0x000008048a027980 */ /* 0x000162000c101b00 */
[----:B------:R-:W-:Y:S05]  /*3dbc0*/  BMOV.32.CLEAR RZ, B11 ;  /* 0x000000000bff7355 */ /* 0x000fea0000100000 */
[----:B------:R-:W-:-:S07]  /*3dbd0*/  MOV R0, 0x3dbf0 ;  /* 0x0003dbf000007802 */ /* 0x000fce0000000f00 */
[----:B0----5:R-:W-:Y:S05]  /*3dbe0*/  CALL.REL.NOINC `($_Z5saxpyPhPm$_Z10fp_is_zeroPm) ;  /* 0xfffffc9c00747944 */ /* 0x021fea0003c3ffff */
[----:B------:R-:W-:-:S13]  /*3dbf0*/  ISETP.NE.AND P0, PT, R24, RZ, PT ;  /* 0x000000ff1800720c */ /* 0x000fda0003f05270 */
[----:B------:R-:W-:Y:S05]  /*3dc00*/  @!P0 BRA `(.L_x_837) ;  /* 0x0000000400248947 */ /* 0x000fea0003800000 */
[----:B------:R-:W-:Y:S02]  /*3dc10*/  R2UR UR4, R212 ;  /* 0x00000000d40472ca */ /* 0x000fe400000e0000 */
[----:B------:R-:W-:-:S13]  /*3dc20*/  R2UR UR5, R213 ;  /* 0x00000000d50572ca */ /* 0x000fda00000e0000 */
[----:B------:R0:W5:Y:S01]  /*3dc30*/  LD.E.64 R48, desc[UR4][R138.64] ;  /* 0x000000048a307980 */ /* 0x000162000c101b00 */
[----:B------:R-:W-:Y:S04]  /*3dc40*/  BSSY B0, `(.L_x_838) ;  /* 0x0000008000007945 */ /* 0x000fe80003800000 */
[----:B------:R-:W-:Y:S05]  /*3dc50*/  BMOV.32.CLEAR RZ, B11 ;  /* 0x000000000bff7355 */ /* 0x000fea0000100000 */
[----:B------:R-:W1:Y:S05]  /*3dc60*/  BMOV.32.CLEAR R156, B0 ;  /* 0x00000000009c7355 */ /* 0x000e6a0000100000 */
[----:B------:R-:W-:Y:S01]  /*3dc70*/  IMAD.MOV.U32 R132, RZ, RZ, R135 ;  /* 0x000000ffff847224 */ /* 0x000fe200078e0087 */
[----:B------:R-:W-:Y:S01]  /*3dc80*/  MOV R166, 0x3dcb0 ;  /* 0x0003dcb000a67802 */ /* 0x000fe20000000f00 */
[----:B01----:R-:W-:-:S07]  /*3dc90*/  IMAD.MOV.U32 R133, RZ, RZ, R134 ;  /* 0x000000ffff857224 */ /* 0x003fce00078e0086 */
[----:B-----5:R-:W-:Y:S05]  /*3dca0*/  CALL.REL.NOINC `($_Z5saxpyPhPm$_Z6fp_srtPmS_) ;  /* 0xffffffb000247944 */ /* 0x020fea0003c3ffff */
[----:B------:R0:W-:Y:S05]  /*3dcb0*/  BMOV.32 B11, R156 ;  /* 0x0000009c0b007356 */ /* 0x0001ea0000000000 */
[----:B------:R-:W-:Y:S05]  /*3dcc0*/  BSYNC B11 ;  /* 0x00000000000b7941 */ /* 0x000fea0003800000 */
.L_x_838:
[----:B------:R-:W-:-:S13]  /*3dcd0*/  ISETP.NE.AND P0, PT, R18, RZ, PT ;  /* 0x000000ff1200720c */ /* 0x000fda0003f05270 */
[----:B------:R-:W-:Y:S05]  /*3dce0*/  @!P0 BRA `(.L_x_839) ;  /* 0x00000000003c8947 */ /* 0x000fea0003800000 */
[----:B------:R-:W-:Y:S02]  /*3dcf0*/  R2UR UR4, R212 ;  /* 0x00000000d40472ca */ /* 0x000fe400000e0000 */
[----:B------:R-:W-:-:S13]  /*3dd00*/  R2UR UR5, R213 ;  /* 0x00000000d50572ca */ /* 0x000fda00000e0000 */
[----:B------:R1:W5:Y:S01]  /*3dd10*/  LD.E.64 R4, desc[UR4][R146.64] ;  /* 0x0000000492047980 */ /* 0x000362000c101b00 */
[----:B------:R-:W-:Y:S05]  /*3dd20*/  BMOV.32.CLEAR RZ, B11 ;  /* 0x000000000bff7355 */ /* 0x000fea0000100000 */
[----:B------:R-:W-:Y:S01]  /*3dd30*/  IMAD.MOV.U32 R6, RZ, RZ, R135 ;  /* 0x000000ffff067224 */ /* 0x000fe200078e0087 */
[----:B------:R-:W-:Y:S01]  /*3dd40*/  MOV R2, 0x3dd70 ;  /* 0x0003dd7000027802 */ /* 0x000fe20000000f00 */
[----:B------:R-:W-:-:S07]  /*3dd50*/  IMAD.MOV.U32 R7, RZ, RZ, R134 ;  /* 0x000000ffff077224 */ /* 0x000fce00078e0086 */
[----:B01---5:R-:W-:Y:S05]  /*3dd60*/  CALL.REL.NOINC `($_Z5saxpyPhPm$_Z7fp_copyPmS_) ;  /* 0x0000000c00847944 */ /* 0x023fea0003c00000 */
[----:B------:R-:W-:Y:S02]  /*3dd70*/  R2UR UR4, R212 ;  /* 0x00000000d40472ca */ /* 0x000fe400000e0000 */
[----:B------:R-:W-:-:S13]  /*3dd80*/  R2UR UR5, R213 ;  /* 0x00000000d50572ca */ /* 0x000fda00000e0000 */
[----:B------:R0:W5:Y:S01]  /*3dd90*/  LD.E.64 R4, desc[UR4][R146.64+0x8] ;  /* 0x0000080492047980 */ /* 0x000162000c101b00 */
[----:B------:R-:W-:Y:S05]  /*3dda0*/  BMOV.32.CLEAR RZ, B11 ;  /* 0x000000000bff7355 */ /* 0x000fea0000100000 */
[----:B------:R-:W-:-:S07]  /*3ddb0*/  MOV R12, 0x3ddd0 ;  /* 0x0003ddd0000c7802 */ /* 0x000fce0000000f00 */
[----:B0----5:R-:W-:Y:S05]  /*3ddc0*/  CALL.REL.NOINC `($_Z5saxpyPhPm$_Z7fp_zeroPm) ;  /* 0x0000000c00887944 */ /* 0x021fea0003c00000 */
[----:B------:R-:W-:Y:S05]  /*3ddd0*/  BRA `(.L_x_836) ;  /* 0x0000000c00587947 */ /* 0x000fea0003800000 */
.L_x_839:
        /* <DEDUP_REMOVED lines=8> */
[----:B------:R-:W-:Y:S05]  /*3de60*/  BMOV.32.CLEAR RZ, B11 ;  /* 0x000000000bff7355 */ /* 0x000fea0000100000 */
[--C-:B------:R-:W-:Y:S01]  /*3de70*/  IMAD.MOV.U32 R42, RZ, RZ, R135.reuse ;  /* 0x000000ffff2a7224 */ /* 0x100fe200078e0087 */
[----:B------:R-:W-:Y:S01]  /*3de80*/  MOV R18, 0x3ded0 ;  /* 0x0003ded000127802 */ /* 0x000fe20000000f00 */
[--C-:B------:R-:W-:Y:S02]  /*3de90*/  IMAD.MOV.U32 R43, RZ, RZ, R134.reuse ;  /* 0x000000ffff2b7224 */ /* 0x100fe400078e0086 */
[----:B------:R-:W-:Y:S02]  /*3dea0*/  IMAD.MOV.U32 R2, RZ, RZ, R135 ;  /* 0x000000ffff027224 */ /* 0x000fe400078e0087 */
[----:B------:R-:W-:-:S07]  /*3deb0*/  IMAD.MOV.U32 R3, RZ, RZ, R134 ;  /* 0x000000ffff037224 */ /* 0x000fce00078e0086 */
[----:B------:R-:W-:Y:S05]  /*3dec0*/  CALL.REL.NOINC `($_Z5saxpyPhPm$_Z6fp_negPmS_) ;  /* 0xffffffac00507944 */ /* 0x000fea0003c3ffff */
[----:B------:R-:W-:Y:S02]  /*3ded0*/  R2UR UR4, R212 ;  /* 0x00000000d40472ca */ /* 0x000fe400000e0000 */
[----:B------:R-:W-:-:S13]  /*3dee0*/  R2UR UR5, R213 ;  /* 0x00000000d50572ca */ /* 0x000fda00000e0000 */
[----:B------:R0:W5:Y:S01]  /*3def0*/  LD.E.64 R4, desc[UR4][R146.64] ;  /* 0x0000000492047980 */ /* 0x000162000c101b00 */
[----:B------:R-:W-:Y:S05]  /*3df00*/  BMOV.32.CLEAR RZ, B11 ;  /* 0x000000000bff7355 */ /* 0x000fea0000100000 */
[----:B------:R-:W-:-:S07]  /*3df10*/  MOV R12, 0x3df30 ;  /* 0x0003df30000c7802 */ /* 0x000fce0000000f00 */
[----:B0----5:R-:W-:Y:S05]  /*3df20*/  CALL.REL.NOINC `($_Z5saxpyPhPm$_Z7fp_zeroPm) ;  /* 0x0000000c00307944 */ /* 0x021fea0003c00000 */
[----:B------:R-:W-:Y:S02]  /*3df30*/  R2UR UR4, R212 ;  /* 0x00000000d40472ca */ /* 0x000fe400000e0000 */
[----:B------:R-:W-:-:S13]  /*3df40*/  R2UR UR5, R213 ;  /* 0x00000000d50572ca */ /* 0x000fda00000e0000 */
[----:B------:R0:W5:Y:S01]  /*3df50*/  LD.E.64 R132, desc[UR4][R146.64+0x8] ;  /* 0x0000080492847980 */ /* 0x000162000c101b00 */
[----:B------:R-:W-:Y:S01]  /*3df60*/  BSSY B0, `(.L_x_840) ;  /* 0x0000008000007945 */ /* 0x000fe20003800000 */
[----:B------:R-:W-:-:S03]  /*3df70*/  IMAD.MOV.U32 R49, RZ, RZ, R134 ;  /* 0x000000ffff317224 */ /* 0x000fc600078e0086 */
[----:B------:R-:W-:Y:S05]  /*3df80*/  BMOV.32.CLEAR RZ, B11 ;  /* 0x000000000bff7355 */ /* 0x000fea0000100000 */
[----:B------:R-:W1:Y:S05]  /*3df90*/  BMOV.32.CLEAR R134, B0 ;  /* 0x0000000000867355 */ /* 0x000e6a0000100000 */
[----:B------:R-:W-:Y:S01]  /*3dfa0*/  IMAD.MOV.U32 R48, RZ, RZ, R135 ;  /* 0x000000ffff307224 */ /* 0x000fe200078e0087 */
[----:B01----:R-:W-:-:S07]  /*3dfb0*/  MOV R166, 0x3dfd0 ;  /* 0x0003dfd000a67802 */ /* 0x003fce0000000f00 */
[----:B-----5:R-:W-:Y:S05]  /*3dfc0*/  CALL.REL.NOINC `($_Z5saxpyPhPm$_Z6fp_srtPmS_) ;  /* 0xffffffac005c7944 */ /* 0x020fea0003c3ffff */
[----:B------:R0:W-:Y:S05]  /*3dfd0*/  BMOV.32 B11, R134 ;  /* 0x000000860b007356 */ /* 0x0001ea0000000000 */
[----:B------:R-:W-:Y:S05]  /*3dfe0*/  BSYNC B11 ;  /* 0x00000000000b7941 */ /* 0x000fea0003800000 */
.L_x_840:
[----:B------:R-:W-:-:S13]  /*3dff0*/  ISETP.NE.AND P0, PT, R18, RZ, PT ;  /* 0x000000ff1200720c */ /* 0x000fda0003f05270 */
[----:B------:R-:W-:Y:S05]  /*3e000*/  @P0 BRA `(.L_x_836) ;  /* 0x0000000800cc0947 */ /* 0x000fea0003800000 */
[----:B------:R-:W-:Y:S01]  /*3e010*/  MOV R0, 0x0 ;  /* 0x0000000000007802 */ /* 0x000fe20000000f00 */
[----:B------:R-:W1:Y:S01]  /*3e020*/  LDCU.64 UR4, c[0x4][0x1e0] ;  /* 0x01003c00ff0477ac */ /* 0x000e620008000a00 */
[----:B------:R-:W-:Y:S02]  /*3e030*/  CS2R R6, SRZ ;  /* 0x0000000000067805 */ /* 0x000fe4000001ff00 */
[----:B------:R2:W3:Y:S01]  /*3e040*/  LDC.64 R2, c[0x4][R0] ;  /* 0x0100000000027b82 */ /* 0x0004e20000000a00 */
[----:B-1----:R-:W-:Y:S02]  /*3e050*/  IMAD.U32 R4, RZ, RZ, UR4 ;  /* 0x00000004ff047e24 */ /* 0x002fe4000f8e00ff */
[----:B--2---:R-:W-:-:S07]  /*3e060*/  IMAD.U32 R5, RZ, RZ, UR5 ;  /* 0x00000005ff057e24 */ /* 0x004fce000f8e00ff */
[----:B------:R-:W-:-:S07]  /*3e070*/  LEPC R20, `(.L_x_841) ;  /* 0x000000001014794e */ /* 0x000fce0000000000 */
[----:B0--3--:R-:W-:Y:S05]  /*3e080*/  CALL.ABS.NOINC R2 ;  /* 0x0000000002007343 */ /* 0x009fea0003c00000 */
.L_x_841:
[----:B------:R-:W-:Y:S05]  /*3e090*/  BRA `(.L_x_836) ;  /* 0x0000000800a87947 */ /* 0x000fea0003800000 */
.L_x_837:
[----:B------:R-:W-:Y:S02]  /*3e0a0*/  R2UR UR4, R212 ;  /* 0x00000000d40472ca */ /* 0x000fe400000e0000 */
[----:B------:R-:W-:-:S13]  /*3e0b0*/  R2UR UR5, R213 ;  /* 0x00000000d50572ca */ /* 0x000fda00000e0000 */
[----:B------:R0:W5:Y:S01]  /*3e0c0*/  LD.E.64 R6, desc[UR4][R138.64] ;  /* 0x000000048a067980 */ /* 0x000162000c101b00 */
[----:B------:R-:W-:Y:S05]  /*3e0d0*/  BMOV.32.CLEAR RZ, B11 ;  /* 0x000000000bff7355 */ /* 0x000fea0000100000 */
[----:B------:R-:W-:Y:S01]  /*3e0e0*/  IMAD.MOV.U32 R24, RZ, RZ, R135 ;  /* 0x000000ffff187224 */ /* 0x000fe200078e0087 */
[----:B------:R-:W-:Y:S01]  /*3e0f0*/  MOV R30, 0x3e120 ;  /* 0x0003e120001e7802 */ /* 0x000fe20000000f00 */
[----:B------:R-:W-:-:S07]  /*3e100*/  IMAD.MOV.U32 R2, RZ, RZ, R134 ;  /* 0x000000ffff027224 */ /* 0x000fce00078e0086 */
[----:B0----5:R-:W-:Y:S05]  /*3e110*/  CALL.REL.NOINC `($_Z5saxpyPhPm$_Z6fp_sqrPmS_) ;  /* 0xffffffa800f07944 */ /* 0x021fea0003c3ffff */
        /* <DEDUP_REMOVED lines=16> */
[----:B------:R-:W-:Y:S05]  /*3e220*/  CALL.REL.NOINC `($_Z5saxpyPhPm$_Z6fp_addPmS_S_) ;  /* 0xffffffa400987944 */ /* 0x000fea0003c3ffff */
        /* <DEDUP_REMOVED lines=8> */
[----:B------:R-:W-:Y:S05]  /*3e2b0*/  CALL.REL.NOINC `($_Z5saxpyPhPm$_Z6fp_srtPmS_) ;  /* 0xffffffa800a07944 */ /* 0x000fea0003c3ffff */
[----:B------:R0:W-:Y:S05]  /*3e2c0*/  BMOV.32 B11, R170 ;  /* 0x000000aa0b007356 */ /* 0x0001ea0000000000 */
[----:B------:R-:W-:Y:S05]  /*3e2d0*/  BSYNC B11 ;  /* 0x00000000000b7941 */ /* 0x000fea0003800000 */
.L_x_842:
[----:B------:R-:W-:Y:S01]  /*3e2e0*/  ISETP.NE.AND P0, PT, R18, RZ, PT ;  /* 0x000000ff1200720c */ /* 0x000fe20003f05270 */
[----:B------:R-:W-:Y:S01]  /*3e2f0*/  BSSY B0, `(.L_x_843) ;  /* 0x0000074000007945 */ /* 0x000fe20003800000 */
[----:B0-----:R-:W-:-:S03]  /*3e300*/  IMAD.MOV.U32 R170, RZ, RZ, RZ ;  /* 0x000000ffffaa7224 */ /* 0x001fc600078e00ff */
[----:B------:R-:W0:Y:S08]  /*3e310*/  BMOV.32.CLEAR R199, B0 ;  /* 0x0000000000c77355 */ /* 0x000e300000100000 */
[----:B0-----:R-:W-:Y:S05]  /*3e320*/  @!P0 BRA `(.L_x_844) ;  /* 0x0000000400bc8947 */ /* 0x001fea0003800000 */
[----:B------:R-:W-:Y:S02]  /*3e330*/  R2UR UR4, R212 ;  /* 0x00000000d40472ca */ /* 0x000fe400000e0000 */
[----:B------:R-:W-:-:S13]  /*3e340*/  R2UR UR5, R213 ;  /* 0x00000000d50572ca */ /* 0x000fda00000e0000 */
[----:B------:R0:W5:Y:S01]  /*3e350*/  LD.E.64 R8, desc[UR4][R138.64] ;  /* 0x000000048a087980 */ /* 0x000162000c101b00 */
[----:B------:R-:W-:Y:S05]  /*3e360*/  BMOV.32.CLEAR RZ, B0 ;  /* 0x0000000000ff7355 */ /* 0x000fea0000100000 */
[----:B------:R-:W-:Y:S05]  /*3e370*/  BMOV.32.CLEAR RZ, B11 ;  /* 0x000000000bff7355 */ /* 0x000fea0000100000 */
[----:B------:R-:W-:Y:S01]  /*3e380*/  IMAD.MOV.U32 R167, RZ, RZ, R135 ;  /* 0x000000ffffa77224 */ /* 0x000fe200078e0087 */
[----:B------:R-:W-:Y:S01]  /*3e390*/  MOV R6, 0x3e3e0 ;  /* 0x0003e3e000067802 */ /* 0x000fe20000000f00 */
[----:B------:R-:W-:-:S02]  /*3e3a0*/  IMAD.MOV.U32 R166, RZ, RZ, R134 ;  /* 0x000000ffffa67224 */ /* 0x000fc400078e0086 */
[----:B------:R-:W-:Y:S02]  /*3e3b0*/  IMAD.MOV.U32 R2, RZ, RZ, R161 ;  /* 0x000000ffff027224 */ /* 0x000fe400078e00a1 */
[----:B0-----:R-:W-:-:S07]  /*3e3c0*/  IMAD.MOV.U32 R3, RZ, RZ, R160 ;  /* 0x000000ffff037224 */ /* 0x001fce00078e00a0 */
[----:B-----5:R-:W-:Y:S05]  /*3e3d0*/  CALL.REL.NOINC `($_Z5saxpyPhPm$_Z6fp_addPmS_S_) ;  /* 0xffffffa4002c7944 */ /* 0x020fea0003c3ffff */
[----:B------:R-:W-:Y:S05]  /*3e3e0*/  BMOV.32.CLEAR RZ, B0 ;  /* 0x0000000000ff7355 */ /* 0x000fea0000100000 */
[----:B------:R-:W-:Y:S05]  /*3e3f0*/  BMOV.32.CLEAR RZ, B11 ;  /* 0x000000000bff7355 */ /* 0x000fea0000100000 */
[----:B------:R-:W-:Y:S01]  /*3e400*/  IMAD.MOV.U32 R2, RZ, RZ, R135 ;  /* 0x000000ffff027224 */ /* 0x000fe200078e0087 */
[----:B------:R-:W-:Y:S01]  /*3e410*/  MOV R31, 0x3e440 ;  /* 0x0003e440001f7802 */ /* 0x000fe20000000f00 */
[----:B------:R-:W-:-:S07]  /*3e420*/  IMAD.MOV.U32 R3, RZ, RZ, R134 ;  /* 0x000000ffff037224 */ /* 0x000fce00078e0086 */
[----:B------:R-:W-:Y:S05]  /*3e430*/  CALL.REL.NOINC `($_Z5saxpyPhPm$_Z6fp_hlvPmS_) ;  /* 0xffffffa400907944 */ /* 0x000fea0003c3ffff */
[----:B------:R-:W-:Y:S05]  /*3e440*/  BMOV.32.CLEAR RZ, B0 ;  /* 0x0000000000ff7355 */ /* 0x000fea0000100000 */
        /* <DEDUP_REMOVED lines=11> */
.L_x_845:
[----:B------:R-:W-:-:S13]  /*3e500*/  ISETP.NE.AND P0, PT, R18, RZ, PT ;  /* 0x000000ff1200720c */ /* 0x000fda0003f05270 */
[----:B------:R-:W-:Y:S05]  /*3e510*/  @P0 BRA `(.L_x_844) ;  /* 0x0000000400400947 */ /* 0x000fea0003800000 */
        /* <DEDUP_REMOVED lines=9> */
[----:B-1----:R-:W-:-:S07]  /*3e5b0*/  IMAD.MOV.U32 R5, RZ, RZ, R160 ;  /* 0x000000ffff057224 */ /* 0x002fce00078e00a0 */
[----:B0----5:R-:W-:Y:S05]  /*3e5c0*/  CALL.REL.NOINC `($_Z5saxpyPhPm$_Z6fp_subPmS_S_) ;  /* 0xffffffac00ac7944 */ /* 0x021fea0003c3ffff */
        /* <DEDUP_REMOVED lines=18> */
.L_x_846:
[----:B------:R-:W-:Y:S01]  /*3e6f0*/  ISETP.NE.AND P0, PT, R18, RZ, PT ;  /* 0x000000ff1200720c */ /* 0x000fe20003f05270 */
[----:B------:R-:W-:-:S12]  /*3e700*/  BSSY B6, `(.L_x_847) ;  /* 0x000000b000067945 */ /* 0x000fd80003800000 */
[----:B------:R-:W-:Y:S05]  /*3e710*/  @P0 BRA `(.L_x_848) ;  /* 0x0000000000240947 */ /* 0x000fea0003800000 */
[----:B------:R-:W-:Y:S01]  /*3e720*/  MOV R0, 0x0 ;  /* 0x0000000000007802 */ /* 0x000fe20000000f00 */
[----:B------:R-:W1:Y:S01]  /*3e730*/  LDCU.64 UR4, c[0x4][0x1e0] ;  /* 0x01003c00ff0477ac */ /* 0x000e620008000a00 */
[----:B------:R-:W-:Y:S02]  /*3e740*/  CS2R R6, SRZ ;  /* 0x0000000000067805 */ /* 0x000fe4000001ff00 */
[----:B------:R2:W3:Y:S01]  /*3e750*/  LDC.64 R2, c[0x4][R0] ;  /* 0x0100000000027b82 */ /* 0x0004e20000000a00 */
[----:B-1----:R-:W-:Y:S02]  /*3e760*/  IMAD.U32 R4, RZ, RZ, UR4 ;  /* 0x00000004ff047e24 */ /* 0x002fe4000f8e00ff */
[----:B------:R-:W-:Y:S01]  /*3e770*/  IMAD.U32 R5, RZ, RZ, UR5 ;  /* 0x00000005ff057e24 */ /* 0x000fe2000f8e00ff */
[----:B--2---:R-:W-:Y:S06]  /*3e780*/  BMOV.32.CLEAR RZ, B0 ;  /* 0x0000000000ff7355 */ /* 0x004fec0000100000 */
[----:B------:R-:W-:-:S07]  /*3e790*/  LEPC R20, `(.L_x_848) ;  /* 0x000000001014794e */ /* 0x000fce0000000000 */
[----:B0--3--:R-:W-:Y:S05]  /*3e7a0*/  CALL.ABS.NOINC R2 ;  /* 0x0000000002007343 */ /* 0x009fea0003c00000 */
.L_x_848:
[----:B------:R-:W-:Y:S05]  /*3e7b0*/  BSYNC B6 ;  /* 0x0000000000067941 */ /* 0x000fea0003800000 */
.L_x_847:
[----:B------:R-:W-:Y:S02]  /*3e7c0*/  R2UR UR4, R212 ;  /* 0x00000000d40472ca */ /* 0x000fe400000e0000 */
[----:B------:R-:W-:-:S13]  /*3e7d0*/  R2UR UR5, R213 ;  /* 0x00000000d50572ca */ /* 0x000fda00000e0000 */
[----:B------:R1:W5:Y:S01]  /*3e7e0*/  LD.E.64 R4, desc[UR4][R146.64] ;  /* 0x0000000492047980 */ /* 0x000362000c101b00 */
[----:B------:R-:W-:Y:S05]  /*3e7f0*/  BMOV.32.CLEAR RZ, B0 ;  /* 0x0000000000ff7355 */ /* 0x000fea0000100000 */
[----:B------:R-:W-:Y:S05]  /*3e800*/  BMOV.32.CLEAR RZ, B11 ;  /* 0x000000000bff7355 */ /* 0x000fea0000100000 */
[----:B------:R-:W-:Y:S01]  /*3e810*/  IMAD.MOV.U32 R6, RZ, RZ, R157 ;  /* 0x000000ffff067224 */ /* 0x000fe200078e009d */
[----:B------:R-:W-:Y:S01]  /*3e820*/  MOV R2, 0x3e850 ;  /* 0x0003e85000027802 */ /* 0x000fe20000000f00 */
[----:B-1----:R-:W-:-:S07]  /*3e830*/  IMAD.MOV.U32 R7, RZ, RZ, R156 ;  /* 0x000000ffff077224 */ /* 0x002fce00078e009c */
[----:B0----5:R-:W-:Y:S05]  /*3e840*/  CALL.REL.NOINC `($_Z5saxpyPhPm$_Z7fp_copyPmS_) ;  /* 0x0000000000cc7944 */ /* 0x021fea0003c00000 */
[----:B------:R-:W-:Y:S05]  /*3e850*/  BMOV.32.CLEAR RZ, B0 ;  /* 0x0000000000ff7355 */ /* 0x000fea0000100000 */
[----:B------:R-:W-:Y:S05]  /*3e860*/  BMOV.32.CLEAR RZ, B11 ;  /* 0x000000000bff7355 */ /* 0x000fea0000100000 */
[----:B------:R-:W-:Y:S01]  /*3e870*/  IMAD.MOV.U32 R2, RZ, RZ, R157 ;  /* 0x000000ffff027224 */ /* 0x000fe200078e009d */
[----:B------:R-:W-:Y:S01]  /*3e880*/  MOV R0, 0x3e8d0 ;  /* 0x0003e8d000007802 */ /* 0x000fe20000000f00 */
[----:B------:R-:W-:-:S02]  /*3e890*/  IMAD.MOV.U32 R3, RZ, RZ, R156 ;  /* 0x000000ffff037224 */ /* 0x000fc400078e009c */
[----:B------:R-:W-:Y:S02]  /*3e8a0*/  IMAD.MOV.U32 R4, RZ, RZ, R157 ;  /* 0x000000ffff047224 */ /* 0x000fe400078e009d */
[----:B------:R-:W-:-:S07]  /*3e8b0*/  IMAD.MOV.U32 R5, RZ, RZ, R156 ;  /* 0x000000ffff057224 */ /* 0x000fce00078e009c */
[----:B------:R-:W-:Y:S05]  /*3e8c0*/  CALL.REL.NOINC `($_Z5saxpyPhPm$_Z6fp_dblPmS_) ;  /* 0xffffffa0001c7944 */ /* 0x000fea0003c3ffff */
[----:B------:R-:W-:Y:S05]  /*3e8d0*/  BMOV.32.CLEAR RZ, B0 ;  /* 0x0000000000ff7355 */ /* 0x000fea0000100000 */
[----:B------:R-:W-:Y:S05]  /*3e8e0*/  BMOV.32.CLEAR RZ, B11 ;  /* 0x000000000bff7355 */ /* 0x000fea0000100000 */
[----:B------:R-:W-:Y:S01]  /*3e8f0*/  IMAD.MOV.U32 R19, RZ, RZ, R157 ;  /* 0x000000ffff137224 */ /* 0x000fe200078e009d */
[----:B------:R-:W-:Y:S01]  /*3e900*/  MOV R189, 0x3e950 ;  /* 0x0003e95000bd7802 */ /* 0x000fe20000000f00 */
[----:B------:R-:W-:-:S02]  /*3e910*/  IMAD.MOV.U32 R18, RZ, RZ, R156 ;  /* 0x000000ffff127224 */ /* 0x000fc400078e009c */
        /* <DEDUP_REMOVED lines=9> */
[----:B------:R-:W-:Y:S05]  /*3e9b0*/  BMOV.32.CLEAR RZ, B0 ;  /* 0x0000000000ff7355 */ /* 0x000fea0000100000 */
[----:B------:R-:W-:Y:S05]  /*3e9c0*/  BMOV.32.CLEAR RZ, B11 ;  /* 0x000000000bff7355 */ /* 0x000fea0000100000 */
[----:B------:R-:W-:Y:S01]  /*3e9d0*/  IMAD.MOV.U32 R18, RZ, RZ, R157 ;  /* 0x000000ffff127224 */ /* 0x000fe200078e009d */
[----:B------:R-:W-:Y:S01]  /*3e9e0*/  MOV R31, 0x3ea10 ;  /* 0x0003ea10001f7802 */ /* 0x000fe20000000f00 */
[----:B0-----:R-:W-:-:S07]  /*3e9f0*/  IMAD.MOV.U32 R19, RZ, RZ, R156 ;  /* 0x000000ffff137224 */ /* 0x001fce00078e009c */
[----:B-----5:R-:W-:Y:S05]  /*3ea00*/  CALL.REL.NOINC `($_Z5saxpyPhPm$_Z6fp_mulPmS_S_) ;  /* 0xffffffa000607944 */ /* 0x020fea0003c3ffff */
[----:B------:R-:W-:-:S07]  /*3ea10*/  IMAD.MOV.U32 R170, RZ, RZ, 0x1 ;  /* 0x00000001ffaa7424 */ /* 0x000fce00078e00ff */
.L_x_844:
[----:B------:R1:W-:Y:S05]  /*3ea20*/  BMOV.32 B0, R199 ;  /* 0x000000c700007356 */ /* 0x0003ea0000000000 */
[----:B------:R-:W-:Y:S05]  /*3ea30*/  BSYNC B0 ;  /* 0x0000000000007941 */ /* 0x000fea0003800000 */
.L_x_843:
[----:B------:R-:W-:Y:S01]  /*3ea40*/  MOV R2, 0x10 ;  /* 0x0000001000027802 */ /* 0x000fe20000000f00 */
[----:B------:R-:W-:Y:S02]  /*3ea50*/  IMAD.MOV.U32 R4, RZ, RZ, R135 ;  /* 0x000000ffff047224 */ /* 0x000fe400078e0087 */
[----:B------:R-:W-:Y:S01]  /*3ea60*/  IMAD.MOV.U32 R5, RZ, RZ, R134 ;  /* 0x000000ffff057224 */ /* 0x000fe200078e0086 */
[----:B------:R2:W3:Y:S06]  /*3ea70*/  LDC.64 R6, c[0x4][R2] ;  /* 0x0100000002067b82 */ /* 0x0004ec0000000a00 */
[----:B------:R-:W-:-:S07]  /*3ea80*/  LEPC R20, `(.L_x_849) ;  /* 0x000000001014794e */ /* 0x000fce0000000000 */
[----:B0123--:R-:W-:Y:S05]  /*3ea90*/  CALL.ABS.NOINC R6 ;  /* 0x0000000006007343 */ /* 0x00ffea0003c00000 */
.L_x_849:
[----:B------:R0:W1:Y:S01]  /*3eaa0*/  LDC.64 R6, c[0x4][R2] ;  /* 0x0100000002067b82 */ /* 0x0000620000000a00 */
[----:B------:R-:W-:Y:S02]  /*3eab0*/  IMAD.MOV.U32 R4, RZ, RZ, R161 ;  /* 0x000000ffff047224 */ /* 0x000fe400078e00a1 */
[----:B------:R-:W-:-:S07]  /*3eac0*/  IMAD.MOV.U32 R5, RZ, RZ, R160 ;  /* 0x000000ffff057224 */ /* 0x000fce00078e00a0 */
[----:B------:R-:W-:-:S07]  /*3ead0*/  LEPC R20, `(.L_x_850) ;  /* 0x000000001014794e */ /* 0x000fce0000000000 */
[----:B01----:R-:W-:Y:S05]  /*3eae0*/  CALL.ABS.NOINC R6 ;  /* 0x0000000006007343 */ /* 0x003fea0003c00000 */
.L_x_850:
[----:B------:R-:W0:Y:S01]  /*3eaf0*/  LDC.64 R2, c[0x4][R2] ;  /* 0x0100000002027b82 */ /* 0x000e220000000a00 */
[----:B------:R-:W-:Y:S02]  /*3eb00*/  IMAD.MOV.U32 R4, RZ, RZ, R157 ;  /* 0x000000ffff047224 */ /* 0x000fe400078e009d */
[----:B------:R-:W-:-:S07]  /*3eb10*/  IMAD.MOV.U32 R5, RZ, RZ, R156 ;  /* 0x000000ffff057224 */ /* 0x000fce00078e009c */
[----:B------:R-:W-:-:S07]  /*3eb20*/  LEPC R20, `(.L_x_836) ;  /* 0x000000001014794e */ /* 0x000fce0000000000 */
[----:B0-----:R-:W-:Y:S05]  /*3eb30*/  CALL.ABS.NOINC R2 ;  /* 0x0000000002007343 */ /* 0x001fea0003c00000 */
.L_x_836:
[----:B------:R1:W-:Y:S05]  /*3eb40*/  BMOV.32 B11, R200 ;  /* 0x000000c80b007356 */ /* 0x0003ea0000000000 */
[----:B------:R-:W-:Y:S05]  /*3eb50*/  BSYNC B11 ;  /* 0x00000000000b7941 */ /* 0x000fea0003800000 */
.L_x_831:
[----:B------:R-:W-:-:S04]  /*3eb60*/  IMAD.MOV.U32 R183, RZ, RZ, 0x0 ;  /* 0x00000000ffb77424 */ /* 0x000fc800078e00ff */
[----:B01----:R-:W-:Y:S05]  /*3eb70*/  RET.REL.NODEC R182 `(_Z5saxpyPhPm) ;  /* 0xfffffc14b6207950 */ /* 0x003fea0003c3ffff */
        .type           $_Z5saxpyPhPm$_Z7fp_copyPmS_,@function
        .size           $_Z5saxpyPhPm$_Z7fp_copyPmS_,($_Z5saxpyPhPm$_Z7fp_zeroPm - $_Z5saxpyPhPm$_Z7fp_copyPmS_)
$_Z5saxpyPhPm$_Z7fp_copyPmS_:
[----:B------:R-:W-:Y:S01]  /*3eb80*/  BSSY B0, `(.L_x_851) ;  /* 0x0000004000007945 */ /* 0x000fe20003800000 */
[----:B------:R-:W-:Y:S01]  /*3eb90*/  IMAD.MOV.U32 R12, RZ, RZ, 0x6 ;  /* 0x00000006ff0c7424 */ /* 0x000fe200078e00ff */
[----:B------:R-:W-:-:S07]  /*3eba0*/  MOV R0, 0x3ebc0 ;  /* 0x0003ebc000007802 */ /* 0x000fce0000000f00 */
[----:B------:R-:W-:Y:S05]  /*3ebb0*/  CALL.REL.NOINC `($_Z5saxpyPhPm$_Z7dv_copyPmPKmi) ;  /* 0xffffffb400b87944 */ /* 0x000fea0003c3ffff */
[----:B------:R-:W-:Y:S05]  /*3ebc0*/  BSYNC B0 ;  /* 0x0000000000007941 */ /* 0x000fea0003800000 */
.L_x_851:
[----:B------:R-:W-:-:S04]  /*3ebd0*/  IMAD.MOV.U32 R3, RZ, RZ, 0x0 ;  /* 0x00000000ff037424 */ /* 0x000fc800078e00ff */
[----:B------:R-:W-:Y:S05]  /*3ebe0*/  RET.REL.NODEC R2 `(_Z5saxpyPhPm) ;  /* 0xfffffc1402047950 */ /* 0x000fea0003c3ffff */
        .type           $_Z5saxpyPhPm$_Z7fp_zeroPm,@function
        .size           $_Z5saxpyPhPm$_Z7fp_zeroPm,($_Z5saxpyPhPm$_Z8ep2_copyP6ep2_stS0_ - $_Z5saxpyPhPm$_Z7fp_zeroPm)
$_Z5saxpyPhPm$_Z7fp_zeroPm:
[----:B------:R-:W-:Y:S01]  /*3ebf0*/  BSSY B1, `(.L_x_852) ;  /* 0x0000004000017945 */ /* 0x000fe20003800000 */
[----:B------:R-:W-:Y:S01]  /*3ec00*/  IMAD.MOV.U32 R14, RZ, RZ, 0x6 ;  /* 0x00000006ff0e7424 */ /* 0x000fe200078e00ff */
[----:B------:R-:W-:-:S07]  /*3ec10*/  MOV R0, 0x3ec30 ;  /* 0x0003ec3000007802 */ /* 0x000fce0000000f00 */
[----:B------:R-:W-:Y:S05]  /*3ec20*/  CALL.REL.NOINC `($_Z5saxpyPhPm$_Z7dv_zeroPmi) ;  /* 0xffffffdc002c7944 */ /* 0x000fea0003c3ffff */
[----:B------:R-:W-:Y:S05]  /*3ec30*/  BSYNC B1 ;  /* 0x0000000000017941 */ /* 0x000fea0003800000 */
.L_x_852:
[----:B------:R-:W-:Y:S02]  /*3ec40*/  IMAD.MOV.U32 R4, RZ, RZ, R12 ;  /* 0x000000ffff047224 */ /* 0x000fe400078e000c */
[----:B------:R-:W-:-:S04]  /*3ec50*/  IMAD.MOV.U32 R5, RZ, RZ, 0x0 ;  /* 0x00000000ff057424 */ /* 0x000fc800078e00ff */
[----:B------:R-:W-:Y:S05]  /*3ec60*/  RET.REL.NODEC R4 `(_Z5saxpyPhPm) ;  /* 0xfffffc1004e47950 */ /* 0x000fea0003c3ffff */
        .type           $_Z5saxpyPhPm$_Z8ep2_copyP6ep2_stS0_,@function
        .size           $_Z5saxpyPhPm$_Z8ep2_copyP6ep2_stS0_,($_Z5saxpyPhPm$_Z8ep2_normP6ep2_stS0_ - $_Z5saxpyPhPm$_Z8ep2_copyP6ep2_stS0_)
$_Z5saxpyPhPm$_Z8ep2_copyP6ep2_stS0_:
[--C-:B------:R-:W-:Y:S01]  /*3ec70*/  IMAD.MOV.U32 R20, RZ, RZ, R28.reuse ;  /* 0x000000ffff147224 */ /* 0x100fe200078e001c */
[----:B------:R-:W-:Y:S01]  /*3ec80*/  MOV R26, 0x3ed10 ;  /* 0x0003ed10001a7802 */ /* 0x000fe20000000f00 */
[--C-:B------:R-:W-:Y:S02]  /*3ec90*/  IMAD.MOV.U32 R21, RZ, RZ, R29.reuse ;  /* 0x000000ffff157224 */ /* 0x100fe400078e001d */
[--C-:B------:R-:W-:Y:S02]  /*3eca0*/  IMAD.MOV.U32 R18, RZ, RZ, R28.reuse ;  /* 0x000000ffff127224 */ /* 0x100fe400078e001c */
[--C-:B------:R-:W-:Y:S02]  /*3ecb0*/  IMAD.MOV.U32 R19, RZ, RZ, R29.reuse ;  /* 0x000000ffff137224 */ /* 0x100fe400078e001d */
[----:B------:R-:W-:Y:S02]  /*3ecc0*/  IMAD.MOV.U32 R22, RZ, RZ, R28 ;  /* 0x000000ffff167224 */ /* 0x000fe400078e001c */
[----:B------:R-:W-:-:S02]  /*3ecd0*/  IMAD.MOV.U32 R23, RZ, RZ, R29 ;  /* 0x000000ffff177224 */ /* 0x000fc400078e001d */
[----:B------:R-:W-:Y:S02]  /*3ece0*/  IMAD.MOV.U32 R2, RZ, RZ, R28 ;  /* 0x000000ffff027224 */ /* 0x000fe400078e001c */
[----:B------:R-:W-:-:S07]  /*3ecf0*/  IMAD.MOV.U32 R3, RZ, RZ, R29 ;  /* 0x000000ffff037224 */ /* 0x000fce00078e001d */
[----:B------:R-:W-:Y:S05]  /*3ed00*/  CALL.REL.NOINC `($_Z5saxpyPhPm$_Z8fp2_copyPPmS0_) ;  /* 0x0000000000c87944 */ /* 0x000fea0003c00000 */
[----:B------:R-:W-:Y:S02]  /*3ed10*/  IADD3 R22, P0, PT, R20, 0x10, RZ ;  /* 0x0000001014167810 */ /* 0x000fe40007f1e0ff */
[----:B------:R-:W-:Y:S02]  /*3ed20*/  IADD3 R2, P1, PT, R18, 0x10, RZ ;  /* 0x0000001012027810 */ /* 0x000fe40007f3e0ff */
[----:B------:R-:W-:Y:S01]  /*3ed30*/  MOV R26, 0x3ed70 ;  /* 0x0003ed70001a7802 */ /* 0x000fe20000000f00 */
[----:B------:R-:W-:Y:S02]  /*3ed40*/  IMAD.X R23, RZ, RZ, R21, P0 ;  /* 0x000000ffff177224 */ /* 0x000fe400000e0615 */
[----:B------:R-:W-:-:S08]  /*3ed50*/  IMAD.X R3, RZ, RZ, R19, P1 ;  /* 0x000000ffff037224 */ /* 0x000fd000008e0613 */
[----:B------:R-:W-:Y:S05]  /*3ed60*/  CALL.REL.NOINC `($_Z5saxpyPhPm$_Z8fp2_copyPPmS0_) ;  /* 0x0000000000b07944 */ /* 0x000fea0003c00000 */
[----:B------:R-:W0:Y:S01]  /*3ed70*/  LDC.64 R32, c[0x0][0x358] ;  /* 0x0000d600ff207b82 */ /* 0x000e220000000a00 */
[----:B------:R-:W-:Y:S02]  /*3ed80*/  IADD3 R22, P0, PT, R20, 0x20, RZ ;  /* 0x0000002014167810 */ /* 0x000fe40007f1e0ff */
[----:B------:R-:W-:Y:S02]  /*3ed90*/  IADD3 R2, P1, PT, R18, 0x20, RZ ;  /* 0x0000002012027810 */ /* 0x000fe40007f3e0ff */
[----:B------:R-:W-:Y:S01]  /*3eda0*/  MOV R26, 0x3ede0 ;  /* 0x0003ede0001a7802 */ /* 0x000fe20000000f00 */
[----:B------:R-:W-:Y:S02]  /*3edb0*/  IMAD.X R23, RZ, RZ, R21, P0 ;  /* 0x000000ffff177224 */ /* 0x000fe400000e0615 */
[----:B------:R-:W-:-:S08]  /*3edc0*/  IMAD.X R3, RZ, RZ, R19, P1 ;  /* 0x000000ffff037224 */ /* 0x000fd000008e0613 */
[----:B0-----:R-:W-:Y:S05]  /*3edd0*/  CALL.REL.NOINC `($_Z5saxpyPhPm$_Z8fp2_copyPPmS0_) ;  /* 0x0000000000947944 */ /* 0x001fea0003c00000 */
[----:B------:R-:W-:Y:S02]  /*3ede0*/  R2UR UR4, R32 ;  /* 0x00000000200472ca */ /* 0x000fe400000e0000 */
[----:B------:R-:W-:-:S13]  /*3edf0*/  R2UR UR5, R33 ;  /* 0x00000000210572ca */ /* 0x000fda00000e0000 */
[----:B------:R-:W2:Y:S01]  /*3ee00*/  LD.E R19, desc[UR4][R18.64+0x30] ;  /* 0x0000300412137980 */ /* 0x000ea2000c101900 */
[----:B------:R-:W-:Y:S02]  /*3ee10*/  IMAD.MOV.U32 R2, RZ, RZ, R27 ;  /* 0x000000ffff027224 */ /* 0x000fe400078e001b */
[----:B------:R-:W-:Y:S01]  /*3ee20*/  IMAD.MOV.U32 R3, RZ, RZ, 0x0 ;  /* 0x00000000ff037424 */ /* 0x000fe200078e00ff */
[----:B--2---:R0:W-:Y:S03]  /*3ee30*/  ST.E desc[UR4][R20.64+0x30], R19 ;  /* 0x0000301314007985 */ /* 0x0041e6000c101904 */
[----:B0-----:R-:W-:Y:S05]  /*3ee40*/  RET.REL.NODEC R2 `(_Z5saxpyPhPm) ;  /* 0xfffffc10026c7950 */ /* 0x001fea0003c3ffff */
        .type           $_Z5saxpyPhPm$_Z8ep2_normP6ep2_stS0_,@function
        .size           $_Z5saxpyPhPm$_Z8ep2_normP6ep2_stS0_,($_Z5saxpyPhPm$_Z8fp2_copyPPmS0_ - $_Z5saxpyPhPm$_Z8ep2_normP6ep2_stS0_)
$_Z5saxpyPhPm$_Z8ep2_normP6ep2_stS0_:
[----:B------:R-:W-:Y:S01]  /*3ee50*/  IMAD.MOV.U32 R28, RZ, RZ, R48 ;  /* 0x000000ffff1c7224 */ /* 0x000fe200078e0030 */
[----:B------:R-:W-:Y:S01]  /*3ee60*/  MOV R20, 0x3ee90 ;  /* 0x0003ee9000147802 */ /* 0x000fe20000000f00 */
[----:B------:R-:W-:-:S07]  /*3ee70*/  IMAD.MOV.U32 R29, RZ, RZ, R49 ;  /* 0x000000ffff1d7224 */ /* 0x000fce00078e0031 */
[----:B------:R-:W-:Y:S05]  /*3ee80*/  CALL.REL.NOINC `($_Z5saxpyPhPm$_Z12ep2_is_inftyP6ep2_st) ;  /* 0xfffffe6000707944 */ /* 0x000fea0003c3ffff */
[----:B------:R-:W0:Y:S01]  /*3ee90*/  LDC.64 R2, c[0x0][0x358] ;  /* 0x0000d600ff027b82 */ /* 0x000e220000000a00 */
[----:B------:R-:W-:-:S13]  /*3eea0*/  ISETP.NE.AND P0, PT, R168, RZ, PT ;  /* 0x000000ffa800720c */ /* 0x000fda0003f05270 */
[----:B------:R-:W-:Y:S05]  /*3eeb0*/  @!P0 BRA `(.L_x_853) ;  /* 0x0000000000148947 */ /* 0x000fea0003800000 */
[----:B------:R-:W-:-:S07]  /*3eec0*/  MOV R18, 0x3eee0 ;  /* 0x0003eee000127802 */ /* 0x000fce0000000f00 */
[----:B0-----:R-:W-:Y:S05]  /*3eed0*/  CALL.REL.NOINC `($_Z5saxpyPhPm$_Z13ep2_set_inftyP6ep2_st) ;  /* 0xfffffedc00b07944 */ /* 0x001fea0003c3ffff */
[----:B------:R-:W-:Y:S02]  /*3eee0*/  IMAD.MOV.U32 R2, RZ, RZ, R175 ;  /* 0x000000ffff027224 */ /* 0x000fe400078e00af */
[----:B------:R-:W-:-:S04]  /*3eef0*/  IMAD.MOV.U32 R3, RZ, RZ, 0x0 ;  /* 0x00000000ff037424 */ /* 0x000fc800078e00ff */
[----:B------:R-:W-:Y:S05]  /*3ef00*/  RET.REL.NODEC R2 `(_Z5saxpyPhPm) ;  /* 0xfffffc10023c7950 */ /* 0x000fea0003c3ffff */
.L_x_853:
[----:B0-----:R-:W-:Y:S01]  /*3ef10*/  R2UR UR4, R2 ;  /* 0x00000000020472ca */ /* 0x001fe200000e0000 */
[----:B------:R-:W-:Y:S01]  /*3ef20*/  IMAD.MOV.U32 R2, RZ, RZ, R28 ;  /* 0x000000ffff027224 */ /* 0x000fe200078e001c */
[----:B------:R-:W-:Y:S01]  /*3ef30*/  R2UR UR5, R3 ;  /* 0x00000000030572ca */ /* 0x000fe200000e0000 */
[----:B------:R-:W-:-:S12]  /*3ef40*/  IMAD.MOV.U32 R3, RZ, RZ, R29 ;  /* 0x000000ffff037224 */ /* 0x000fd800078e001d */
[----:B------:R-:W2:Y:S01]  /*3ef50*/  LD.E R0, desc[UR4][R2.64+0x30] ;  /* 0x0000300402007980 */ /* 0x000ea2000c101900 */
[----:B------:R-:W-:Y:S05]  /*3ef60*/  BMOV.32.CLEAR RZ, B1 ;  /* 0x0000000001ff7355 */ /* 0x000fea0000100000 */
[----:B------:R-:W-:Y:S01]  /*3ef70*/  BSSY B1, `(.L_x_854) ;  /* 0x0000006000017945 */ /* 0x000fe20003800000 */
[----:B--2---:R-:W-:-:S13]  /*3ef80*/  ISETP.NE.AND P0, PT, R0, 0x1, PT ;  /* 0x000000010000780c */ /* 0x004fda0003f05270 */
[----:B------:R-:W-:Y:S05]  /*3ef90*/  @P0 BRA `(.L_x_855) ;  /* 0x00000000000c0947 */ /* 0x000fea0003800000 */
[----:B------:R-:W-:Y:S05]  /*3efa0*/  BMOV.32.CLEAR RZ, B0 ;  /* 0x0000000000ff7355 */ /* 0x000fea0000100000 */
[----:B------:R-:W-:-:S07]  /*3efb0*/  MOV R27, 0x3efd0 ;  /* 0x0003efd0001b7802 */ /* 0x000fce0000000f00 */
[----:B------:R-:W-:Y:S05]  /*3efc0*/  CALL.REL.NOINC `($_Z5saxpyPhPm$_Z8ep2_copyP6ep2_stS0_) ;  /* 0xfffffffc00287944 */ /* 0x000fea0003c3ffff */
.L_x_855:
[----:B------:R-:W-:Y:S05]  /*3efd0*/  BSYNC B1 ;  /* 0x0000000000017941 */ /* 0x000fea0003800000 */
.L_x_854:
[----:B------:R-:W-:-:S07]  /*3efe0*/  MOV R181, 0x3f000 ;  /* 0x0003f00000b57802 */ /* 0x000fce0000000f00 */
[----:B------:R-:W-:Y:S05]  /*3eff0*/  CALL.REL.NOINC `($_Z5saxpyPhPm$_ZN34_INTERNAL_850ce659_4_k_cu_2ffcd43212ep2_norm_impEP6ep2_stS1_i) ;  /* 0x0000001c009c7944 */ /* 0x000fea0003c00000 */
[----:B------:R-:W-:Y:S02]  /*3f000*/  IMAD.MOV.U32 R2, RZ, RZ, R175 ;  /* 0x000000ffff027224 */ /* 0x000fe400078e00af */
[----:B------:R-:W-:-:S04]  /*3f010*/  IMAD.MOV.U32 R3, RZ, RZ, 0x0 ;  /* 0x00000000ff037424 */ /* 0x000fc800078e00ff */
[----:B------:R-:W-:Y:S05]  /*3f020*/  RET.REL.NODEC R2 `(_Z5saxpyPhPm) ;  /* 0xfffffc0c02f47950 */ /* 0x000fea0003c3ffff */
        .type           $_Z5saxpyPhPm$_Z8fp2_copyPPmS0_,@function
        .size           $_Z5saxpyPhPm$_Z8fp2_copyPPmS0_,($_Z5saxpyPhPm$_Z8fp2_sgn0PKPmP5bn_st - $_Z5saxpyPhPm$_Z8fp2_copyPPmS0_)
$_Z5saxpyPhPm$_Z8fp2_copyPPmS0_:
[----:B------:R-:W0:Y:S01]  /*3f030*/  LDC.64 R30, c[0x0][0x358] ;  /* 0x0000d600ff1e7b82 */ /* 0x000e220000000a00 */
[----:B------:R-:W-:Y:S02]  /*3f040*/  IMAD.MOV.U32 R24, RZ, RZ, R2 ;  /* 0x000000ffff187224 */ /* 0x000fe400078e0002 */
[----:B------:R-:W-:Y:S01]  /*3f050*/  IMAD.MOV.U32 R25, RZ, RZ, R3 ;  /* 0x000000ffff197224 */ /* 0x000fe200078e0003 */
[C---:B0-----:R-:W-:Y:S02]  /*3f060*/  R2UR UR4, R30.reuse ;  /* 0x000000001e0472ca */ /* 0x041fe400000e0000 */
[C---:B------:R-:W-:Y:S02]  /*3f070*/  R2UR UR5, R31.reuse ;  /* 0x000000001f0572ca */ /* 0x040fe400000e0000 */
[----:B------:R-:W-:Y:S02]  /*3f080*/  R2UR UR6, R30 ;  /* 0x000000001e0672ca */ /* 0x000fe400000e0000 */
[----:B------:R-:W-:-:S09]  /*3f090*/  R2UR UR7, R31 ;  /* 0x000000001f0772ca */ /* 0x000fd200000e0000 */
[----:B------:R0:W5:Y:S04]  /*3f0a0*/  LD.E.64 R4, desc[UR4][R22.64] ;  /* 0x0000000416047980 */ /* 0x000168000c101b00 */
[----:B------:R0:W5:Y:S01]  /*3f0b0*/  LD.E.64 R6, desc[UR6][R24.64] ;  /* 0x0000000618067980 */ /* 0x000162000c101b00 */
[----:B------:R-:W-:-:S07]  /*3f0c0*/  MOV R2, 0x3f0e0 ;  /* 0x0003f0e000027802 */ /* 0x000fce0000000f00 */
[----:B0----5:R-:W-:Y:S05]  /*3f0d0*/  CALL.REL.NOINC `($_Z5saxpyPhPm$_Z7fp_copyPmS_) ;  /* 0xfffffff800a87944 */ /* 0x021fea0003c3ffff */
[C---:B------:R-:W-:Y:S02]  /*3f0e0*/  R2UR UR4, R30.reuse ;  /* 0x000000001e0472ca */ /* 0x040fe400000e0000 */
[C---:B------:R-:W-:Y:S02]  /*3f0f0*/  R2UR UR5, R31.reuse ;  /* 0x000000001f0572ca */ /* 0x040fe400000e0000 */
[----:B------:R-:W-:Y:S02]  /*3f100*/  R2UR UR6, R30 ;  /* 0x000000001e0672ca */ /* 0x000fe400000e0000 */
[----:B------:R-:W-:-:S09]  /*3f110*/  R2UR UR7, R31 ;  /* 0x000000001f0772ca */ /* 0x000fd200000e0000 */
[----:B------:R0:W5:Y:S04]  /*3f120*/  LD.E.64 R4, desc[UR4][R22.64+0x8] ;  /* 0x0000080416047980 */ /* 0x000168000c101b00 */
[----:B------:R0:W5:Y:S01]  /*3f130*/  LD.E.64 R6, desc[UR6][R24.64+0x8] ;  /* 0x0000080618067980 */ /* 0x000162000c101b00 */
[----:B------:R-:W-:-:S07]  /*3f140*/  MOV R2, 0x3f160 ;  /* 0x0003f16000027802 */ /* 0x000fce0000000f00 */
[----:B0----5:R-:W-:Y:S05]  /*3f150*/  CALL.REL.NOINC `($_Z5saxpyPhPm$_Z7fp_copyPmS_) ;  /* 0xfffffff800887944 */ /* 0x021fea0003c3ffff */
[----:B------:R-:W-:Y:S02]  /*3f160*/  IMAD.MOV.U32 R2, RZ, RZ, R26 ;  /* 0x000000ffff027224 */ /* 0x000fe400078e001a */
[----:B------:R-:W-:-:S04]  /*3f170*/  IMAD.MOV.U32 R3, RZ, RZ, 0x0 ;  /* 0x00000000ff037424 */ /* 0x000fc800078e00ff */
[----:B------:R-:W-:Y:S05]  /*3f180*/  RET.REL.NODEC R2 `(_Z5saxpyPhPm) ;  /* 0xfffffc0c029c7950 */ /* 0x000fea0003c3ffff */
        .type           $_Z5saxpyPhPm$_Z8fp2_sgn0PKPmP5bn_st,@function
        .size           $_Z5saxpyPhPm$_Z8fp2_sgn0PKPmP5bn_st,($_Z5saxpyPhPm$_Z8fp2_zeroPPm - $_Z5saxpyPhPm$_Z8fp2_sgn0PKPmP5bn_st)
$_Z5saxpyPhPm$_Z8fp2_sgn0PKPmP5bn_st:
[----:B------:R-:W0:Y:S02]  /*3f190*/  LDC.64 R36, c[0x0][0x358] ;  /* 0x0000d600ff247b82 */ /* 0x000e240000000a00 */
[----:B0-----:R-:W-:Y:S02]  /*3f1a0*/  R2UR UR4, R36 ;  /* 0x00000000240472ca */ /* 0x001fe400000e0000 */
[----:B------:R-:W-:-:S13]  /*3f1b0*/  R2UR UR5, R37 ;  /* 0x00000000250572ca */ /* 0x000fda00000e0000 */
[----:B------:R-:W2:Y:S01]  /*3f1c0*/  LD.E.64 R18, desc[UR4][R26.64] ;  /* 0x000000041a127980 */ /* 0x000ea2000c101b00 */
[----:B------:R-:W-:Y:S01]  /*3f1d0*/  MOV R0, 0x3f210 ;  /* 0x0003f21000007802 */ /* 0x000fe20000000f00 */
[----:B--2---:R-:W-:Y:S02]  /*3f1e0*/  IMAD.MOV.U32 R2, RZ, RZ, R18 ;  /* 0x000000ffff027224 */ /* 0x004fe400078e0012 */
[----:B------:R-:W-:-:S07]  /*3f1f0*/  IMAD.MOV.U32 R3, RZ, RZ, R19 ;  /* 0x000000ffff037224 */ /* 0x000fce00078e0013 */
[----:B------:R-:W-:Y:S05]  /*3f200*/  CALL.REL.NOINC `($_Z5saxpyPhPm$_Z10fp_is_zeroPm) ;  /* 0xfffffc8400ec7944 */ /* 0x000fea0003c3ffff */
[----:B------:R-:W-:Y:S01]  /*3f210*/  IMAD.MOV.U32 R22, RZ, RZ, R31 ;  /* 0x000000ffff167224 */ /* 0x000fe200078e001f */
[----:B------:R-:W-:Y:S01]  /*3f220*/  MOV R42, 0x3f250 ;  /* 0x0003f250002a7802 */ /* 0x000fe20000000f00 */
[----:B------:R-:W-:-:S07]  /*3f230*/  IMAD.MOV.U32 R23, RZ, RZ, R32 ;  /* 0x000000ffff177224 */ /* 0x000fce00078e0020 */
[----:B------:R-:W-:Y:S05]  /*3f240*/  CALL.REL.NOINC `($_Z5saxpyPhPm$_Z13fp_prime_backP5bn_stPm) ;  /* 0xfffffeec00787944 */ /* 0x000fea0003c3ffff */
[----:B------:R-:W-:Y:S01]  /*3f250*/  BSSY B2, `(.L_x_856) ;  /* 0x0000006000027945 */ /* 0x000fe20003800000 */
[----:B------:R-:W-:Y:S01]  /*3f260*/  IMAD.MOV.U32 R2, RZ, RZ, R31 ;  /* 0x000000ffff027224 */ /* 0x000fe200078e001f */
[----:B------:R-:W-:Y:S01]  /*3f270*/  MOV R10, 0x3f2b0 ;  /* 0x0003f2b0000a7802 */ /* 0x000fe20000000f00 */
[----:B------:R-:W-:Y:S02]  /*3f280*/  IMAD.MOV.U32 R3, RZ, RZ, R32 ;  /* 0x000000ffff037224 */ /* 0x000fe400078e0020 */
[----:B------:R-:W-:-:S07]  /*3f290*/  IMAD.MOV.U32 R18, RZ, RZ, RZ ;  /* 0x000000ffff127224 */ /* 0x000fce00078e00ff */
[----:B------:R-:W-:Y:S05]  /*3f2a0*/  CALL.REL.NOINC `($_Z5saxpyPhPm$_Z10bn_get_bitP5bn_sti) ;  /* 0xfffffc7000e47944 */ /* 0x000fea0003c3ffff */
[----:B------:R-:W-:Y:S05]  /*3f2b0*/  BSYNC B2 ;  /* 0x0000000000027941 */ /* 0x000fea0003800000 */
.L_x_856:
[----:B------:R-:W-:Y:S02]  /*3f2c0*/  R2UR UR4, R36 ;  /* 0x00000000240472ca */ /* 0x000fe400000e0000 */
[----:B------:R-:W-:Y:S01]  /*3f2d0*/  R2UR UR5, R37 ;  /* 0x00000000250572ca */ /* 0x000fe200000e0000 */
[----:B------:R-:W-:Y:S01]  /*3f2e0*/  IMAD.MOV.U32 R22, RZ, RZ, R31 ;  /* 0x000000ffff167224 */ /* 0x000fe200078e001f */
[----:B------:R-:W-:Y:S01]  /*3f2f0*/  MOV R42, 0x3f340 ;  /* 0x0003f340002a7802 */ /* 0x000fe20000000f00 */
[----:B------:R-:W-:-:S10]  /*3f300*/  IMAD.MOV.U32 R23, RZ, RZ, R32 ;  /* 0x000000ffff177224 */ /* 0x000fd400078e0020 */
[----:B------:R0:W5:Y:S02]  /*3f310*/  LD.E.64 R18, desc[UR4][R26.64+0x8] ;  /* 0x000008041a127980 */ /* 0x000164000c101b00 */
[----:B0-----:R-:W-:-:S07]  /*3f320*/  IMAD.MOV.U32 R26, RZ, RZ, R0 ;  /* 0x000000ffff1a7224 */ /* 0x001fce00078e0000 */
[----:B-----5:R-:W-:Y:S05]  /*3f330*/  CALL.REL.NOINC `($_Z5saxpyPhPm$_Z13fp_prime_backP5bn_stPm) ;  /* 0xfffffeec003c7944 */ /* 0x020fea0003c3ffff */
[----:B------:R-:W-:Y:S01]  /*3f340*/  BSSY B2, `(.L_x_857) ;  /* 0x0000006000027945 */ /* 0x000fe20003800000 */
[----:B------:R-:W-:Y:S01]  /*3f350*/  IMAD.MOV.U32 R2, RZ, RZ, R31 ;  /* 0x000000ffff027224 */ /* 0x000fe200078e001f */
[----:B------:R-:W-:Y:S01]  /*3f360*/  MOV R10, 0x3f3a0 ;  /* 0x0003f3a0000a7802 */ /* 0x000fe20000000f00 */
[----:B------:R-:W-:Y:S02]  /*3f370*/  IMAD.MOV.U32 R3, RZ, RZ, R32 ;  /* 0x000000ffff037224 */ /* 0x000fe400078e0020 */
[----:B------:R-:W-:-:S07]  /*3f380*/  IMAD.MOV.U32 R18, RZ, RZ, RZ ;  /* 0x000000ffff127224 */ /* 0x000fce00078e00ff */
[----:B------:R-:W-:Y:S05]  /*3f390*/  CALL.REL.NOINC `($_Z5saxpyPhPm$_Z10bn_get_bitP5bn_sti) ;  /* 0xfffffc7000a87944 */ /* 0x000fea0003c3ffff */
[----:B------:R-:W-:Y:S05]  /*3f3a0*/  BSYNC B2 ;  /* 0x0000000000027941 */ /* 0x000fea0003800000 */
.L_x_857:
[----:B------:R-:W-:Y:S01]  /*3f3b0*/  IMAD.MOV.U32 R31, RZ, RZ, 0x0 ;  /* 0x00000000ff1f7424 */ /* 0x000fe200078e00ff */
[----:B------:R-:W-:-:S03]  /*3f3c0*/  LOP3.LUT R7, R26, R0, R24, 0xf8, !PT ;  /* 0x000000001a077212 */ /* 0x000fc600078ef818 */
[----:B------:R-:W-:Y:S05]  /*3f3d0*/  RET.REL.NODEC R30 `(_Z5saxpyPhPm) ;  /* 0xfffffc0c1e087950 */ /* 0x000fea0003c3ffff */
        .type           $_Z5saxpyPhPm$_Z8fp2_zeroPPm,@function
        .size           $_Z5saxpyPhPm$_Z8fp2_zeroPPm,($_Z5saxpyPhPm$_Z8fp_printPm - $_Z5saxpyPhPm$_Z8fp2_zeroPPm)
$_Z5saxpyPhPm$_Z8fp2_zeroPPm:
[----:B------:R-:W0:Y:S02]  /*3f3e0*/  LDC.64 R22, c[0x0][0x358] ;  /* 0x0000d600ff167b82 */ /* 0x000e240000000a00 */
[----:B0-----:R-:W-:Y:S02]  /*3f3f0*/  R2UR UR4, R22 ;  /* 0x00000000160472ca */ /* 0x001fe400000e0000 */
[----:B------:R-:W-:-:S13]  /*3f400*/  R2UR UR5, R23 ;  /* 0x00000000170572ca */ /* 0x000fda00000e0000 */
[----:B------:R0:W5:Y:S01]  /*3f410*/  LD.E.64 R4, desc[UR4][R10.64] ;  /* 0x000000040a047980 */ /* 0x000162000c101b00 */
[----:B------:R-:W-:-:S07]  /*3f420*/  MOV R12, 0x3f440 ;  /* 0x0003f440000c7802 */ /* 0x000fce0000000f00 */
[----:B0----5:R-:W-:Y:S05]  /*3f430*/  CALL.REL.NOINC `($_Z5saxpyPhPm$_Z7fp_zeroPm) ;  /* 0xfffffff400ec7944 */ /* 0x021fea0003c3ffff */
        /* <DEDUP_REMOVED lines=8> */
        .type           $_Z5saxpyPhPm$_Z8fp_printPm,@function
        .size           $_Z5saxpyPhPm$_Z8fp_printPm,($_Z5saxpyPhPm$_Z9fp2_printPPm - $_Z5saxpyPhPm$_Z8fp_printPm)
$_Z5saxpyPhPm$_Z8fp_printPm:
        /* <DEDUP_REMOVED lines=8> */
.L_x_858:
[----:B------:R-:W0:Y:S01]  /*3f540*/  LDC.64 R24, c[0x0][0x358] ;  /* 0x0000d600ff187b82 */ /* 0x000e220000000a00 */
[----:B------:R-:W-:Y:S02]  /*3f550*/  IMAD.MOV.U32 R19, RZ, RZ, R5 ;  /* 0x000000ffff137224 */ /* 0x000fe400078e0005 */
[----:B------:R-:W-:-:S05]  /*3f560*/  IMAD.MOV.U32 R5, RZ, RZ, RZ ;  /* 0x000000ffff057224 */ /* 0x000fca00078e00ff */
[----:B------:R1:W2:Y:S02]  /*3f570*/  LDC.64 R6, c[0x4][R18] ;  /* 0x0100000012067b82 */ /* 0x0002a40000000a00 */
[----:B-1----:R-:W-:Y:S02]  /*3f580*/  IMAD.MOV.U32 R18, RZ, RZ, R4 ;  /* 0x000000ffff127224 */ /* 0x002fe400078e0004 */
[----:B------:R-:W-:-:S07]  /*3f590*/  IMAD.MOV.U32 R4, RZ, RZ, 0x30 ;  /* 0x00000030ff047424 */ /* 0x000fce00078e00ff */
[----:B------:R-:W-:-:S07]  /*3f5a0*/  LEPC R20, `(.L_x_859) ;  /* 0x000000001014794e */ /* 0x000fce0000000000 */
[----:B0-2---:R-:W-:Y:S05]  /*3f5b0*/  CALL.ABS.NOINC R6 ;  /* 0x0000000006007343 */ /* 0x005fea0003c00000 */
.L_x_859:
        /* <DEDUP_REMOVED lines=11> */
[----:B0-----:R-:W-:Y:S05]  /*3f670*/  CALL.REL.NOINC `($_Z5saxpyPhPm$_Z11bn_read_rawP5bn_stPKmi) ;  /* 0xfffffd0c00a87944 */ /* 0x001fea0003c3ffff */
[----:B------:R-:W-:Y:S02]  /*3f680*/  R2UR UR4, R24 ;  /* 0x00000000180472ca */ /* 0x000fe400000e0000 */
[----:B------:R-:W-:-:S13]  /*3f690*/  R2UR UR5, R25 ;  /* 0x00000000190572ca */ /* 0x000fda00000e0000 */
[----:B------:R-:W2:Y:S01]  /*3f6a0*/  LD.E R0, desc[UR4][R18.64+0x4] ;  /* 0x0000040412007980 */ /* 0x000ea2000c101900 */
[----:B------:R-:W-:Y:S01]  /*3f6b0*/  BSSY B6, `(.L_x_860) ;  /* 0x000000d000067945 */ /* 0x000fe20003800000 */
[----:B--2---:R-:W-:-:S13]  /*3f6c0*/  ISETP.GT.AND P0, PT, R0, 0x5, PT ;  /* 0x000000050000780c */ /* 0x004fda0003f04270 */
[----:B------:R-:W-:Y:S05]  /*3f6d0*/  @P0 BRA `(.L_x_861) ;  /* 0x0000000000100947 */ /* 0x000fea0003800000 */
[----:B------:R-:W-:Y:S02]  /*3f6e0*/  CS2R R8, SRZ ;  /* 0x0000000000087805 */ /* 0x000fe4000001ff00 */
[----:B------:R-:W-:-:S07]  /*3f6f0*/  MOV R23, 0x3f710 ;  /* 0x0003f71000177802 */ /* 0x000fce0000000f00 */
[----:B------:R-:W-:Y:S05]  /*3f700*/  CALL.REL.NOINC `($_Z5saxpyPhPm$_Z14util_print_digmi) ;  /* 0xfffffef000cc7944 */ /* 0x000fea0003c3ffff */
[----:B------:R-:W-:Y:S05]  /*3f710*/  BRA `(.L_x_862) ;  /* 0x0000000000187947 */ /* 0x000fea0003800000 */
.L_x_861:
[----:B------:R-:W-:Y:S02]  /*3f720*/  R2UR UR4, R24 ;  /* 0x00000000180472ca */ /* 0x000fe400000e0000 */
[----:B------:R-:W-:-:S13]  /*3f730*/  R2UR UR5, R25 ;  /* 0x00000000190572ca */ /* 0x000fda00000e0000 */
[----:B------:R-:W2:Y:S01]  /*3f740*/  LD.E.64 R4, desc[UR4][R18.64+0x10] ;  /* 0x0000100412047980 */ /* 0x000ea2000c101b00 */
[----:B------:R-:W-:-:S03]  /*3f750*/  MOV R23, 0x3f780 ;  /* 0x0003f78000177802 */ /* 0x000fc60000000f00 */
[----:B--2---:R0:W5:Y:S04]  /*3f760*/  LD.E.64 R8, desc[UR4][R4.64+0x28] ;  /* 0x0000280404087980 */ /* 0x004168000c101b00 */
[----:B0----5:R-:W-:Y:S05]  /*3f770*/  CALL.REL.NOINC `($_Z5saxpyPhPm$_Z14util_print_digmi) ;  /* 0xfffffef000b07944 */ /* 0x021fea0003c3ffff */
.L_x_862:
[----:B------:R-:W-:Y:S05]  /*3f780*/  BSYNC B6 ;  /* 0x0000000000067941 */ /* 0x000fea0003800000 */
.L_x_860:
        /* <DEDUP_REMOVED lines=8> */
.L_x_863:
        /* <DEDUP_REMOVED lines=10> */
.L_x_865:
[----:B------:R-:W-:Y:S02]  /*3f8b0*/  R2UR UR4, R24 ;  /* 0x00000000180472ca */ /* 0x000fe400000e0000 */
[----:B------:R-:W-:-:S13]  /*3f8c0*/  R2UR UR5, R25 ;  /* 0x00000000190572ca */ /* 0x000fda00000e0000 */
[----:B------:R-:W2:Y:S01]  /*3f8d0*/  LD.E.64 R4, desc[UR4][R18.64+0x10] ;  /* 0x0000100412047980 */ /* 0x000ea2000c101b00 */
[----:B------:R-:W-:-:S03]  /*3f8e0*/  MOV R23, 0x3f910 ;  /* 0x0003f91000177802 */ /* 0x000fc60000000f00 */
[----:B--2---:R0:W5:Y:S04]  /*3f8f0*/  LD.E.64 R8, desc[UR4][R4.64+0x20] ;  /* 0x0000200404087980 */ /* 0x004168000c101b00 */
[----:B0----5:R-:W-:Y:S05]  /*3f900*/  CALL.REL.NOINC `($_Z5saxpyPhPm$_Z14util_print_digmi) ;  /* 0xfffffef0004c7944 */ /* 0x021fea0003c3ffff */
.L_x_866:
[----:B------:R-:W-:Y:S05]  /*3f910*/  BSYNC B6 ;  /* 0x0000000000067941 */ /* 0x000fea0003800000 */
.L_x_864:
        /* <DEDUP_REMOVED lines=8> */
.L_x_867:
        /* <DEDUP_REMOVED lines=10> */
.L_x_869:
[----:B------:R-:W-:Y:S02]  /*3fa40*/  R2UR UR4, R24 ;  /* 0x00000000180472ca */ /* 0x000fe400000e0000 */
[----:B------:R-:W-:-:S13]  /*3fa50*/  R2UR UR5, R25 ;  /* 0x00000000190572ca */ /* 0x000fda00000e0000 */
[----:B------:R-:W2:Y:S01]  /*3fa60*/  LD.E.64 R4, desc[UR4][R18.64+0x10] ;  /* 0x0000100412047980 */ /* 0x000ea2000c101b00 */
[----:B------:R-:W-:-:S03]  /*3fa70*/  MOV R23, 0x3faa0 ;  /* 0x0003faa000177802 */ /* 0x000fc60000000f00 */
[----:B--2---:R0:W5:Y:S04]  /*3fa80*/  LD.E.64 R8, desc[UR4][R4.64+0x18] ;  /* 0x0000180404087980 */ /* 0x004168000c101b00 */
[----:B0----5:R-:W-:Y:S05]  /*3fa90*/  CALL.REL.NOINC `($_Z5saxpyPhPm$_Z14util_print_digmi) ;  /* 0xfffffeec00e87944 */ /* 0x021fea0003c3ffff */
.L_x_870:
[----:B------:R-:W-:Y:S05]  /*3faa0*/  BSYNC B6 ;  /* 0x0000000000067941 */ /* 0x000fea0003800000 */
.L_x_868:
        /* <DEDUP_REMOVED lines=8> */
.L_x_871:
        /* <DEDUP_REMOVED lines=10> */
.L_x_873:
[----:B------:R-:W-:Y:S02]  /*3fbd0*/  R2UR UR4, R24 ;  /* 0x00000000180472ca */ /* 0x000fe400000e0000 */
[----:B------:R-:W-:-:S13]  /*3fbe0*/  R2UR UR5, R25 ;  /* 0x00000000190572ca */ /* 0x000fda00000e0000 */
[----:B------:R-:W2:Y:S01]  /*3fbf0*/  LD.E.64 R4, desc[UR4][R18.64+0x10] ;  /* 0x0000100412047980 */ /* 0x000ea2000c101b00 */
[----:B------:R-:W-:-:S03]  /*3fc00*/  MOV R23, 0x3fc30 ;  /* 0x0003fc3000177802 */ /* 0x000fc60000000f00 */
[----:B--2---:R0:W5:Y:S04]  /*3fc10*/  LD.E.64 R8, desc[UR4][R4.64+0x10] ;  /* 0x0000100404087980 */ /* 0x004168000c101b00 */
[----:B0----5:R-:W-:Y:S05]  /*3fc20*/  CALL.REL.NOINC `($_Z5saxpyPhPm$_Z14util_print_digmi) ;  /* 0xfffffeec00847944 */ /* 0x021fea0003c3ffff */
.L_x_874:
[----:B------:R-:W-:Y:S05]  /*3fc30*/  BSYNC B6 ;  /* 0x0000000000067941 */ /* 0x000fea0003800000 */
.L_x_872:
        /* <DEDUP_REMOVED lines=8> */
.L_x_875:
        /* <DEDUP_REMOVED lines=10> */
.L_x_877:
[----:B------:R-:W-:Y:S02]  /*3fd60*/  R2UR UR4, R24 ;  /* 0x00000000180472ca */ /* 0x000fe400000e0000 */
[----:B------:R-:W-:-:S13]  /*3fd70*/  R2UR UR5, R25 ;  /* 0x00000000190572ca */ /* 0x000fda00000e0000 */
[----:B------:R-:W2:Y:S01]  /*3fd80*/  LD.E.64 R4, desc[UR4][R18.64+0x10] ;  /* 0x0000100412047980 */ /* 0x000ea2000c101b00 */
[----:B------:R-:W-:-:S03]  /*3fd90*/  MOV R23, 0x3fdc0 ;  /* 0x0003fdc000177802 */ /* 0x000fc60000000f00 */
[----:B--2---:R0:W5:Y:S04]  /*3fda0*/  LD.E.64 R8, desc[UR4][R4.64+0x8] ;  /* 0x0000080404087980 */ /* 0x004168000c101b00 */
[----:B0----5:R-:W-:Y:S05]  /*3fdb0*/  CALL.REL.NOINC `($_Z5saxpyPhPm$_Z14util_print_digmi) ;  /* 0xfffffeec00207944 */ /* 0x021fea0003c3ffff */
.L_x_878:
[----:B------:R-:W-:Y:S05]  /*3fdc0*/  BSYNC B6 ;  /* 0x0000000000067941 */ /* 0x000fea0003800000 */
.L_x_876:
        /* <DEDUP_REMOVED lines=8> */
.L_x_879:
[----:B------:R-:W-:Y:S02]  /*3fe50*/  R2UR UR4, R24 ;  /* 0x00000000180472ca */ /* 0x000fe400000e0000 */
[----:B------:R-:W-:-:S13]  /*3fe60*/  R2UR UR5, R25 ;  /* 0x00000000190572ca */ /* 0x000fda00000e0000 */
[----:B------:R-:W2:Y:S01]  /*3fe70*/  LD.E.64 R18, desc[UR4][R18.64+0x10] ;  /* 0x0000100412127980 */ /* 0x000ea2000c101b00 */
[----:B------:R-:W-:-:S03]  /*3fe80*/  MOV R23, 0x3feb0 ;  /* 0x0003feb000177802 */ /* 0x000fc60000000f00 */
[----:B--2---:R0:W5:Y:S04]  /*3fe90*/  LD.E.64 R8, desc[UR4][R18.64] ;  /* 0x0000000412087980 */ /* 0x004168000c101b00 */
[----:B0----5:R-:W-:Y:S05]  /*3fea0*/  CALL.REL.NOINC `($_Z5saxpyPhPm$_Z14util_print_digmi) ;  /* 0xfffffee800e47944 */ /* 0x021fea0003c3ffff */
[----:B------:R-:W0:Y:S01]  /*3feb0*/  LDC.64 R22, c[0x4][R22] ;  /* 0x0100000016167b82 */ /* 0x000e220000000a00 */
[----:B------:R-:W1:Y:S01]  /*3fec0*/  LDCU.64 UR4, c[0x4][0x1d8] ;  /* 0x01003b00ff0477ac */ /* 0x000e620008000a00 */
[----:B------:R-:W-:Y:S01]  /*3fed0*/  CS2R R6, SRZ ;  /* 0x0000000000067805 */ /* 0x000fe2000001ff00 */
[----:B-1----:R-:W-:Y:S02]  /*3fee0*/  IMAD.U32 R4, RZ, RZ, UR4 ;  /* 0x00000004ff047e24 */ /* 0x002fe4000f8e00ff */
[----:B------:R-:W-:-:S07]  /*3fef0*/  IMAD.U32 R5, RZ, RZ, UR5 ;  /* 0x00000005ff057e24 */ /* 0x000fce000f8e00ff */
[----:B------:R-:W-:-:S07]  /*3ff00*/  LEPC R20, `(.L_x_880) ;  /* 0x000000001014794e */ /* 0x000fce0000000000 */
[----:B0-----:R-:W-:Y:S05]  /*3ff10*/  CALL.ABS.NOINC R22 ;  /* 0x0000000016007343 */ /* 0x001fea0003c00000 */
.L_x_880:
[----:B------:R-:W-:-:S04]  /*3ff20*/  IMAD.MOV.U32 R29, RZ, RZ, 0x0 ;  /* 0x00000000ff1d7424 */ /* 0x000fc800078e00ff */
[----:B------:R-:W-:Y:S05]  /*3ff30*/  RET.REL.NODEC R28 `(_Z5saxpyPhPm) ;  /* 0xfffffc001c307950 */ /* 0x000fea0003c3ffff */
        .type           $_Z5saxpyPhPm$_Z9fp2_printPPm,@function
        .size           $_Z5saxpyPhPm$_Z9fp2_printPPm,($_Z5saxpyPhPm$_ZN34_INTERNAL_850ce659_4_k_cu_2ffcd43210bn_add_impEP5bn_stS1_S1_ - $_Z5saxpyPhPm$_Z9fp2_printPPm)
$_Z5saxpyPhPm$_Z9fp2_printPPm:
[----:B------:R-:W0:Y:S02]  /*3ff40*/  LDC.64 R32, c[0x0][0x358] ;  /* 0x0000d600ff207b82 */ /* 0x000e240000000a00 */
[----:B0-----:R-:W-:Y:S02]  /*3ff50*/  R2UR UR4, R32 ;  /* 0x00000000200472ca */ /* 0x001fe400000e0000 */
[----:B------:R-:W-:-:S13]  /*3ff60*/  R2UR UR5, R33 ;  /* 0x00000000210572ca */ /* 0x000fda00000e0000 */
[----:B------:R0:W5:Y:S01]  /*3ff70*/  LD.E.64 R4, desc[UR4][R26.64] ;  /* 0x000000041a047980 */ /* 0x000162000c101b00 */
[----:B------:R-:W-:-:S07]  /*3ff80*/  MOV R28, 0x3ffa0 ;  /* 0x0003ffa0001c7802 */ /* 0x000fce0000000f00 */
[----:B0----5:R-:W-:Y:S05]  /*3ff90*/  CALL.REL.NOINC `($_Z5saxpyPhPm$_Z8fp_printPm) ;  /* 0xfffffff400487944 */ /* 0x021fea0003c3ffff */
[----:B------:R-:W-:Y:S02]  /*3ffa0*/  R2UR UR4, R32 ;  /* 0x00000000200472ca */ /* 0x000fe400000e0000 */
[----:B------:R-:W-:-:S13]  /*3ffb0*/  R2UR UR5, R33 ;  /* 0x00000000210572ca */ /* 0x000fda00000e0000 */
[----:B------:R0:W5:Y:S01]  /*3ffc0*/  LD.E.64 R4, desc[UR4][R26.64+0x8] ;  /* 0x000008041a047980 */ /* 0x000162000c101b00 */
[----:B------:R-:W-:-:S07]  /*3ffd0*/  MOV R28, 0x3fff0 ;  /* 0x0003fff0001c7802 */ /* 0x000fce0000000f00 */
[----:B0----5:R-:W-:Y:S05]  /*3ffe0*/  CALL.REL.NOINC `($_Z5saxpyPhPm$_Z8fp_printPm) ;  /* 0xfffffff400347944 */ /* 0x021fea0003c3ffff */
[----:B------:R-:W-:-:S04]  /*3fff0*/  IMAD.MOV.U32 R3, RZ, RZ, 0x0 ;  /* 0x00000000ff037424 */ /* 0x000fc800078e00ff */
[----:B------:R-:W-:Y:S05]  /*40000*/  RET.REL.NODEC R2 `(_Z5saxpyPhPm) ;  /* 0xfffffbfc02fc7950 */ /* 0x000fea0003c3ffff */
        .type           $_Z5saxpyPhPm$_ZN34_INTERNAL_850ce659_4_k_cu_2ffcd43210bn_add_impEP5bn_stS1_S1_,@function
        .size           $_Z5saxpyPhPm$_ZN34_INTERNAL_850ce659_4_k_cu_2ffcd43210bn_add_impEP5bn_stS1_S1_,($_Z5saxpyPhPm$_ZN34_INTERNAL_850ce659_4_k_cu_2ffcd43210bn_sub_impEP5bn_stS1_S1_ - $_Z5saxpyPhPm$_ZN34_INTERNAL_850ce659_4_k_cu_2ffcd43210bn_add_impEP5bn_stS1_S1_)
$_Z5saxpyPhPm$_ZN34_INTERNAL_850ce659_4_k_cu_2ffcd43210bn_add_impEP5bn_stS1_S1_:
[----:B------:R-:W0:Y:S01]  /*40010*/  LDC.64 R56, c[0x0][0x358] ;  /* 0x0000d600ff387b82 */ /* 0x000e220000000a00 */
[----:B------:R-:W-:Y:S02]  /*40020*/  IMAD.MOV.U32 R60, RZ, RZ, R3 ;  /* 0x000000ffff3c7224 */ /* 0x000fe400078e0003 */
[----:B------:R-:W-:Y:S01]  /*40030*/  IMAD.MOV.U32 R61, RZ, RZ, R10 ;  /* 0x000000ffff3d7224 */ /* 0x000fe200078e000a */
[C---:B0-----:R-:W-:Y:S02]  /*40040*/  R2UR UR6, R56.reuse ;  /* 0x00000000380672ca */ /* 0x041fe400000e0000 */
[C---:B------:R-:W-:Y:S02]  /*40050*/  R2UR UR7, R57.reuse ;  /* 0x00000000390772ca */ /* 0x040fe400000e0000 */
[----:B------:R-:W-:Y:S02]  /*40060*/  R2UR UR4, R56 ;  /* 0x00000000380472ca */ /* 0x000fe400000e0000 */
[----:B------:R-:W-:-:S09]  /*40070*/  R2UR UR5, R57 ;  /* 0x00000000390572ca */ /* 0x000fd200000e0000 */
[----:B------:R-:W2:Y:S04]  /*40080*/  LD.E R59, desc[UR6][R60.64+0x4] ;  /* 0x000004063c3b7980 */ /* 0x000ea8000c101900 */
[----:B------:R0:W5:Y:S01]  /*40090*/  LD.E R58, desc[UR4][R82.64+0x4] ;  /* 0x00000404523a7980 */ /* 0x000162000c101900 */
[----:B--2---:R-:W-:-:S13]  /*400a0*/  ISETP.NE.AND P0, PT, R59, RZ, PT ;  /* 0x000000ff3b00720c */ /* 0x004fda0003f05270 */
[----:B0-----:R-:W-:Y:S05]  /*400b0*/  @P0 BRA `(.L_x_881) ;  /* 0x00000000002c0947 */ /* 0x001fea0003800000 */
[----:B------:R-:W-:Y:S01]  /*400c0*/  BSSY B8, `(.L_x_882) ;  /* 0x0000007000087945 */ /* 0x000fe20003800000 */
[----:B------:R-:W-:Y:S01]  /*400d0*/  IMAD.MOV.U32 R76, RZ, RZ, R82 ;  /* 0x000000ffff4c7224 */ /* 0x000fe200078e0052 */
[----:B------:R-:W-:Y:S01]  /*400e0*/  MOV R75, 0x40130 ;  /* 0x00040130004b7802 */ /* 0x000fe20000000f00 */
[----:B------:R-:W-:Y:S02]  /*400f0*/  IMAD.MOV.U32 R77, RZ, RZ, R83 ;  /* 0x000000ffff4d7224 */ /* 0x000fe400078e0053 */
[----:B------:R-:W-:Y:S02]  /*40100*/  IMAD.MOV.U32 R60, RZ, RZ, R54 ;  /* 0x000000ffff3c7224 */ /* 0x000fe400078e0036 */
[----:B------:R-:W-:-:S07]  /*40110*/  IMAD.MOV.U32 R61, RZ, RZ, R53 ;  /* 0x000000ffff3d7224 */ /* 0x000fce00078e0035 */
[----:B-----5:R-:W-:Y:S05]  /*40120*/  CALL.REL.NOINC `($_Z5saxpyPhPm$_Z7bn_copyP5bn_stS0_) ;  /* 0xffffff94004c7944 */ /* 0x020fea0003c3ffff */
[----:B------:R-:W-:Y:S05]  /*40130*/  BSYNC B8 ;  /* 0x0000000000087941 */ /* 0x000fea0003800000 */
.L_x_882:
[----:B------:R-:W-:Y:S02]  /*40140*/  IMAD.MOV.U32 R4, RZ, RZ, R51 ;  /* 0x000000ffff047224 */ /* 0x000fe400078e0033 */
[----:B------:R-:W-:-:S04]  /*40150*/  IMAD.MOV.U32 R5, RZ, RZ, 0x0 ;  /* 0x00000000ff057424 */ /* 0x000fc800078e00ff */
[----:B------:R-:W-:Y:S05]  /*40160*/  RET.REL.NODEC R4 `(_Z5saxpyPhPm) ;  /* 0xfffffbfc04a47950 */ /* 0x000fea0003c3ffff */
.L_x_881:
[----:B------:R-:W-:Y:S01]  /*40170*/  BSSY B8, `(.L_x_883) ;  /* 0x0000006000087945 */ /* 0x000fe20003800000 */
[----:B------:R-:W-:Y:S01]  /*40180*/  IMAD.MOV.U32 R66, RZ, RZ, R54 ;  /* 0x000000ffff427224 */ /* 0x000fe200078e0036 */
[----:B------:R-:W-:Y:S01]  /*40190*/  MOV R68, 0x401d0 ;  /* 0x000401d000447802 */ /* 0x000fe20000000f00 */
[----:B------:R-:W-:Y:S02]  /*401a0*/  IMAD.MOV.U32 R67, RZ, RZ, R53 ;  /* 0x000000ffff437224 */ /* 0x000fe400078e0035 */
[----:B-----5:R-:W-:-:S07]  /*401b0*/  IMAD.MOV.U32 R0, RZ, RZ, R58 ;  /* 0x000000ffff007224 */ /* 0x020fce00078e003a */
[----:B------:R-:W-:Y:S05]  /*401c0*/  CALL.REL.NOINC `($_Z5saxpyPhPm$_Z7bn_growP5bn_sti) ;  /* 0xffffff9400d87944 */ /* 0x000fea0003c3ffff */
[----:B------:R-:W-:Y:S05]  /*401d0*/  BSYNC B8 ;  /* 0x0000000000087941 */ /* 0x000fea0003800000 */
.L_x_883:
[C---:B------:R-:W-:Y:S02]  /*401e0*/  R2UR UR4, R56.reuse ;  /* 0x00000000380472ca */ /* 0x040fe400000e0000 */
[C---:B------:R-:W-:Y:S02]  /*401f0*/  R2UR UR5, R57.reuse ;  /* 0x00000000390572ca */ /* 0x040fe400000e0000 */
[----:B------:R-:W-:Y:S02]  /*40200*/  R2UR UR6, R56 ;  /* 0x00000000380672ca */ /* 0x000fe400000e0000 */
[----:B------:R-:W-:-:S09]  /*40210*/  R2UR UR7, R57 ;  /* 0x00000000390772ca */ /* 0x000fd200000e0000 */
[----:B------:R-:W2:Y:S04]  /*40220*/  LD.E R0, desc[UR4][R82.64+0x4] ;  /* 0x0000040452007980 */ /* 0x000ea8000c101900 */
[----:B------:R-:W2:Y:S01]  /*40230*/  LD.E R3, desc[UR6][R60.64+0x4] ;  /* 0x000004063c037980 */ /* 0x000ea2000c101900 */
[----:B------:R-:W-:Y:S01]  /*40240*/  BSSY B2, `(.L_x_884) ;  /* 0x000003a000027945 */ /* 0x000fe20003800000 */
[----:B--2---:R-:W-:-:S13]  /*40250*/  ISETP.NE.AND P0, PT, R0, R3, PT ;  /* 0x000000030000720c */ /* 0x004fda0003f05270 */
[----:B------:R-:W-:Y:S05]  /*40260*/  @P0 BRA `(.L_x_885) ;  /* 0x00000000004c0947 */ /* 0x000fea0003800000 */
[C---:B------:R-:W-:Y:S01]  /*40270*/  R2UR UR6, R56.reuse ;  /* 0x00000000380672ca */ /* 0x040fe200000e0000 */
[----:B------:R-:W-:Y:S01]  /*40280*/  IMAD.MOV.U32 R4, RZ, RZ, R54 ;  /* 0x000000ffff047224 */ /* 0x000fe200078e0036 */
[C---:B------:R-:W-:Y:S01]  /*40290*/  R2UR UR7, R57.reuse ;  /* 0x00000000390772ca */ /* 0x040fe200000e0000 */
[----:B------:R-:W-:Y:S01]  /*402a0*/  IMAD.MOV.U32 R5, RZ, RZ, R53 ;  /* 0x000000ffff057224 */ /* 0x000fe200078e0035 */
[C---:B------:R-:W-:Y:S02]  /*402b0*/  R2UR UR8, R56.reuse ;  /* 0x00000000380872ca */ /* 0x040fe400000e0000 */
[C---:B------:R-:W-:Y:S02]  /*402c0*/  R2UR UR9, R57.reuse ;  /* 0x00000000390972ca */ /* 0x040fe400000e0000 */
[----:B------:R-:W-:Y:S02]  /*402d0*/  R2UR UR4, R56 ;  /* 0x00000000380472ca */ /* 0x000fe400000e0000 */
[----:B------:R-:W-:-:S05]  /*402e0*/  R2UR UR5, R57 ;  /* 0x00000000390572ca */ /* 0x000fca00000e0000 */
[----:B------:R0:W5:Y:S04]  /*402f0*/  LD.E.64 R70, desc[UR6][R82.64+0x10] ;  /* 0x0000100652467980 */ /* 0x000168000c101b00 */
[----:B------:R-:W5:Y:S04]  /*40300*/  LD.E.64 R60, desc[UR8][R60.64+0x10] ;  /* 0x000010083c3c7980 */ /* 0x000f68000c101b00 */
[----:B------:R0:W5:Y:S01]  /*40310*/  LD.E.64 R74, desc[UR4][R4.64+0x10] ;  /* 0x00001004044a7980 */ /* 0x000162000c101b00 */
[----:B------:R-:W-:Y:S01]  /*40320*/  BSSY B1, `(.L_x_886) ;  /* 0x0000004000017945 */ /* 0x000fe20003800000 */
[----:B------:R-:W-:Y:S01]  /*40330*/  IMAD.MOV.U32 R9, RZ, RZ, R58 ;  /* 0x000000ffff097224 */ /* 0x000fe200078e003a */
[----:B------:R-:W-:-:S07]  /*40340*/  MOV R3, 0x40360 ;  /* 0x0004036000037802 */ /* 0x000fce0000000f00 */
[----:B0----5:R-:W-:Y:S05]  /*40350*/  CALL.REL.NOINC `($_Z5saxpyPhPm$_Z11bn_addn_lowPmPKmS1_i) ;  /* 0xfffffc8000a47944 */ /* 0x021fea0003c3ffff */
[----:B------:R-:W-:Y:S05]  /*40360*/  BSYNC B1 ;  /* 0x0000000000017941 */ /* 0x000fea0003800000 */
.L_x_886:
[----:B------:R-:W-:Y:S02]  /*40370*/  IMAD.MOV.U32 R60, RZ, RZ, R76 ;  /* 0x000000ffff3c7224 */ /* 0x000fe400078e004c */
[----:B------:R-:W-:Y:S01]  /*40380*/  IMAD.MOV.U32 R61, RZ, RZ, R0 ;  /* 0x000000ffff3d7224 */ /* 0x000fe200078e0000 */
[----:B------:R-:W-:Y:S06]  /*40390*/  BRA `(.L_x_887) ;  /* 0x0000000000907947 */ /* 0x000fec0003800000 */
.L_x_885:
        /* <DEDUP_REMOVED lines=8> */
[----:B------:R-:W5:Y:S04]  /*40420*/  LD.E.64 R60, desc[UR8][R60.64+0x10] ;  /* 0x000010083c3c7980 */ /* 0x000f68000c101b00 */
[----:B------:R0:W5:Y:S04]  /*40430*/  LD.E.64 R74, desc[UR4][R4.64+0x10] ;  /* 0x00001004044a7980 */ /* 0x000168000c101b00 */
[----:B------:R0:W5:Y:S01]  /*40440*/  LD.E.64 R70, desc[UR6][R82.64+0x10] ;  /* 0x0000100652467980 */ /* 0x000162000c101b00 */
[----:B------:R-:W-:Y:S01]  /*40450*/  BSSY B1, `(.L_x_888) ;  /* 0x0000004000017945 */ /* 0x000fe20003800000 */
[----:B------:R-:W-:Y:S01]  /*40460*/  IMAD.MOV.U32 R9, RZ, RZ, R59 ;  /* 0x000000ffff097224 */ /* 0x000fe200078e003b */
[----:B------:R-:W-:-:S07]  /*40470*/  MOV R3, 0x40490 ;  /* 0x0004049000037802 */ /* 0x000fce0000000f00 */
[----:B0----5:R-:W-:Y:S05]  /*40480*/  CALL.REL.NOINC `($_Z5saxpyPhPm$_Z11bn_addn_lowPmPKmS1_i) ;  /* 0xfffffc8000587944 */ /* 0x021fea0003c3ffff */
[----:B------:R-:W-:Y:S05]  /*40490*/  BSYNC B1 ;  /* 0x0000000000017941 */ /* 0x000fea0003800000 */
.L_x_888:
[C---:B------:R-:W-:Y:S02]  /*404a0*/  R2UR UR6, R56.reuse ;  /* 0x00000000380672ca */ /* 0x040fe400000e0000 */
[C---:B------:R-:W-:Y:S02]  /*404b0*/  R2UR UR7, R57.reuse ;  /* 0x00000000390772ca */ /* 0x040fe400000e0000 */
[----:B------:R-:W-:Y:S02]  /*404c0*/  R2UR UR4, R56 ;  /* 0x00000000380472ca */ /* 0x000fe400000e0000 */
[----:B------:R-:W-:Y:S01]  /*404d0*/  R2UR UR5, R57 ;  /* 0x00000000390572ca */ /* 0x000fe200000e0000 */
[----:B------:R-:W-:Y:S02]  /*404e0*/  IMAD.MOV.U32 R4, RZ, RZ, R54 ;  /* 0x000000ffff047224 */ /* 0x000fe400078e0036 */
[----:B------:R-:W-:-:S06]  /*404f0*/  IMAD.MOV.U32 R5, RZ, RZ, R53 ;  /* 0x000000ffff057224 */ /* 0x000fcc00078e0035 */
[----:B------:R-:W2:Y:S04]  /*40500*/  LD.E.64 R6, desc[UR6][R82.64+0x10] ;  /* 0x0000100652067980 */ /* 0x000ea8000c101b00 */
[----:B------:R-:W3:Y:S01]  /*40510*/  LD.E.64 R4, desc[UR4][R4.64+0x10] ;  /* 0x0000100404047980 */ /* 0x000ee2000c101b00 */
[----:B------:R-:W-:Y:S01]  /*40520*/  IMAD.MOV.U32 R3, RZ, RZ, R0 ;  /* 0x000000ffff037224 */ /* 0x000fe200078e0000 */
[----:B------:R-:W-:Y:S01]  /*40530*/  MOV R0, 0x405c0 ;  /* 0x000405c000007802 */ /* 0x000fe20000000f00 */
[----:B------:R-:W-:Y:S02]  /*40540*/  IMAD.IADD R13, R58, 0x1, -R59 ;  /* 0x000000013a0d7824 */ /* 0x000fe400078e0a3b */
[----:B--2---:R-:W-:-:S04]  /*40550*/  IMAD.WIDE R6, R59, 0x8, R6 ;  /* 0x000000083b067825 */ /* 0x004fc800078e0206 */
[----:B---3--:R-:W-:-:S04]  /*40560*/  IMAD.WIDE R4, R59, 0x8, R4 ;  /* 0x000000083b047825 */ /* 0x008fc800078e0204 */
[----:B------:R-:W-:Y:S02]  /*40570*/  IMAD.MOV.U32 R14, RZ, RZ, R6 ;  /* 0x000000ffff0e7224 */ /* 0x000fe400078e0006 */
[----:B------:R-:W-:Y:S02]  /*40580*/  IMAD.MOV.U32 R15, RZ, RZ, R7 ;  /* 0x000000ffff0f7224 */ /* 0x000fe400078e0007 */
[----:B------:R-:W-:Y:S02]  /*40590*/  IMAD.MOV.U32 R70, RZ, RZ, R4 ;  /* 0x000000ffff467224 */ /* 0x000fe400078e0004 */
[----:B------:R-:W-:-:S07]  /*405a0*/  IMAD.MOV.U32 R71, RZ, RZ, R5 ;  /* 0x000000ffff477224 */ /* 0x000fce00078e0005 */
[----:B------:R-:W-:Y:S05]  /*405b0*/  CALL.REL.NOINC `($_Z5saxpyPhPm$_Z11bn_add1_lowPmPKmmi) ;  /* 0xfffffc7400707944 */ /* 0x000fea0003c3ffff */
[----:B------:R-:W-:Y:S02]  /*405c0*/  IMAD.MOV.U32 R60, RZ, RZ, R76 ;  /* 0x000000ffff3c7224 */ /* 0x000fe400078e004c */
[----:B------:R-:W-:-:S07]  /*405d0*/  IMAD.MOV.U32 R61, RZ, RZ, R3 ;  /* 0x000000ffff3d7224 */ /* 0x000fce00078e0003 */
.L_x_887:
[----:B------:R-:W-:Y:S05]  /*405e0*/  BSYNC B2 ;  /* 0x0000000000027941 */ /* 0x000fea0003800000 */
.L_x_884:
[----:B------:R-:W-:Y:S01]  /*405f0*/  ISETP.NE.U32.AND P0, PT, R60, RZ, PT ;  /* 0x000000ff3c00720c */ /* 0x000fe20003f05070 */
[----:B------:R-:W-:Y:S03]  /*40600*/  BSSY B8, `(.L_x_889) ;  /* 0x0000013000087945 */ /* 0x000fe60003800000 */
[----:B------:R-:W-:-:S13]  /*40610*/  ISETP.NE.AND.EX P0, PT, R61, RZ, PT, P0 ;  /* 0x000000ff3d00720c */ /* 0x000fda0003f05300 */
[----:B------:R-:W-:Y:S05]  /*40620*/  @!P0 BRA `(.L_x_890) ;  /* 0x0000000000408947 */ /* 0x000fea0003800000 */
[----:B------:R-:W-:Y:S01]  /*40630*/  BSSY B9, `(.L_x_891) ;  /* 0x0000006000097945 */ /* 0x000fe20003800000 */
[----:B------:R-:W-:Y:S01]  /*40640*/  VIADD R0, R58, 0x1 ;  /* 0x000000013a007836 */ /* 0x000fe20000000000 */
[----:B------:R-:W-:Y:S01]  /*40650*/  MOV R68, 0x40690 ;  /* 0x0004069000447802 */ /* 0x000fe20000000f00 */
[----:B------:R-:W-:Y:S02]  /*40660*/  IMAD.MOV.U32 R66, RZ, RZ, R54 ;  /* 0x000000ffff427224 */ /* 0x000fe400078e0036 */
[----:B------:R-:W-:-:S07]  /*40670*/  IMAD.MOV.U32 R67, RZ, RZ, R53 ;  /* 0x000000ffff437224 */ /* 0x000fce00078e0035 */
[----:B------:R-:W-:Y:S05]  /*40680*/  CALL.REL.NOINC `($_Z5saxpyPhPm$_Z7bn_growP5bn_sti) ;  /* 0xffffff9000a87944 */ /* 0x000fea0003c3ffff */
[----:B------:R-:W-:Y:S05]  /*40690*/  BSYNC B9 ;  /* 0x0000000000097941 */ /* 0x000fea0003800000 */
.L_x_891:
[----:B------:R-:W-:Y:S01]  /*406a0*/  R2UR UR4, R56 ;  /* 0x00000000380472ca */ /* 0x000fe200000e0000 */
[----:B------:R-:W-:Y:S01]  /*406b0*/  IMAD.MOV.U32 R4, RZ, RZ, R54 ;  /* 0x000000ffff047224 */ /* 0x000fe200078e0036 */
[----:B------:R-:W-:Y:S01]  /*406c0*/  R2UR UR5, R57 ;  /* 0x00000000390572ca */ /* 0x000fe200000e0000 */
[----:B------:R-:W-:-:S12]  /*406d0*/  IMAD.MOV.U32 R5, RZ, RZ, R53 ;  /* 0x000000ffff057224 */ /* 0x000fd800078e0035 */
[----:B------:R-:W2:Y:S01]  /*406e0*/  LD.E.64 R4, desc[UR4][R4.64+0x10] ;  /* 0x0000100404047980 */ /* 0x000ea2000c101b00 */
[----:B------:R-:W-:Y:S02]  /*406f0*/  IMAD.MOV.U32 R6, RZ, RZ, R60 ;  /* 0x000000ffff067224 */ /* 0x000fe400078e003c */
[----:B------:R-:W-:Y:S02]  /*40700*/  IMAD.MOV.U32 R7, RZ, RZ, R61 ;  /* 0x000000ffff077224 */ /* 0x000fe400078e003d */
[----:B--2---:R-:W-:-:S05]  /*40710*/  IMAD.WIDE R4, R58, 0x8, R4 ;  /* 0x000000083a047825 */ /* 0x004fca00078e0204 */
[----:B------:R0:W-:Y:S02]  /*40720*/  ST.E.64 desc[UR4][R4.64], R6 ;  /* 0x0000000604007985 */ /* 0x0001e4000c101b04 */
.L_x_890:
[----:B------:R-:W-:Y:S05]  /*40730*/  BSYNC B8 ;  /* 0x0000000000087941 */ /* 0x000fea0003800000 */
.L_x_889:
[----:B------:R-:W-:Y:S01]  /*40740*/  R2UR UR4, R56 ;  /* 0x00000000380472ca */ /* 0x000fe200000e0000 */
[----:B------:R-:W-:Y:S01]  /*40750*/  IMAD.IADD R61, R58, 0x1, R60 ;  /* 0x000000013a3d7824 */ /* 0x000fe200078e023c */
[----:B------:R-:W-:Y:S01]  /*40760*/  R2UR UR5, R57 ;  /* 0x00000000390572ca */ /* 0x000fe200000e0000 */
[--C-:B0-----:R-:W-:Y:S01]  /*40770*/  IMAD.MOV.U32 R4, RZ, RZ, R54.reuse ;  /* 0x000000ffff047224 */ /* 0x101fe200078e0036 */
[----:B------:R-:W-:Y:S01]  /*40780*/  BSSY B2, `(.L_x_892) ;  /* 0x0000007000027945 */ /* 0x000fe20003800000 */
[--C-:B------:R-:W-:Y:S01]  /*40790*/  IMAD.MOV.U32 R5, RZ, RZ, R53.reuse ;  /* 0x000000ffff057224 */ /* 0x100fe200078e0035 */
[----:B------:R-:W-:Y:S01]  /*407a0*/  MOV R0, 0x407f0 ;  /* 0x000407f000007802 */ /* 0x000fe20000000f00 */
[----:B------:R-:W-:Y:S02]  /*407b0*/  IMAD.MOV.U32 R6, RZ, RZ, R54 ;  /* 0x000000ffff067224 */ /* 0x000fe400078e0036 */
[----:B------:R-:W-:-:S06]  /*407c0*/  IMAD.MOV.U32 R7, RZ, RZ, R53 ;  /* 0x000000ffff077224 */ /* 0x000fcc00078e0035 */
[----:B------:R0:W-:Y:S02]  /*407d0*/  ST.E desc[UR4][R4.64+0x4], R61 ;  /* 0x0000043d04007985 */ /* 0x0001e4000c101904 */
[----:B0-----:R-:W-:Y:S05]  /*407e0*/  CALL.REL.NOINC `($_Z5saxpyPhPm$_Z7bn_trimP5bn_st) ;  /* 0xffffff9400987944 */ /* 0x001fea0003c3ffff */
[----:B------:R-:W-:Y:S05]  /*407f0*/  BSYNC B2 ;  /* 0x0000000000027941 */ /* 0x000fea0003800000 */
.L_x_892:
[----:B------:R-:W-:Y:S02]  /*40800*/  IMAD.MOV.U32 R4, RZ, RZ, R51 ;  /* 0x000000ffff047224 */ /* 0x000fe400078e0033 */
[----:B------:R-:W-:-:S04]  /*40810*/  IMAD.MOV.U32 R5, RZ, RZ, 0x0 ;  /* 0x00000000ff057424 */ /* 0x000fc800078e00ff */
[----:B------:R-:W-:Y:S05]  /*40820*/  RET.REL.NODEC R4 `(_Z5saxpyPhPm) ;  /* 0xfffffbf404f47950 */ /* 0x000fea0003c3ffff */
        .type           $_Z5saxpyPhPm$_ZN34_INTERNAL_850ce659_4_k_cu_2ffcd43210bn_sub_impEP5bn_stS1_S1_,@function
        .size           $_Z5saxpyPhPm$_ZN34_INTERNAL_850ce659_4_k_cu_2ffcd43210bn_sub_impEP5bn_stS1_S1_,($_Z5saxpyPhPm$_ZN34_INTERNAL_850ce659_4_k_cu_2ffcd43212ep2_norm_impEP6ep2_stS1_i - $_Z5saxpyPhPm$_ZN34_INTERNAL_850ce659_4_k_cu_2ffcd43210bn_sub_impEP5bn_stS1_S1_)
$_Z5saxpyPhPm$_ZN34_INTERNAL_850ce659_4_k_cu_2ffcd43210bn_sub_impEP5bn_stS1_S1_:
[----:B------:R-:W0:Y:S02]  /*40830*/  LDC.64 R56, c[0x0][0x358] ;  /* 0x0000d600ff387b82 */ /* 0x000e240000000a00 */
        /* <DEDUP_REMOVED lines=16> */
.L_x_894:
[----:B------:R-:W-:-:S04]  /*40940*/  IMAD.MOV.U32 R59, RZ, RZ, 0x0 ;  /* 0x00000000ff3b7424 */ /* 0x000fc800078e00ff */
[----:B------:R-:W-:Y:S05]  /*40950*/  RET.REL.NODEC R58 `(_Z5saxpyPhPm) ;  /* 0xfffffbf43aa87950 */ /* 0x000fea0003c3ffff */
.L_x_893:
[----:B------:R-:W-:Y:S01]  /*40960*/  BSSY B8, `(.L_x_895) ;  /* 0x0000006000087945 */ /* 0x000fe20003800000 */
[----:B------:R-:W-:Y:S01]  /*40970*/  IMAD.MOV.U32 R66, RZ, RZ, R51 ;  /* 0x000000ffff427224 */ /* 0x000fe200078e0033 */
[----:B------:R-:W-:Y:S01]  /*40980*/  MOV R68, 0x409c0 ;  /* 0x000409c000447802 */ /* 0x000fe20000000f00 */
[----:B------:R-:W-:Y:S02]  /*40990*/  IMAD.MOV.U32 R67, RZ, RZ, R53 ;  /* 0x000000ffff437224 */ /* 0x000fe400078e0035 */
[----:B-----5:R-:W-:-:S07]  /*409a0*/  IMAD.MOV.U32 R0, RZ, RZ, R59 ;  /* 0x000000ffff007224 */ /* 0x020fce00078e003b */
[----:B------:R-:W-:Y:S05]  /*409b0*/  CALL.REL.NOINC `($_Z5saxpyPhPm$_Z7bn_growP5bn_sti) ;  /* 0xffffff8c00dc7944 */ /* 0x000fea0003c3ffff */
[----:B------:R-:W-:Y:S05]  /*409c0*/  BSYNC B8 ;  /* 0x0000000000087941 */ /* 0x000fea0003800000 */
.L_x_895:
        /* <DEDUP_REMOVED lines=21> */
[----:B------:R-:W-:Y:S01]  /*40b20*/  IMAD.MOV.U32 R79, RZ, RZ, R60 ;  /* 0x000000ffff4f7224 */ /* 0x000fe200078e003c */
[----:B------:R-:W-:-:S07]  /*40b30*/  MOV R86, 0x40b50 ;  /* 0x00040b5000567802 */ /* 0x000fce0000000f00 */
[----:B0----5:R-:W-:Y:S05]  /*40b40*/  CALL.REL.NOINC `($_Z5saxpyPhPm$_Z11bn_subn_lowPmPKmS1_i) ;  /* 0xfffffd58001c7944 */ /* 0x021fea0003c3ffff */
[----:B------:R-:W-:Y:S05]  /*40b50*/  BSYNC B1 ;  /* 0x0000000000017941 */ /* 0x000fea0003800000 */
.L_x_898:
[----:B------:R-:W-:Y:S05]  /*40b60*/  BRA `(.L_x_899) ;  /* 0x0000000000887947 */ /* 0x000fea0003800000 */
.L_x_897:
        /* <DEDUP_REMOVED lines=8> */
[----:B------:R0:W5:Y:S08]  /*40bf0*/  LD.E.64 R70, desc[UR8][R76.64+0x10] ;  /* 0x000010084c467980 */ /* 0x000170000c101b00 */
[----:B------:R0:W5:Y:S04]  /*40c00*/  LD.E.64 R74, desc[UR6][R84.64+0x10] ;  /* 0x00001006544a7980 */ /* 0x000168000c101b00 */
[----:B------:R0:W5:Y:S01]  /*40c10*/  LD.E.64 R76, desc[UR4][R4.64+0x10] ;  /* 0x00001004044c7980 */ /* 0x000162000c101b00 */
[----:B------:R-:W-:Y:S01]  /*40c20*/  BSSY B1, `(.L_x_900) ;  /* 0x0000004000017945 */ /* 0x000fe20003800000 */
[----:B------:R-:W-:Y:S01]  /*40c30*/  IMAD.MOV.U32 R79, RZ, RZ, R60 ;  /* 0x000000ffff4f7224 */ /* 0x000fe200078e003c */
[----:B------:R-:W-:-:S07]  /*40c40*/  MOV R86, 0x40c60 ;  /* 0x00040c6000567802 */ /* 0x000fce0000000f00 */
[----:B0----5:R-:W-:Y:S05]  /*40c50*/  CALL.REL.NOINC `($_Z5saxpyPhPm$_Z11bn_subn_lowPmPKmS1_i) ;  /* 0xfffffd5400d87944 */ /* 0x021fea0003c3ffff */
[----:B------:R-:W-:Y:S05]  /*40c60*/  BSYNC B1 ;  /* 0x0000000000017941 */ /* 0x000fea0003800000 */
.L_x_900:
        /* <DEDUP_REMOVED lines=17> */
[----:B------:R-:W-:Y:S05]  /*40d80*/  CALL.REL.NOINC `($_Z5saxpyPhPm$_Z11bn_sub1_lowPmPKmmi) ;  /* 0xfffffd4800dc7944 */ /* 0x000fea0003c3ffff */
.L_x_899:
[----:B------:R-:W-:Y:S05]  /*40d90*/  BSYNC B2 ;  /* 0x0000000000027941 */ /* 0x000fea0003800000 */
.L_x_896:
[----:B------:R-:W-:Y:S01]  /*40da0*/  R2UR UR4, R56 ;  /* 0x00000000380472ca */ /* 0x000fe200000e0000 */
[----:B------:R-:W-:Y:S01]  /*40db0*/  IMAD.MOV.U32 R4, RZ, RZ, R51 ;  /* 0x000000ffff047224 */ /* 0x000fe200078e0033 */
[----:B------:R-:W-:Y:S01]  /*40dc0*/  R2UR UR5, R57 ;  /* 0x00000000390572ca */ /* 0x000fe200000e0000 */
[----:B------:R-:W-:Y:S01]  /*40dd0*/  IMAD.MOV.U32 R5, RZ, RZ, R53 ;  /* 0x000000ffff057224 */ /* 0x000fe200078e0035 */
[----:B------:R-:W-:Y:S01]  /*40de0*/  BSSY B2, `(.L_x_901) ;  /* 0x0000006000027945 */ /* 0x000fe20003800000 */
[----:B------:R-:W-:Y:S01]  /*40df0*/  IMAD.MOV.U32 R6, RZ, RZ, R51 ;  /* 0x000000ffff067224 */ /* 0x000fe200078e0033 */
[----:B------:R-:W-:Y:S01]  /*40e00*/  MOV R0, 0x40e40 ;  /* 0x00040e4000007802 */ /* 0x000fe20000000f00 */
[----:B------:R-:W-:-:S08]  /*40e10*/  IMAD.MOV.U32 R7, RZ, RZ, R53 ;  /* 0x000000ffff077224 */ /* 0x000fd000078e0035 */
[----:B------:R0:W-:Y:S02]  /*40e20*/  ST.E desc[UR4][R4.64+0x4], R59 ;  /* 0x0000043b04007985 */ /* 0x0001e4000c101904 */
[----:B0-----:R-:W-:Y:S05]  /*40e30*/  CALL.REL.NOINC `($_Z5saxpyPhPm$_Z7bn_trimP5bn_st) ;  /* 0xffffff9000047944 */ /* 0x001fea0003c3ffff */
[----:B------:R-:W-:Y:S05]  /*40e40*/  BSYNC B2 ;  /* 0x0000000000027941 */ /* 0x000fea0003800000 */
.L_x_901:
[----:B------:R-:W-:-:S04]  /*40e50*/  IMAD.MOV.U32 R59, RZ, RZ, 0x0 ;  /* 0x00000000ff3b7424 */ /* 0x000fc800078e00ff */
[----:B------:R-:W-:Y:S05]  /*40e60*/  RET.REL.NODEC R58 `(_Z5saxpyPhPm) ;  /* 0xfffffbf03a647950 */ /* 0x000fea0003c3ffff */
        .type           $_Z5saxpyPhPm$_ZN34_INTERNAL_850ce659_4_k_cu_2ffcd43212ep2_norm_impEP6ep2_stS1_i,@function
        .size           $_Z5saxpyPhPm$_ZN34_INTERNAL_850ce659_4_k_cu_2ffcd43212ep2_norm_impEP6ep2_stS1_i,($_Z5saxpyPhPm$_ZN34_INTERNAL_850ce659_4_k_cu_2ffcd43215lzcnt64_genericEy - $_Z5saxpyPhPm$_ZN34_INTERNAL_850ce659_4_k_cu_2ffcd43212ep2_norm_impEP6ep2_stS1_i)
$_Z5saxpyPhPm$_ZN34_INTERNAL_850ce659_4_k_cu_2ffcd43212ep2_norm_impEP6ep2_stS1_i:
[----:B------:R-:W0:Y:S01]  /*40e70*/  LDC.64 R178, c[0x0][0x358] ;  /* 0x0000d600ffb27b82 */ /* 0x000e220000000a00 */
[----:B------:R-:W-:Y:S02]  /*40e80*/  IMAD.MOV.U32 R2, RZ, RZ, R28 ;  /* 0x000000ffff027224 */ /* 0x000fe400078e001c */
[----:B------:R-:W-:Y:S01]  /*40e90*/  IMAD.MOV.U32 R3, RZ, RZ, R29 ;  /* 0x000000ffff037224 */ /* 0x000fe200078e001d */
[----:B0-----:R-:W-:Y:S02]  /*40ea0*/  R2UR UR4, R178 ;  /* 0x00000000b20472ca */ /* 0x001fe400000e0000 */
[----:B------:R-:W-:-:S13]  /*40eb0*/  R2UR UR5, R179 ;  /* 0x00000000b30572ca */ /* 0x000fda00000e0000 */
[----:B------:R-:W2:Y:S01]  /*40ec0*/  LD.E R0, desc[UR4][R2.64+0x30] ;  /* 0x0000300402007980 */ /* 0x000ea2000c101900 */
[----:B------:R-:W0:Y:S01]  /*40ed0*/  LDCU UR4, c[0x0][0x2f8] ;  /* 0x00005f00ff0477ac */ /* 0x000e220008000800 */
[----:B------:R-:W-:Y:S01]  /*40ee0*/  VIADD R153, R1, 0x3b0 ;  /* 0x000003b001997836 */ /* 0x000fe20000000000 */
[----:B------:R-:W-:Y:S01]  /*40ef0*/  BSSY B0, `(.L_x_902) ;  /* 0x000005b000007945 */ /* 0x000fe20003800000 */
[----:B------:R-:W-:Y:S01]  /*40f00*/  IMAD.MOV.U32 R134, RZ, RZ, R28 ;  /* 0x000000ffff867224 */ /* 0x000fe200078e001c */
[----:B------:R-:W1:Y:S01]  /*40f10*/  LDCU UR5, c[0x0][0x2fc] ;  /* 0x00005f80ff0577ac */ /* 0x000e620008000800 */
[----:B------:R-:W-:Y:S01]  /*40f20*/  IMAD.MOV.U32 R135, RZ, RZ, R29 ;  /* 0x000000ffff877224 */ /* 0x000fe200078e001d */
[----:B------:R-:W3:Y:S05]  /*40f30*/  BMOV.32.CLEAR R168, B0 ;  /* 0x0000000000a87355 */ /* 0x000eea0000100000 */
[----:B0-----:R-:W-:-:S05]  /*40f40*/  IADD3 R153, P1, PT, R153, UR4, RZ ;  /* 0x0000000499997c10 */ /* 0x001fca000ff3e0ff */
[----:B-1----:R-:W-:Y:S01]  /*40f50*/  IMAD.X R152, RZ, RZ, UR5, P1 ;  /* 0x00000005ff987e24 */ /* 0x002fe200088e06ff */
[----:B--2---:R-:W-:-:S13]  /*40f60*/  ISETP.NE.AND P0, PT, R0, 0x1, PT ;  /* 0x000000010000780c */ /* 0x004fda0003f05270 */
[----:B---3--:R-:W-:Y:S05]  /*40f70*/  @!P0 BRA `(.L_x_903) ;  /* 0x0000000400448947 */ /* 0x008fea0003800000 */
[----:B------:R-:W-:Y:S01]  /*40f80*/  MOV R2, 0x8 ;  /* 0x0000000800027802 */ /* 0x000fe20000000f00 */
[----:B------:R-:W-:Y:S01]  /*40f90*/  IMAD.MOV.U32 R4, RZ, RZ, 0x30 ;  /* 0x00000030ff047424 */ /* 0x000fe200078e00ff */
[----:B------:R-:W-:Y:S01]  /*40fa0*/  IADD3 R163, P0, PT, R153, 0x10, RZ ;  /* 0x0000001099a37810 */ /* 0x000fe20007f1e0ff */
[----:B------:R-:W-:Y:S01]  /*40fb0*/  IMAD.MOV.U32 R5, RZ, RZ, RZ ;  /* 0x000000ffff057224 */ /* 0x000fe200078e00ff */
[----:B------:R0:W1:Y:S03]  /*40fc0*/  LDC.64 R6, c[0x4][R2] ;  /* 0x0100000002067b82 */ /* 0x0000660000000a00 */
[----:B------:R-:W-:Y:S01]  /*40fd0*/  IMAD.X R162, RZ, RZ, R152, P0 ;  /* 0x000000ffffa27224 */ /* 0x000fe200000e0698 */
[----:B------:R-:W-:Y:S07]  /*40fe0*/  BMOV.32.CLEAR RZ, B0 ;  /* 0x0000000000ff7355 */ /* 0x000fee0000100000 */
[----:B------:R-:W-:-:S07]  /*40ff0*/  LEPC R20, `(.L_x_904) ;  /* 0x000000001014794e */ /* 0x000fce0000000000 */
[----:B01----:R-:W-:Y:S05]  /*41000*/  CALL.ABS.NOINC R6 ;  /* 0x0000000006007343 */ /* 0x003fea0003c00000 */
.L_x_904:
[----:B------:R-:W-:Y:S01]  /*41010*/  IMAD.MOV.U32 R6, RZ, RZ, R4 ;  /* 0x000000ffff067224 */ /* 0x000fe200078e0004 */
[----:B------:R0:W1:Y:S01]  /*41020*/  LDC.64 R8, c[0x4][R2] ;  /* 0x0100000002087b82 */ /* 0x0000620000000a00 */
[----:B------:R-:W-:Y:S02]  /*41030*/  IMAD.MOV.U32 R7, RZ, RZ, R5 ;  /* 0x000000ffff077224 */ /* 0x000fe400078e0005 */
[----:B------:R-:W-:Y:S02]  /*41040*/  IMAD.MOV.U32 R4, RZ, RZ, 0x30 ;  /* 0x00000030ff047424 */ /* 0x000fe400078e00ff */
[----:B------:R-:W-:Y:S01]  /*41050*/  IMAD.MOV.U32 R5, RZ, RZ, RZ ;  /* 0x000000ffff057224 */ /* 0x000fe200078e00ff */
[----:B------:R0:W-:Y:S01]  /*41060*/  STL.64 [R1+0x3b0], R6 ;  /* 0x0003b00601007387 */ /* 0x0001e20000100a00 */
[----:B------:R-:W-:Y:S05]  /*41070*/  BMOV.32.CLEAR RZ, B0 ;  /* 0x0000000000ff7355 */ /* 0x000fea0000100000 */
[----:B------:R-:W-:-:S07]  /*41080*/  LEPC R20, `(.L_x_905) ;  /* 0x000000001014794e */ /* 0x000fce0000000000 */
[----:B01----:R-:W-:Y:S05]  /*41090*/  CALL.ABS.NOINC R8 ;  /* 0x0000000008007343 */ /* 0x003fea0003c00000 */
.L_x_905:
        /* <DEDUP_REMOVED lines=9> */
.L_x_906:
[----:B------:R-:W-:Y:S01]  /*41130*/  IMAD.MOV.U32 R6, RZ, RZ, R4 ;  /* 0x000000ffff067224 */ /* 0x000fe200078e0004 */
[----:B------:R-:W0:Y:S01]  /*41140*/  LDC.64 R2, c[0x4][R2] ;  /* 0x0100000002027b82 */ /* 0x000e220000000a00 */
[----:B------:R-:W-:Y:S02]  /*41150*/  IMAD.MOV.U32 R7, RZ, RZ, R5 ;  /* 0x000000ffff077224 */ /* 0x000fe400078e0005 */
[----:B------:R-:W-:Y:S02]  /*41160*/  IMAD.MOV.U32 R4, RZ, RZ, 0x30 ;  /* 0x00000030ff047424 */ /* 0x000fe400078e00ff */
[----:B------:R-:W-:Y:S01]  /*41170*/  IMAD.MOV.U32 R5, RZ, RZ, RZ ;  /* 0x000000ffff057224 */ /* 0x000fe200078e00ff */
[----:B------:R1:W-:Y:S01]  /*41180*/  STL.64 [R1+0x3c0], R6 ;  /* 0x0003c00601007387 */ /* 0x0003e20000100a00 */
[----:B------:R-:W-:Y:S05]  /*41190*/  BMOV.32.CLEAR RZ, B0 ;  /* 0x0000000000ff7355 */ /* 0x000fea0000100000 */
[----:B------:R-:W-:-:S07]  /*411a0*/  LEPC R20, `(.L_x_907) ;  /* 0x000000001014794e */ /* 0x000fce0000000000 */
[----:B01----:R-:W-:Y:S05]  /*411b0*/  CALL.ABS.NOINC R2 ;  /* 0x0000000002007343 */ /* 0x003fea0003c00000 */
.L_x_907:
[----:B------:R0:W-:Y:S01]  /*411c0*/  STL.64 [R1+0x3c8], R4 ;  /* 0x0003c80401007387 */ /* 0x0001e20000100a00 */
[----:B------:R-:W-:Y:S01]  /*411d0*/  IADD3 R138, P0, PT, R134, 0x20, RZ ;  /* 0x00000020868a7810 */ /* 0x000fe20007f1e0ff */
[----:B------:R-:W-:Y:S05]  /*411e0*/  BMOV.32.CLEAR RZ, B0 ;  /* 0x0000000000ff7355 */ /* 0x000fea0000100000 */
[----:B------:R-:W-:Y:S01]  /*411f0*/  IMAD.MOV.U32 R160, RZ, RZ, R163 ;  /* 0x000000ffffa07224 */ /* 0x000fe200078e00a3 */
[----:B------:R-:W-:Y:S01]  /*41200*/  MOV R180, 0x41240 ;  /* 0x0004124000b47802 */ /* 0x000fe20000000f00 */
[----:B------:R-:W-:Y:S02]  /*41210*/  IMAD.MOV.U32 R161, RZ, RZ, R162 ;  /* 0x000000ffffa17224 */ /* 0x000fe400078e00a2 */
[----:B------:R-:W-:-:S07]  /*41220*/  IMAD.X R139, RZ, RZ, R135, P0 ;  /* 0x000000ffff8b7224 */ /* 0x000fce00000e0687 */
[----:B0-----:R-:W-:Y:S05]  /*41230*/  CALL.REL.NOINC `($_Z5saxpyPhPm$_Z7fp2_invPPmS0_) ;  /* 0xffffffbc00d07944 */ /* 0x001fea0003c3ffff */
[----:B------:R-:W-:Y:S05]  /*41240*/  BMOV.32.CLEAR RZ, B0 ;  /* 0x0000000000ff7355 */ /* 0x000fea0000100000 */
[----:B------:R-:W-:Y:S01]  /*41250*/  IMAD.MOV.U32 R18, RZ, RZ, R163 ;  /* 0x000000ffff127224 */ /* 0x000fe200078e00a3 */
[----:B------:R-:W-:Y:S01]  /*41260*/  MOV R30, 0x41290 ;  /* 0x00041290001e7802 */ /* 0x000fe20000000f00 */
[----:B------:R-:W-:-:S07]  /*41270*/  IMAD.MOV.U32 R19, RZ, RZ, R162 ;  /* 0x000000ffff137224 */ /* 0x000fce00078e00a2 */
[----:B------:R-:W-:Y:S05]  /*41280*/  CALL.REL.NOINC `($_Z5saxpyPhPm$_Z13fp2_sqr_basicPPmS0_) ;  /* 0xfffffec800047944 */ /* 0x000fea0003c3ffff */
        /* <DEDUP_REMOVED lines=8> */
[----:B------:R-:W-:Y:S05]  /*41310*/  CALL.REL.NOINC `($_Z5saxpyPhPm$_Z13fp2_mul_basicPPmS0_S0_) ;  /* 0xfffffebc00807944 */ /* 0x000fea0003c3ffff */
[----:B------:R-:W-:Y:S05]  /*41320*/  BMOV.32.CLEAR RZ, B0 ;  /* 0x0000000000ff7355 */ /* 0x000fea0000100000 */
[----:B------:R-:W-:Y:S01]  /*41330*/  IMAD.MOV.U32 R24, RZ, RZ, R163 ;  /* 0x000000ffff187224 */ /* 0x000fe200078e00a3 */
[----:B------:R-:W-:Y:S01]  /*41340*/  MOV R41, 0x413b0 ;  /* 0x000413b000297802 */ /* 0x000fe20000000f00 */
[----:B------:R-:W-:Y:S02]  /*41350*/  IMAD.MOV.U32 R25, RZ, RZ, R162 ;  /* 0x000000ffff197224 */ /* 0x000fe400078e00a2 */
[----:B------:R-:W-:Y:S02]  /*41360*/  IMAD.MOV.U32 R52, RZ, RZ, R153 ;  /* 0x000000ffff347224 */ /* 0x000fe400078e0099 */
[----:B------:R-:W-:-:S02]  /*41370*/  IMAD.MOV.U32 R53, RZ, RZ, R152 ;  /* 0x000000ffff357224 */ /* 0x000fc400078e0098 */
[----:B------:R-:W-:Y:S02]  /*41380*/  IMAD.MOV.U32 R22, RZ, RZ, R153 ;  /* 0x000000ffff167224 */ /* 0x000fe400078e0099 */
[----:B------:R-:W-:-:S07]  /*41390*/  IMAD.MOV.U32 R23, RZ, RZ, R152 ;  /* 0x000000ffff177224 */ /* 0x000fce00078e0098 */
[----:B------:R-:W-:Y:S05]  /*413a0*/  CALL.REL.NOINC `($_Z5saxpyPhPm$_Z13fp2_mul_basicPPmS0_S0_) ;  /* 0xfffffebc005c7944 */ /* 0x000fea0003c3ffff */
[----:B------:R-:W-:Y:S01]  /*413b0*/  IADD3 R52, P0, PT, R134, 0x10, RZ ;  /* 0x0000001086347810 */ /* 0x000fe20007f1e0ff */
[----:B------:R-:W-:Y:S05]  /*413c0*/  BMOV.32.CLEAR RZ, B0 ;  /* 0x0000000000ff7355 */ /* 0x000fea0000100000 */
[----:B------:R-:W-:Y:S01]  /*413d0*/  IMAD.X R53, RZ, RZ, R135, P0 ;  /* 0x000000ffff357224 */ /* 0x000fe200000e0687 */
[----:B------:R-:W-:Y:S01]  /*413e0*/  MOV R41, 0x41440 ;  /* 0x0004144000297802 */ /* 0x000fe20000000f00 */
        /* <DEDUP_REMOVED lines=8> */
[----:B------:R-:W-:-:S07]  /*41470*/  MOV R22, 0x41490 ;  /* 0x0004149000167802 */ /* 0x000fce0000000f00 */
[----:B------:R-:W-:Y:S05]  /*41480*/  CALL.REL.NOINC `($_Z5saxpyPhPm$_Z11fp2_set_digPPmm) ;  /* 0xfffffd5800547944 */ /* 0x000fea0003c3ffff */
.L_x_903:
[----:B------:R0:W-:Y:S05]  /*41490*/  BMOV.32 B0, R168 ;  /* 0x000000a800007356 */ /* 0x0001ea0000000000 */
[----:B------:R-:W-:Y:S05]  /*414a0*/  BSYNC B0 ;  /* 0x0000000000007941 */ /* 0x000fea0003800000 */
.L_x_902:
[----:B------:R-:W-:Y:S01]  /*414b0*/  R2UR UR4, R178 ;  /* 0x00000000b20472ca */ /* 0x000fe200000e0000 */
[----:B------:R-:W-:Y:S01]  /*414c0*/  IMAD.MOV.U32 R5, RZ, RZ, 0x1 ;  /* 0x00000001ff057424 */ /* 0x000fe200078e00ff */
[----:B------:R-:W-:Y:S01]  /*414d0*/  R2UR UR5, R179 ;  /* 0x00000000b30572ca */ /* 0x000fe200000e0000 */
[----:B------:R-:W-:Y:S02]  /*414e0*/  IMAD.MOV.U32 R2, RZ, RZ, R181 ;  /* 0x000000ffff027224 */ /* 0x000fe400078e00b5 */
[----:B------:R-:W-:-:S10]  /*414f0*/  IMAD.MOV.U32 R3, RZ, RZ, 0x0 ;  /* 0x00000000ff037424 */ /* 0x000fd400078e00ff */
[----:B------:R0:W-:Y:S02]  /*41500*/  ST.E desc[UR4][R134.64+0x30], R5 ;  /* 0x0000300586007985 */ /* 0x0001e4000c101904 */
[----:B0-----:R-:W-:Y:S05]  /*41510*/  RET.REL.NODEC R2 `(_Z5saxpyPhPm) ;  /* 0xfffffbe802b87950 */ /* 0x001fea0003c3ffff */
        .type           $_Z5saxpyPhPm$_ZN34_INTERNAL_850ce659_4_k_cu_2ffcd43215lzcnt64_genericEy,@function
        .size           $_Z5saxpyPhPm$_ZN34_INTERNAL_850ce659_4_k_cu_2ffcd43215lzcnt64_genericEy,($_Z5saxpyPhPm$_ZN34_INTERNAL_850ce659_4_k_cu_2ffcd4328fp2_evalEPPmS1_PA2_S0_i - $_Z5saxpyPhPm$_ZN34_INTERNAL_850ce659_4_k_cu_2ffcd43215lzcnt64_genericEy)
$_Z5saxpyPhPm$_ZN34_INTERNAL_850ce659_4_k_cu_2ffcd43215lzcnt64_genericEy:
[----:B------:R-:W-:Y:S01]  /*41520*/  ISETP.NE.U32.AND P0, PT, R2, RZ, PT ;  /* 0x000000ff0200720c */ /* 0x000fe20003f05070 */
[----:B------:R-:W-:-:S03]  /*41530*/  IMAD.MOV.U32 R4, RZ, RZ, 0x40 ;  /* 0x00000040ff047424 */ /* 0x000fc600078e00ff */
[----:B------:R-:W-:-:S13]  /*41540*/  ISETP.NE.AND.EX P0, PT, R3, RZ, PT, P0 ;  /* 0x000000ff0300720c */ /* 0x000fda0003f05300 */
[----:B------:R-:W-:Y:S05]  /*41550*/  @!P0 BRA `(.L_x_908) ;  /* 0x0000000000a48947 */ /* 0x000fea0003800000 */
[----:B------:R-:W0:Y:S01]  /*41560*/  LDC.64 R66, c[0x0][0x358] ;  /* 0x0000d600ff427b82 */ /* 0x000e220000000a00 */
[----:B------:R-:W-:-:S04]  /*41570*/  SHF.R.U32.HI R11, RZ, 0x1a, R3 ;  /* 0x0000001aff0b7819 */ /* 0x000fc80000011603 */
[----:B------:R-:W-:-:S03]  /*41580*/  LOP3.LUT R11, R11, 0x3c, RZ, 0xc0, !PT ;  /* 0x0000003c0b0b7812 */ /* 0x000fc600078ec0ff */
[----:B------:R-:W1:Y:S01]  /*41590*/  LDC.64 R4, c[0x4][0x18] ;  /* 0x01000600ff047b82 */ /* 0x000e620000000a00 */
[----:B0-----:R-:W-:Y:S02]  /*415a0*/  R2UR UR4, R66 ;  /* 0x00000000420472ca */ /* 0x001fe400000e0000 */
[----:B------:R-:W-:Y:S02]  /*415b0*/  R2UR UR5, R67 ;  /* 0x00000000430572ca */ /* 0x000fe400000e0000 */
[----:B-1----:R-:W-:-:S05]  /*415c0*/  IADD3 R12, P0, PT, R11, R4, RZ ;  /* 0x000000040b0c7210 */ /* 0x002fca0007f1e0ff */
[----:B------:R-:W-:-:S06]  /*415d0*/  IMAD.X R13, RZ, RZ, R5, P0 ;  /* 0x000000ffff0d7224 */ /* 0x000fcc00000e0605 */
[----:B------:R-:W2:Y:S02]  /*415e0*/  LDG.E.CONSTANT R12, desc[UR4][R12.64] ;  /* 0x000000040c0c7981 */ /* 0x000ea4000c1e9900 */
[----:B--2---:R-:W-:-:S13]  /*415f0*/  ISETP.NE.AND P0, PT, R12, RZ, PT ;  /* 0x000000ff0c00720c */ /* 0x004fda0003f05270 */
[----:B------:R-:W-:Y:S05]  /*41600*/  @P0 BRA `(.L_x_909) ;  /* 0x0000000000740947 */ /* 0x000fea0003800000 */
[----:B------:R-:W-:Y:S02]  /*41610*/  ISETP.GE.U32.AND P0, PT, R2, RZ, PT ;  /* 0x000000ff0200720c */ /* 0x000fe40003f06070 */
[----:B------:R-:W-:Y:S02]  /*41620*/  R2UR UR4, R66 ;  /* 0x00000000420472ca */ /* 0x000fe400000e0000 */
[----:B------:R-:W-:Y:S02]  /*41630*/  ISETP.GE.U32.AND.EX P0, PT, R3, 0x1, PT, P0 ;  /* 0x000000010300780c */ /* 0x000fe40003f06100 */
[----:B------:R-:W-:Y:S02]  /*41640*/  R2UR UR5, R67 ;  /* 0x00000000430572ca */ /* 0x000fe400000e0000 */
[C---:B------:R-:W-:Y:S02]  /*41650*/  SEL R11, R2.reuse, RZ, P0 ;  /* 0x000000ff020b7207 */ /* 0x040fe40000000000 */
[----:B------:R-:W-:-:S02]  /*41660*/  SEL R2, R2, R3, !P0 ;  /* 0x0000000302027207 */ /* 0x000fc40004000000 */
[C---:B------:R-:W-:Y:S02]  /*41670*/  ISETP.GE.U32.AND P1, PT, R11.reuse, RZ, PT ;  /* 0x000000ff0b00720c */ /* 0x040fe40003f26070 */
[----:B------:R-:W-:Y:S02]  /*41680*/  SHF.L.U64.HI R3, R11, 0x10, R2 ;  /* 0x000000100b037819 */ /* 0x000fe40000010202 */
[----:B------:R-:W-:-:S04]  /*41690*/  ISETP.GE.U32.AND.EX P1, PT, R2, 0x10000, PT, P1 ;  /* 0x000100000200780c */ /* 0x000fc80003f26110 */
[----:B------:R-:W-:-:S09]  /*416a0*/  SEL R3, R3, R2, !P1 ;  /* 0x0000000203037207 */ /* 0x000fd20004800000 */
[----:B------:R-:W-:-:S05]  /*416b0*/  @!P1 IMAD.U32 R11, R11, 0x10000, RZ ;  /* 0x000100000b0b9824 */ /* 0x000fca00078e00ff */
[C---:B------:R-:W-:Y:S02]  /*416c0*/  ISETP.GE.U32.AND P2, PT, R11.reuse, RZ, PT ;  /* 0x000000ff0b00720c */ /* 0x040fe40003f46070 */
[----:B------:R-:W-:Y:S02]  /*416d0*/  SHF.L.U64.HI R2, R11, 0x8, R3 ;  /* 0x000000080b027819 */ /* 0x000fe40000010203 */
[----:B------:R-:W-:-:S04]  /*416e0*/  ISETP.GE.U32.AND.EX P2, PT, R3, 0x1000000, PT, P2 ;  /* 0x010000000300780c */ /* 0x000fc80003f46120 */
[----:B------:R-:W-:-:S09]  /*416f0*/  SEL R2, R2, R3, !P2 ;  /* 0x0000000302027207 */ /* 0x000fd20005000000 */
[----:B------:R-:W-:-:S05]  /*41700*/  @!P2 IMAD.SHL.U32 R11, R11, 0x100, RZ ;  /* 0x000001000b0ba824 */ /* 0x000fca00078e00ff */
[----:B------:R-:W-:-:S04]  /*41710*/  ISETP.GE.U32.AND P3, PT, R11, RZ, PT ;  /* 0x000000ff0b00720c */ /* 0x000fc80003f66070 */
[----:B------:R-:W-:-:S13]  /*41720*/  ISETP.GE.U32.AND.EX P3, PT, R2, 0x10000000, PT, P3 ;  /* 0x100000000200780c */ /* 0x000fda0003f66130 */
[----:B------:R-:W-:-:S04]  /*41730*/  @!P3 SHF.L.U64.HI R2, R11, 0x4, R2 ;  /* 0x000000040b02b819 */ /* 0x000fc80000010202 */
[----:B------:R-:W-:-:S04]  /*41740*/  SHF.R.U32.HI R2, RZ, 0x1a, R2 ;  /* 0x0000001aff027819 */ /* 0x000fc80000011602 */
[----:B------:R-:W-:-:S04]  /*41750*/  LOP3.LUT R2, R2, 0x3c, RZ, 0xc0, !PT ;  /* 0x0000003c02027812 */ /* 0x000fc800078ec0ff */
[----:B------:R-:W-:-:S05]  /*41760*/  IADD3 R4, P4, PT, R2, R4, RZ ;  /* 0x0000000402047210 */ /* 0x000fca0007f9e0ff */
[----:B------:R-:W-:-:S05]  /*41770*/  IMAD.X R5, RZ, RZ, R5, P4 ;  /* 0x000000ffff057224 */ /* 0x000fca00020e0605 */
[----:B------:R-:W2:Y:S01]  /*41780*/  LDG.E.CONSTANT R4, desc[UR4][R4.64] ;  /* 0x0000000404047981 */ /* 0x000ea2000c1e9900 */
[----:B------:R-:W-:-:S05]  /*41790*/  SEL R12, RZ, 0x20, P0 ;  /* 0x00000020ff0c7807 */ /* 0x000fca0000000000 */
[----:B------:R-:W-:-:S04]  /*417a0*/  @!P1 VIADD R12, R12, 0x10 ;  /* 0x000000100c0c9836 */ /* 0x000fc80000000000 */
[----:B------:R-:W-:-:S04]  /*417b0*/  @!P2 VIADD R12, R12, 0x8 ;  /* 0x000000080c0ca836 */ /* 0x000fc80000000000 */
[----:B------:R-:W-:-:S04]  /*417c0*/  @!P3 VIADD R12, R12, 0x4 ;  /* 0x000000040c0cb836 */ /* 0x000fc80000000000 */
[----:B--2---:R-:W-:-:S07]  /*417d0*/  IMAD.IADD R12, R12, 0x1, R4 ;  /* 0x000000010c0c7824 */ /* 0x004fce00078e0204 */
.L_x_909:
[----:B------:R-:W-:-:S07]  /*417e0*/  VIADD R4, R12, 0xffffffff ;  /* 0xffffffff0c047836 */ /* 0x000fce0000000000 */
.L_x_908:
[----:B------:R-:W-:Y:S02]  /*417f0*/  IMAD.MOV.U32 R2, RZ, RZ, R20 ;  /* 0x000000ffff027224 */ /* 0x000fe400078e0014 */
[----:B------:R-:W-:-:S04]  /*41800*/  IMAD.MOV.U32 R3, RZ, RZ, 0x0 ;  /* 0x00000000ff037424 */ /* 0x000fc800078e00ff */
[----:B------:R-:W-:Y:S05]  /*41810*/  RET.REL.NODEC R2 `(_Z5saxpyPhPm) ;  /* 0xfffffbe402f87950 */ /* 0x000fea0003c3ffff */
        .type           $_Z5saxpyPhPm$_ZN34_INTERNAL_850ce659_4_k_cu_2ffcd4328fp2_evalEPPmS1_PA2_S0_i,@function
        .size           $_Z5saxpyPhPm$_ZN34_INTERNAL_850ce659_4_k_cu_2ffcd4328fp2_evalEPPmS1_PA2_S0_i,(.L_x_1038 - $_Z5saxpyPhPm$_ZN34_INTERNAL_850ce659_4_k_cu_2ffcd4328fp2_evalEPPmS1_PA2_S0_i)
$_Z5saxpyPhPm$_ZN34_INTERNAL_850ce659_4_k_cu_2ffcd4328fp2_evalEPPmS1_PA2_S0_i:
[----:B------:R-:W-:Y:S01]  /*41820*/  IMAD.WIDE R2, R98, 0x10, R54 ;  /* 0x0000001062027825 */ /* 0x000fe200078e0236 */
[----:B------:R-:W-:-:S03]  /*41830*/  MOV R26, 0x41870 ;  /* 0x00041870001a7802 */ /* 0x000fc60000000f00 */
[----:B------:R-:W-:Y:S02]  /*41840*/  IMAD.MOV.U32 R22, RZ, RZ, R43 ;  /* 0x000000ffff167224 */ /* 0x000fe400078e002b */
[----:B------:R-:W-:-:S07]  /*41850*/  IMAD.MOV.U32 R23, RZ, RZ, R44 ;  /* 0x000000ffff177224 */ /* 0x000fce00078e002c */
[----:B------:R-:W-:Y:S05]  /*41860*/  CALL.REL.NOINC `($_Z5saxpyPhPm$_Z8fp2_copyPPmS0_) ;  /* 0xffffffd400f07944 */ /* 0x000fea0003c3ffff */
[----:B------:R-:W-:Y:S01]  /*41870*/  ISETP.GE.AND P0, PT, R98, 0x1, PT ;  /* 0x000000016200780c */ /* 0x000fe20003f06270 */
[----:B------:R-:W-:Y:S02]  /*41880*/  IMAD.MOV.U32 R2, RZ, RZ, R99 ;  /* 0x000000ffff027224 */ /* 0x000fe400078e0063 */
[----:B------:R-:W-:-:S10]  /*41890*/  IMAD.MOV.U32 R3, RZ, RZ, 0x0 ;  /* 0x00000000ff037424 */ /* 0x000fd400078e00ff */
[----:B------:R-:W-:Y:S05]  /*418a0*/  @!P0 RET.REL.NODEC R2 `(_Z5saxpyPhPm) ;  /* 0xfffffbe402d48950 */ /* 0x000fea0003c3ffff */
[----:B------:R-:W-:Y:S01]  /*418b0*/  LOP3.LUT P0, R47, R98, 0x3, RZ, 0xc0, !PT ;  /* 0x00000003622f7812 */ /* 0x000fe2000780c0ff */
[----:B------:R-:W-:Y:S01]  /*418c0*/  BSSY B8, `(.L_x_910) ;  /* 0x000001a000087945 */ /* 0x000fe20003800000 */
[----:B------:R-:W-:-:S11]  /*418d0*/  IMAD.MOV.U32 R50, RZ, RZ, R98 ;  /* 0x000000ffff327224 */ /* 0x000fd600078e0062 */
[----:B------:R-:W-:Y:S05]  /*418e0*/  @!P0 BRA `(.L_x_911) ;  /* 0x00000000005c8947 */ /* 0x000fea0003800000 */
[----:B------:R-:W-:Y:S02]  /*418f0*/  IMAD.MOV R47, RZ, RZ, -R47 ;  /* 0x000000ffff2f7224 */ /* 0x000fe400078e0a2f */
[----:B------:R-:W-:-:S07]  /*41900*/  VIADD R0, R98, 0xffffffff ;  /* 0xffffffff62007836 */ /* 0x000fce0000000000 */
.L_x_912:
[----:B------:R-:W-:Y:S01]  /*41910*/  VIADD R47, R47, 0x1 ;  /* 0x000000012f2f7836 */ /* 0x000fe20000000000 */
[----:B------:R-:W-:Y:S01]  /*41920*/  MOV R41, 0x419d0 ;  /* 0x000419d000297802 */ /* 0x000fe20000000f00 */
[----:B------:R-:W-:Y:S02]  /*41930*/  IMAD.MOV.U32 R50, RZ, RZ, R0 ;  /* 0x000000ffff327224 */ /* 0x000fe400078e0000 */
[--C-:B------:R-:W-:Y:S01]  /*41940*/  IMAD.MOV.U32 R52, RZ, RZ, R43.reuse ;  /* 0x000000ffff347224 */ /* 0x100fe200078e002b */
[----:B------:R-:W-:Y:S01]  /*41950*/  ISETP.NE.AND P0, PT, R47, RZ, PT ;  /* 0x000000ff2f00720c */ /* 0x000fe20003f05270 */
[--C-:B------:R-:W-:Y:S02]  /*41960*/  IMAD.MOV.U32 R53, RZ, RZ, R44.reuse ;  /* 0x000000ffff357224 */ /* 0x100fe400078e002c */
[----:B------:R-:W-:Y:S01]  /*41970*/  IMAD.MOV.U32 R22, RZ, RZ, R43 ;  /* 0x000000ffff167224 */ /* 0x000fe200078e002b */
[----:B------:R-:W-:Y:S01]  /*41980*/  P2R R51, PR, RZ, 0x1 ;  /* 0x00000001ff337803 */ /* 0x000fe20000000000 */
[----:B------:R-:W-:-:S02]  /*41990*/  IMAD.MOV.U32 R23, RZ, RZ, R44 ;  /* 0x000000ffff177224 */ /* 0x000fc400078e002c */
[----:B------:R-:W-:Y:S02]  /*419a0*/  IMAD.MOV.U32 R24, RZ, RZ, R45 ;  /* 0x000000ffff187224 */ /* 0x000fe400078e002d */
[----:B------:R-:W-:-:S07]  /*419b0*/  IMAD.MOV.U32 R25, RZ, RZ, R46 ;  /* 0x000000ffff197224 */ /* 0x000fce00078e002e */
[----:B------:R-:W-:Y:S05]  /*419c0*/  CALL.REL.NOINC `($_Z5saxpyPhPm$_Z13fp2_mul_basicPPmS0_S0_) ;  /* 0xfffffeb400d47944 */ /* 0x000fea0003c3ffff */
[----:B------:R-:W-:Y:S01]  /*419d0*/  IMAD.WIDE.U32 R2, R50, 0x10, R54 ;  /* 0x0000001032027825 */ /* 0x000fe200078e0036 */
[----:B------:R-:W-:-:S03]  /*419e0*/  MOV R18, 0x41a30 ;  /* 0x00041a3000127802 */ /* 0x000fc60000000f00 */
[--C-:B------:R-:W-:Y:S02]  /*419f0*/  IMAD.MOV.U32 R152, RZ, RZ, R44.reuse ;  /* 0x000000ffff987224 */ /* 0x100fe400078e002c */
[----:B------:R-:W-:Y:S02]  /*41a00*/  IMAD.MOV.U32 R153, RZ, RZ, R43 ;  /* 0x000000ffff997224 */ /* 0x000fe400078e002b */
[----:B------:R-:W-:-:S07]  /*41a10*/  IMAD.MOV.U32 R11, RZ, RZ, R44 ;  /* 0x000000ffff0b7224 */ /* 0x000fce00078e002c */
[----:B------:R-:W-:Y:S05]  /*41a20*/  CALL.REL.NOINC `($_Z5saxpyPhPm$_Z13fp2_add_basicPPmS0_S0_) ;  /* 0xfffffeb400347944 */ /* 0x000fea0003c3ffff */
[----:B------:R-:W-:Y:S01]  /*41a30*/  ISETP.NE.AND P0, PT, R51, RZ, PT ;  /* 0x000000ff3300720c */ /* 0x000fe20003f05270 */
[----:B------:R-:W-:-:S12]  /*41a40*/  VIADD R0, R50, 0xffffffff ;  /* 0xffffffff32007836 */ /* 0x000fd80000000000 */
[----:B------:R-:W-:Y:S05]  /*41a50*/  @P0 BRA `(.L_x_912) ;  /* 0xfffffffc00ac0947 */ /* 0x000fea000383ffff */
.L_x_911:
[----:B------:R-:W-:Y:S05]  /*41a60*/  BSYNC B8 ;  /* 0x0000000000087941 */ /* 0x000fea0003800000 */
.L_x_910:
[----:B------:R-:W-:Y:S01]  /*41a70*/  ISETP.GE.U32.AND P0, PT, R98, 0x4, PT ;  /* 0x000000046200780c */ /* 0x000fe20003f06070 */
[----:B------:R-:W-:Y:S02]  /*41a80*/  IMAD.MOV.U32 R2, RZ, RZ, R99 ;  /* 0x000000ffff027224 */ /* 0x000fe400078e0063 */
[----:B------:R-:W-:-:S10]  /*41a90*/  IMAD.MOV.U32 R3, RZ, RZ, 0x0 ;  /* 0x00000000ff037424 */ /* 0x000fd400078e00ff */
[----:B------:R-:W-:Y:S05]  /*41aa0*/  @!P0 RET.REL.NODEC R2 `(_Z5saxpyPhPm) ;  /* 0xfffffbe402548950 */ /* 0x000fea0003c3ffff */
[C---:B------:R-:W-:Y:S02]  /*41ab0*/  VIADD R3, R50.reuse, 0xffffffff ;  /* 0xffffffff32037836 */ /* 0x040fe40000000000 */
[----:B------:R-:W-:Y:S02]  /*41ac0*/  VIADD R50, R50, 0x4 ;  /* 0x0000000432327836 */ /* 0x000fe40000000000 */
[----:B------:R-:W-:-:S04]  /*41ad0*/  IMAD.WIDE.U32 R2, R3, 0x10, R54 ;  /* 0x0000001003027825 */ /* 0x000fc800078e0036 */
[----:B------:R-:W-:Y:S02]  /*41ae0*/  IMAD.MOV.U32 R51, RZ, RZ, R2 ;  /* 0x000000ffff337224 */ /* 0x000fe400078e0002 */
[----:B------:R-:W-:-:S07]  /*41af0*/  IMAD.MOV.U32 R47, RZ, RZ, R3 ;  /* 0x000000ffff2f7224 */ /* 0x000fce00078e0003 */
.L_x_913:
        /* <DEDUP_REMOVED lines=8> */
[--C-:B------:R-:W-:Y:S01]  /*41b80*/  IMAD.MOV.U32 R152, RZ, RZ, R44.reuse ;  /* 0x000000ffff987224 */ /* 0x100fe200078e002c */
[----:B------:R-:W-:Y:S01]  /*41b90*/  MOV R18, 0x41bf0 ;  /* 0x00041bf000127802 */ /* 0x000fe20000000f00 */
[----:B------:R-:W-:Y:S02]  /*41ba0*/  IMAD.MOV.U32 R153, RZ, RZ, R43 ;  /* 0x000000ffff997224 */ /* 0x000fe400078e002b */
        /* <DEDUP_REMOVED lines=12> */
[----:B------:R-:W-:Y:S01]  /*41c70*/  VIADD R3, R50, 0xfffffffa ;  /* 0xfffffffa32037836 */ /* 0x000fe20000000000 */
[----:B------:R-:W-:Y:S01]  /*41c80*/  MOV R18, 0x41ce0 ;  /* 0x00041ce000127802 */ /* 0x000fe20000000f00 */
[----:B------:R-:W-:Y:S02]  /*41c90*/  IMAD.MOV.U32 R152, RZ, RZ, R44 ;  /* 0x000000ffff987224 */ /* 0x000fe400078e002c */
[----:B------:R-:W-:-:S04]  /*41ca0*/  IMAD.WIDE.U32 R2, R3, 0x10, R54 ;  /* 0x0000001003027825 */ /* 0x000fc800078e0036 */
        /* <DEDUP_REMOVED lines=33> */
[----:B------:R-:W-:Y:S01]  /*41ec0*/  VIADD R50, R50, 0xfffffffc ;  /* 0xfffffffc32327836 */ /* 0x000fe20000000000 */
[----:B------:R-:W-:-:S04]  /*41ed0*/  IADD3 R51, P1, PT, R51, -0x40, RZ ;  /* 0xffffffc033337810 */ /* 0x000fc80007f3e0ff */
[----:B------:R-:W-:Y:S02]  /*41ee0*/  ISETP.GT.AND P0, PT, R50, 0x4, PT ;  /* 0x000000043200780c */ /* 0x000fe40003f04270 */
[----:B------:R-:W-:-:S11]  /*41ef0*/  IADD3.X R47, PT, PT, R47, -0x1, RZ, P1, !PT ;  /* 0xffffffff2f2f7810 */ /* 0x000fd60000ffe4ff */
[----:B------:R-:W-:Y:S05]  /*41f00*/  @P0 BRA `(.L_x_913) ;  /* 0xfffffff800fc0947 */ /* 0x000fea000383ffff */
[----:B------:R-:W-:Y:S02]  /*41f10*/  IMAD.MOV.U32 R2, RZ, RZ, R99 ;  /* 0x000000ffff027224 */ /* 0x000fe400078e0063 */
[----:B------:R-:W-:-:S04]  /*41f20*/  IMAD.MOV.U32 R3, RZ, RZ, 0x0 ;  /* 0x00000000ff037424 */ /* 0x000fc800078e00ff */
[----:B------:R-:W-:Y:S05]  /*41f30*/  RET.REL.NODEC R2 `(_Z5saxpyPhPm) ;  /* 0xfffffbe002307950 */ /* 0x000fea0003c3ffff */
.L_x_914:
[----:B------:R-:W-:-:S00]  /*41f40*/  BRA `(.L_x_914) ;  /* 0xfffffffc00fc7947 */ /* 0x000fc0000383ffff */
[----:B------:R-:W-:-:S00]  /*41f50*/  NOP ;  /* 0x0000000000007918 */ /* 0x000fc00000000000 */
        /* <DEDUP_REMOVED lines=10> */
.L_x_1038:


//--------------------- .nv.global.init           --------------------------
	.section	.nv.global.init,"aw",@progbits
	.align	4
.nv.global.init:
	.type		_ZZN34_INTERNAL_850ce659_4_k_cu_2ffcd43215lzcnt64_genericEyE11clz_table_4,@object
	.size		_ZZN34_INTERNAL_850ce659_4_k_cu_2ffcd43215lzcnt64_genericEyE11clz_table_4,($str$60 - _ZZN34_INTERNAL_850ce659_4_k_cu_2ffcd43215lzcnt64_genericEyE11clz_table_4)
_ZZN34_INTERNAL_850ce659_4_k_cu_2ffcd43215lzcnt64_genericEyE11clz_table_4:
        /*0000*/ 	.byte	0x00, 0x00, 0x00, 0x00, 0x04, 0x00, 0x00, 0x00, 0x03, 0x00, 0x00, 0x00, 0x03, 0x00, 0x00, 0x00
        /*0010*/ 	.byte	0x02, 0x00, 0x00, 0x00, 0x02, 0x00, 0x00, 0x00, 0x02, 0x00, 0x00, 0x00, 0x02, 0x00, 0x00, 0x00
        /*0020*/ 	.byte	0x01, 0x00, 0x00, 0x00, 0x01, 0x00, 0x00, 0x00, 0x01, 0x00, 0x00, 0x00, 0x01, 0x00, 0x00, 0x00
        /*0030*/ 	.byte	0x01, 0x00, 0x00, 0x00, 0x01, 0x00, 0x00, 0x00, 0x01, 0x00, 0x00, 0x00, 0x01, 0x00, 0x00, 0x00
	.type		$str$60,@object
	.size		$str$60,($str$91 - $str$60)
$str$60:
        /*0040*/ 	.byte	0x0a, 0x00
	.type		$str$91,@object
	.size		$str$91,($str$59 - $str$91)
$str$91:
        /*0042*/ 	.byte	0x30, 0x00
	.type		$str$59,@object
	.size		$str$59,($str$71 - $str$59)
$str$59:
        /*0044*/ 	.byte	0x20, 0x00
	.type		$str$71,@object
	.size		$str$71,($str$70 - $str$71)
$str$71:
        /*0046*/ 	.byte	0x2d, 0x31, 0x00
	.type		$str$70,@object
	.size		$str$70,($str$92 - $str$70)
$str$70:
        /*0049*/ 	.byte	0x2d, 0x32, 0x00
	.type		$str$92,@object
	.size		$str$92,($str$93 - $str$92)
$str$92:
        /*004c*/ 	.byte	0x46, 0x30, 0x00
	.type		$str$93,@object
	.size		$str$93,($str$74 - $str$93)
$str$93:
        /*004f*/ 	.byte	0x33, 0x46, 0x34, 0x00
	.type		$str$74,@object
	.size		$str$74,($str$126 - $str$74)
$str$74:
        /*0053*/ 	.byte	0x74, 0x3a, 0x20, 0x0a, 0x00
	.type		$str$126,@object
	.size		$str$126,($str$76 - $str$126)
$str$126:
        /*0058*/ 	.byte	0x25, 0x30, 0x32, 0x78, 0x00
	.type		$str$76,@object
	.size		$str$76,($str$57 - $str$76)
$str$76:
        /*005d*/ 	.byte	0x75, 0x3a, 0x20, 0x20, 0x0a, 0x00
	.type		$str$57,@object
	.size		$str$57,($str$75 - $str$57)
$str$57:
        /*0063*/ 	.byte	0x25, 0x2e, 0x31, 0x36, 0x6c, 0x58, 0x00
	.type		$str$75,@object
	.size		$str$75,($str$37 - $str$75)
$str$75:
        /*006a*/ 	.byte	0x74, 0x5e, 0x32, 0x3a, 0x20, 0x0a, 0x00
	.type		$str$37,@object
	.size		$str$37,($str$53 - $str$37)
$str$37:
        /*0071*/ 	.byte	0x72, 0x33, 0x20, 0x25, 0x6c, 0x75, 0x0a, 0x00
	.type		$str$53,@object
	.size		$str$53,($str$21 - $str$53)
$str$53:
        /*0079*/ 	.byte	0x63, 0x34, 0x20, 0x25, 0x6c, 0x75, 0x0a, 0x00
	.type		$str$21,@object
	.size		$str$21,($str$45 - $str$21)
$str$21:
        /*0081*/ 	.byte	0x75, 0x31, 0x20, 0x25, 0x6c, 0x75, 0x0a, 0x00
	.type		$str$45,@object
	.size		$str$45,($str$13 - $str$45)
$str$45:
        /*0089*/ 	.byte	0x71, 0x34, 0x20, 0x25, 0x6c, 0x75, 0x0a, 0x00
	.type		$str$13,@object
	.size		$str$13,($str$29 - $str$13)
$str$13:
        /*0091*/ 	.byte	0x61, 0x30, 0x20, 0x25, 0x6c, 0x75, 0x0a, 0x00
	.type		$str$29,@object
	.size		$str$29,($str$41 - $str$29)
$str$29:
        /*0099*/ 	.byte	0x70, 0x32, 0x20, 0x25, 0x6c, 0x75, 0x0a, 0x00
	.type		$str$41,@object
	.size		$str$41,($str$25 - $str$41)
$str$41:
        /*00a1*/ 	.byte	0x71, 0x30, 0x20, 0x25, 0x6c, 0x75, 0x0a, 0x00
	.type		$str$25,@object
	.size		$str$25,($str$49 - $str$25)
$str$25:
        /*00a9*/ 	.byte	0x75, 0x35, 0x20, 0x25, 0x6c, 0x75, 0x0a, 0x00
	.type		$str$49,@object
	.size		$str$49,($str$17 - $str$49)
$str$49:
        /*00b1*/ 	.byte	0x63, 0x30, 0x20, 0x25, 0x6c, 0x75, 0x0a, 0x00
	.type		$str$17,@object
	.size		$str$17,($str$35 - $str$17)
$str$17:
        /*00b9*/ 	.byte	0x61, 0x34, 0x20, 0x25, 0x6c, 0x75, 0x0a, 0x00
	.type		$str$35,@object
	.size		$str$35,($str$51 - $str$35)
$str$35:
        /*00c1*/ 	.byte	0x72, 0x31, 0x20, 0x25, 0x6c, 0x75, 0x0a, 0x00
	.type		$str$51,@object
	.size		$str$51,($str$43 - $str$51)
$str$51:
        /*00c9*/ 	.byte	0x63, 0x32, 0x20, 0x25, 0x6c, 0x75, 0x0a, 0x00
	.type		$str$43,@object
	.size		$str$43,($str$27 - $str$43)
$str$43:
        /*00d1*/ 	.byte	0x71, 0x32, 0x20, 0x25, 0x6c, 0x75, 0x0a, 0x00
	.type		$str$27,@object
	.size		$str$27,($str$39 - $str$27)
$str$27:
        /*00d9*/ 	.byte	0x70, 0x30, 0x20, 0x25, 0x6c, 0x75, 0x0a, 0x00
	.type		$str$39,@object
	.size		$str$39,($str$23 - $str$39)
$str$39:
        /*00e1*/ 	.byte	0x72, 0x35, 0x20, 0x25, 0x6c, 0x75, 0x0a, 0x00
	.type		$str$23,@object
	.size		$str$23,($str$15 - $str$23)
$str$23:
        /*00e9*/ 	.byte	0x75, 0x33, 0x20, 0x25, 0x6c, 0x75, 0x0a, 0x00
	.type		$str$15,@object
	.size		$str$15,($str$31 - $str$15)
$str$15:
        /*00f1*/ 	.byte	0x61, 0x32, 0x20, 0x25, 0x6c, 0x75, 0x0a, 0x00
	.type		$str$31,@object
	.size		$str$31,($str$38 - $str$31)
$str$31:
        /*00f9*/ 	.byte	0x70, 0x34, 0x20, 0x25, 0x6c, 0x75, 0x0a, 0x00
	.type		$str$38,@object
	.size		$str$38,($str$54 - $str$38)
$str$38:
        /*0101*/ 	.byte	0x72, 0x34, 0x20, 0x25, 0x6c, 0x75, 0x0a, 0x00
	.type		$str$54,@object
	.size		$str$54,($str$22 - $str$54)
$str$54:
        /*0109*/ 	.byte	0x63, 0x35, 0x20, 0x25, 0x6c, 0x75, 0x0a, 0x00
	.type		$str$22,@object
	.size		$str$22,($str$46 - $str$22)
$str$22:
        /*0111*/ 	.byte	0x75, 0x32, 0x20, 0x25, 0x6c, 0x75, 0x0a, 0x00
	.type		$str$46,@object
	.size		$str$46,($str$14 - $str$46)
$str$46:
        /*0119*/ 	.byte	0x71, 0x35, 0x20, 0x25, 0x6c, 0x75, 0x0a, 0x00
	.type		$str$14,@object
	.size		$str$14,($str$30 - $str$14)
$str$14:
        /*0121*/ 	.byte	0x61, 0x31, 0x20, 0x25, 0x6c, 0x75, 0x0a, 0x00
	.type		$str$30,@object
	.size		$str$30,($str$42 - $str$30)
$str$30:
        /*0129*/ 	.byte	0x70, 0x33, 0x20, 0x25, 0x6c, 0x75, 0x0a, 0x00
	.type		$str$42,@object
	.size		$str$42,($str$50 - $str$42)
$str$42:
        /*0131*/ 	.byte	0x71, 0x31, 0x20, 0x25, 0x6c, 0x75, 0x0a, 0x00
	.type		$str$50,@object
	.size		$str$50,($str$18 - $str$50)
$str$50:
        /*0139*/ 	.byte	0x63, 0x31, 0x20, 0x25, 0x6c, 0x75, 0x0a, 0x00
	.type		$str$18,@object
	.size		$str$18,($str$34 - $str$18)
$str$18:
        /*0141*/ 	.byte	0x61, 0x35, 0x20, 0x25, 0x6c, 0x75, 0x0a, 0x00
	.type		$str$34,@object
	.size		$str$34,($str$36 - $str$34)
$str$34:
        /*0149*/ 	.byte	0x72, 0x30, 0x20, 0x25, 0x6c, 0x75, 0x0a, 0x00
	.type		$str$36,@object
	.size		$str$36,($str$52 - $str$36)
$str$36:
        /*0151*/ 	.byte	0x72, 0x32, 0x20, 0x25, 0x6c, 0x75, 0x0a, 0x00
	.type		$str$52,@object
	.size		$str$52,($str$20 - $str$52)
$str$52:
        /*0159*/ 	.byte	0x63, 0x33, 0x20, 0x25, 0x6c, 0x75, 0x0a, 0x00
	.type		$str$20,@object
	.size		$str$20,($str$44 - $str$20)
$str$20:
        /*0161*/ 	.byte	0x75, 0x30, 0x20, 0x25, 0x6c, 0x75, 0x0a, 0x00
	.type		$str$44,@object
	.size		$str$44,($str$28 - $str$44)
$str$44:
        /*0169*/ 	.byte	0x71, 0x33, 0x20, 0x25, 0x6c, 0x75, 0x0a, 0x00
	.type		$str$28,@object
	.size		$str$28,($str$24 - $str$28)
$str$28:
        /*0171*/ 	.byte	0x70, 0x31, 0x20, 0x25, 0x6c, 0x75, 0x0a, 0x00
	.type		$str$24,@object
	.size		$str$24,($str$16 - $str$24)
$str$24:
        /*0179*/ 	.byte	0x75, 0x34, 0x20, 0x25, 0x6c, 0x75, 0x0a, 0x00
	.type		$str$16,@object
	.size		$str$16,($str$32 - $str$16)
$str$16:
        /*0181*/ 	.byte	0x61, 0x33, 0x20, 0x25, 0x6c, 0x75, 0x0a, 0x00
	.type		$str$32,@object
	.size		$str$32,($str$77 - $str$32)
$str$32:
        /*0189*/ 	.byte	0x70, 0x35, 0x20, 0x25, 0x6c, 0x75, 0x0a, 0x00
	.type		$str$77,@object
	.size		$str$77,($str$33 - $str$77)
$str$77:
        /*0191*/ 	.byte	0x75, 0x20, 0x2a, 0x20, 0x74, 0x5e, 0x32, 0x3a, 0x20, 0x0a, 0x00
	.type		$str$33,@object
	.size		$str$33,($str$19 - $str$33)
$str$33:
        /*019c*/ 	.byte	0x34, 0x2e, 0x20, 0x72, 0x20, 0x2e, 0x2e, 0x2e, 0x20, 0x0a, 0x00
	.type		$str$19,@object
	.size		$str$19,($str$47 - $str$19)
$str$19:
        /*01a7*/ 	.byte	0x32, 0x2e, 0x20, 0x75, 0x20, 0x2e, 0x2e, 0x2e, 0x20, 0x0a, 0x00
	.type		$str$47,@object
	.size		$str$47,($str$26 - $str$47)
$str$47:
        /*01b2*/ 	.byte	0x36, 0x2e, 0x20, 0x72, 0x20, 0x2e, 0x2e, 0x2e, 0x20, 0x0a, 0x00
	.type		$str$26,@object
	.size		$str$26,($str$12 - $str$26)
$str$26:
        /*01bd*/ 	.byte	0x33, 0x2e, 0x20, 0x70, 0x20, 0x2e, 0x2e, 0x2e, 0x20, 0x0a, 0x00
	.type		$str$12,@object
	.size		$str$12,($str$40 - $str$12)
$str$12:
        /*01c8*/ 	.byte	0x31, 0x2e, 0x20, 0x61, 0x20, 0x2e, 0x2e, 0x2e, 0x20, 0x0a, 0x00
	.type		$str$40,@object
	.size		$str$40,($str$48 - $str$40)
$str$40:
        /*01d3*/ 	.byte	0x35, 0x2e, 0x20, 0x71, 0x20, 0x2e, 0x2e, 0x2e, 0x20, 0x0a, 0x00
	.type		$str$48,@object
	.size		$str$48,($str$78 - $str$48)
$str$48:
        /*01de*/ 	.byte	0x37, 0x2e, 0x20, 0x63, 0x20, 0x2e, 0x2e, 0x2e, 0x20, 0x0a, 0x00
	.type		$str$78,@object
	.size		$str$78,($str$117 - $str$78)
$str$78:
        /*01e9*/ 	.byte	0x75, 0x5e, 0x32, 0x20, 0x2a, 0x20, 0x74, 0x5e, 0x34, 0x3a, 0x20, 0x0a, 0x00
	.type		$str$117,@object
	.size		$str$117,($str$103 - $str$117)
$str$117:
        /*01f6*/ 	.byte	0x7a, 0x20, 0x63, 0x6f, 0x6f, 0x72, 0x64, 0x69, 0x6e, 0x61, 0x74, 0x65, 0x3a, 0x20, 0x0a, 0x00
	.type		$str$103,@object
	.size		$str$103,($str$66 - $str$103)
$str$103:
        /*0206*/ 	.byte	0x78, 0x20, 0x63, 0x6f, 0x6f, 0x72, 0x64, 0x69, 0x6e, 0x61, 0x74, 0x65, 0x3a, 0x20, 0x0a, 0x00
	.type		$str$66,@object
	.size		$str$66,($str$110 - $str$66)
$str$66:
        /*0216*/ 	.byte	0x65, 0x6e, 0x64, 0x20, 0x3d, 0x3d, 0x20, 0x4e, 0x55, 0x4c, 0x4c, 0x2e, 0x2e, 0x2e, 0x0a, 0x00
	.type		$str$110,@object
	.size		$str$110,($str$88 - $str$110)
$str$110:
        /*0226*/ 	.byte	0x79, 0x20, 0x63, 0x6f, 0x6f, 0x72, 0x64, 0x69, 0x6e, 0x61, 0x74, 0x65, 0x3a, 0x20, 0x0a, 0x00
	.type		$str$88,@object
	.size		$str$88,($str$105 - $str$88)
$str$88:
        /*0236*/ 	.byte	0x73, 0x65, 0x71, 0x75, 0x65, 0x6e, 0x63, 0x65, 0x3a, 0x20, 0x20, 0x25, 0x64, 0x20, 0x0a, 0x00
	.type		$str$105,@object
	.size		$str$105,($str$121 - $str$105)
$str$105:
        /*0246*/ 	.byte	0x70, 0x2d, 0x3e, 0x78, 0x5b, 0x31, 0x5d, 0x20, 0x25, 0x6c, 0x75, 0x20, 0x20, 0x25, 0x6c, 0x75
        /*0256*/ 	.byte	0x0a, 0x00
	.type		$str$121,@object
	.size		$str$121,($str$113 - $str$121)
$str$121:
        /*0258*/ 	.byte	0x70, 0x2d, 0x3e, 0x7a, 0x5b, 0x33, 0x5d, 0x20, 0x25, 0x6c, 0x75, 0x20, 0x20, 0x25, 0x6c, 0x75
        /*0268*/ 	.byte	0x0a, 0x00
	.type		$str$113,@object
	.size		$str$113,($str$109 - $str$113)
$str$113:
        /*026a*/ 	.byte	0x70, 0x2d, 0x3e, 0x79, 0x5b, 0x32, 0x5d, 0x20, 0x25, 0x6c, 0x75, 0x20, 0x20, 0x25, 0x6c, 0x75
        /*027a*/ 	.byte	0x0a, 0x00
	.type		$str$109,@object
	.size		$str$109,($str$119 - $str$109)
$str$109:
        /*027c*/ 	.byte	0x70, 0x2d, 0x3e, 0x78, 0x5b, 0x35, 0x5d, 0x20, 0x25, 0x6c, 0x75, 0x20, 0x20, 0x25, 0x6c, 0x75
        /*028c*/ 	.byte	0x0a, 0x00
	.type		$str$119,@object
	.size		$str$119,($str$111 - $str$119)
$str$119:
        /*028e*/ 	.byte	0x70, 0x2d, 0x3e, 0x7a, 0x5b, 0x31, 0x5d, 0x20, 0x25, 0x6c, 0x75, 0x20, 0x20, 0x25, 0x6c, 0x75
        /*029e*/ 	.byte	0x0a, 0x00
	.type		$str$111,@object
	.size		$str$111,($str$107 - $str$111)
$str$111:
        /*02a0*/ 	.byte	0x70, 0x2d, 0x3e, 0x79, 0x5b, 0x30, 0x5d, 0x20, 0x25, 0x6c, 0x75, 0x20, 0x20, 0x25, 0x6c, 0x75
        /*02b0*/ 	.byte	0x0a, 0x00
	.type		$str$107,@object
	.size		$str$107,($str$123 - $str$107)
$str$107:
        /*02b2*/ 	.byte	0x70, 0x2d, 0x3e, 0x78, 0x5b, 0x33, 0x5d, 0x20, 0x25, 0x6c, 0x75, 0x20, 0x20, 0x25, 0x6c, 0x75
        /*02c2*/ 	.byte	0x0a, 0x00
	.type		$str$123,@object
	.size		$str$123,($str$115 - $str$123)
$str$123:
        /*02c4*/ 	.byte	0x70, 0x2d, 0x3e, 0x7a, 0x5b, 0x35, 0x5d, 0x20, 0x25, 0x6c, 0x75, 0x20, 0x20, 0x25, 0x6c, 0x75
        /*02d4*/ 	.byte	0x0a, 0x00
	.type		$str$115,@object
	.size		$str$115,($str$106 - $str$115)
$str$115:
        /*02d6*/ 	.byte	0x70, 0x2d, 0x3e, 0x79, 0x5b, 0x34, 0x5d, 0x20, 0x25, 0x6c, 0x75, 0x20, 0x20, 0x25, 0x6c, 0x75
        /*02e6*/ 	.byte	0x0a, 0x00
	.type		$str$106,@object
	.size		$str$106,($str$122 - $str$106)
$str$106:
        /*02e8*/ 	.byte	0x70, 0x2d, 0x3e, 0x78, 0x5b, 0x32, 0x5d, 0x20, 0x25, 0x6c, 0x75, 0x20, 0x20, 0x25, 0x6c, 0x75
        /*02f8*/ 	.byte	0x0a, 0x00
	.type		$str$122,@object
	.size		$str$122,($str$114 - $str$122)
$str$122:
        /*02fa*/ 	.byte	0x70, 0x2d, 0x3e, 0x7a, 0x5b, 0x34, 0x5d, 0x20, 0x25, 0x6c, 0x75, 0x20, 0x20, 0x25, 0x6c, 0x75
        /*030a*/ 	.byte	0x0a, 0x00
	.type		$str$114,@object
	.size		$str$114,($str$118 - $str$114)
$str$114:
        /*030c*/ 	.byte	0x70, 0x2d, 0x3e, 0x79, 0x5b, 0x33, 0x5d, 0x20, 0x25, 0x6c, 0x75, 0x20, 0x20, 0x25, 0x6c, 0x75
        /*031c*/ 	.byte	0x0a, 0x00
	.type		$str$118,@object
	.size		$str$118,($str$104 - $str$118)
$str$118:
        /*031e*/ 	.byte	0x70, 0x2d, 0x3e, 0x7a, 0x5b, 0x30, 0x5d, 0x20, 0x25, 0x6c, 0x75, 0x20, 0x20, 0x25, 0x6c, 0x75
        /*032e*/ 	.byte	0x0a, 0x00
	.type		$str$104,@object
	.size		$str$104,($str$120 - $str$104)
$str$104:
        /*0330*/ 	.byte	0x70, 0x2d, 0x3e, 0x78, 0x5b, 0x30, 0x5d, 0x20, 0x25, 0x6c, 0x75, 0x20, 0x20, 0x25, 0x6c, 0x75
        /*0340*/ 	.byte	0x0a, 0x00
	.type		$str$120,@object
	.size		$str$120,($str$112 - $str$120)
$str$120:
        /*0342*/ 	.byte	0x70, 0x2d, 0x3e, 0x7a, 0x5b, 0x32, 0x5d, 0x20, 0x25, 0x6c, 0x75, 0x20, 0x20, 0x25, 0x6c, 0x75
        /*0352*/ 	.byte	0x0a, 0x00
	.type		$str$112,@object
	.size		$str$112,($str$108 - $str$112)
$str$112:
        /*0354*/ 	.byte	0x70, 0x2d, 0x3e, 0x79, 0x5b, 0x31, 0x5d, 0x20, 0x25, 0x6c, 0x75, 0x20, 0x20, 0x25, 0x6c, 0x75
        /*0364*/ 	.byte	0x0a, 0x00
	.type		$str$108,@object
	.size		$str$108,($str$116 - $str$108)
$str$108:
        /*0366*/ 	.byte	0x70, 0x2d, 0x3e, 0x78, 0x5b, 0x34, 0x5d, 0x20, 0x25, 0x6c, 0x75, 0x20, 0x20, 0x25, 0x6c, 0x75
        /*0376*/ 	.byte	0x0a, 0x00
	.type		$str$116,@object
	.size		$str$116,($str$55 - $str$116)
$str$116:
        /*0378*/ 	.byte	0x70, 0x2d, 0x3e, 0x79, 0x5b, 0x35, 0x5d, 0x20, 0x25, 0x6c, 0x75, 0x20, 0x20, 0x25, 0x6c, 0x75
        /*0388*/ 	.byte	0x0a, 0x00
	.type		$str$55,@object
	.size		$str$55,($str$125 - $str$55)
$str$55:
        /*038a*/ 	.byte	0x72, 0x20, 0x68, 0x61, 0x73, 0x20, 0x70, 0x72, 0x6f, 0x62, 0x6c, 0x65, 0x6d, 0x73, 0x2e, 0x2e
        /*039a*/ 	.byte	0x2e, 0x0a, 0x00
	.type		$str$125,@object
	.size		$str$125,($str$81 - $str$125)
$str$125:
        /*039d*/ 	.byte	0x0a, 0x2d, 0x2d, 0x2d, 0x2d, 0x2d, 0x2d, 0x2d, 0x2d, 0x2d, 0x2d, 0x2d, 0x2d, 0x2d, 0x2d, 0x2d
        /*03ad*/ 	.byte	0x2d, 0x2d, 0x2d, 0x2d, 0x0a, 0x00
	.type		$str$81,@object
	.size		$str$81,($str$79 - $str$81)
$str$81:
        /*03b3*/ 	.byte	0x63, 0x6f, 0x6d, 0x70, 0x75, 0x74, 0x65, 0x20, 0x78, 0x31, 0x2c, 0x20, 0x67, 0x28, 0x78, 0x31
        /*03c3*/ 	.byte	0x29, 0x2e, 0x2e, 0x2e, 0x20, 0x0a, 0x00
	.type		$str$79,@object
	.size		$str$79,($str$9 - $str$79)
$str$79:
        /*03ca*/ 	.byte	0x75, 0x5e, 0x32, 0x20, 0x2a, 0x20, 0x74, 0x5e, 0x34, 0x20, 0x2b, 0x20, 0x75, 0x20, 0x2a, 0x20
        /*03da*/ 	.byte	0x74, 0x5e, 0x32, 0x3a, 0x20, 0x0a, 0x00
	.type		$str$9,@object
	.size		$str$9,($str$83 - $str$9)
$str$9:
        /*03e1*/ 	.byte	0x62, 0x6e, 0x5f, 0x64, 0x69, 0x76, 0x5f, 0x72, 0x65, 0x6d, 0x20, 0x7a, 0x65, 0x72, 0x6f, 0x21
        /*03f1*/ 	.byte	0x21, 0x21, 0x2e, 0x2e, 0x2e, 0x0a, 0x00
	.type		$str$83,@object
	.size		$str$83,($str$8 - $str$83)
$str$83:
        /*03f8*/ 	.byte	0x63, 0x6f, 0x6d, 0x70, 0x75, 0x74, 0x65, 0x20, 0x78, 0x32, 0x2c, 0x20, 0x67, 0x28, 0x78, 0x32
        /*0408*/ 	.byte	0x29, 0x20, 0x2e, 0x2e, 0x2e, 0x20, 0x0a, 0x00
	.type		$str$8,@object
	.size		$str$8,($str$86 - $str$8)
$str$8:
        /*0410*/ 	.byte	0x64, 0x69, 0x67, 0x69, 0x74, 0x73, 0x20, 0x3c, 0x20, 0x30, 0x20, 0x69, 0x6e, 0x20, 0x62, 0x6e
        /*0420*/ 	.byte	0x5f, 0x6d, 0x61, 0x6b, 0x65, 0x2e, 0x2e, 0x2e, 0x00
	.type		$str$86,@object
	.size		$str$86,($str$124 - $str$86)
$str$86:
        /*0429*/ 	.byte	0x44, 0x6f, 0x6e, 0x65, 0x20, 0x72, 0x65, 0x61, 0x64, 0x69, 0x6e, 0x67, 0x20, 0x61, 0x20, 0x61
        /*0439*/ 	.byte	0x6e, 0x64, 0x20, 0x62, 0x2e, 0x2e, 0x2e, 0x0a, 0x00
	.type		$str$124,@object
	.size		$str$124,($str$73 - $str$124)
$str$124:
        /*0442*/ 	.byte	0x44, 0x65, 0x61, 0x6c, 0x6c, 0x6f, 0x63, 0x61, 0x74, 0x69, 0x6e, 0x67, 0x20, 0x6d, 0x65, 0x6d
        /*0452*/ 	.byte	0x6f, 0x72, 0x79, 0x20, 0x2e, 0x2e, 0x2e, 0x0a, 0x00
	.type		$str$73,@object
	.size		$str$73,($str$3 - $str$73)
$str$73:
        /*045b*/ 	.byte	0x43, 0x6f, 0x6d, 0x70, 0x75, 0x74, 0x69, 0x6e, 0x67, 0x20, 0x74, 0x68, 0x65, 0x20, 0x53, 0x53
        /*046b*/ 	.byte	0x57, 0x55, 0x20, 0x6d, 0x61, 0x70, 0x20, 0x2e, 0x2e, 0x2e, 0x0a, 0x00
	.type		$str$3,@object
	.size		$str$3,($str$90 - $str$3)
$str$3:
        /*0477*/ 	.byte	0x2b, 0x2b, 0x2b, 0x2b, 0x2b, 0x2b, 0x2b, 0x2b, 0x2b, 0x20, 0x45, 0x72, 0x72, 0x6f, 0x72, 0x20
        /*0487*/ 	.byte	0x2b, 0x2b, 0x2b, 0x2b, 0x2b, 0x2b, 0x2b, 0x2b, 0x2b, 0x20, 0x0a, 0x00
	.type		$str$90,@object
	.size		$str$90,($str$69 - $str$90)
$str$90:
        /*0493*/ 	.byte	0x53, 0x65, 0x74, 0x74, 0x69, 0x6e, 0x67, 0x20, 0x74, 0x68, 0x65, 0x20, 0x69, 0x73, 0x6f, 0x67
        /*04a3*/ 	.byte	0x65, 0x6e, 0x79, 0x20, 0x6d, 0x61, 0x70, 0x20, 0x2e, 0x2e, 0x2e, 0x0a, 0x00
	.type		$str$69,@object
	.size		$str$69,($str$5 - $str$69)
$str$69:
        /*04b0*/ 	.byte	0x45, 0x76, 0x61, 0x6c, 0x75, 0x61, 0x74, 0x69, 0x6e, 0x67, 0x20, 0x74, 0x68, 0x65, 0x20, 0x70
        /*04c0*/ 	.byte	0x6f, 0x6c, 0x79, 0x6e, 0x6f, 0x6d, 0x69, 0x61, 0x6c, 0x2e, 0x2e, 0x2e, 0x0a, 0x00
	.type		$str$5,@object
	.size		$str$5,($str$2 - $str$5)
$str$5:
        /*04ce*/ 	.byte	0x2b, 0x2b, 0x2b, 0x2b, 0x2b, 0x2b, 0x2b, 0x2b, 0x20, 0x21, 0x45, 0x72, 0x72, 0x6f, 0x72, 0x21
        /*04de*/ 	.byte	0x20, 0x2b, 0x2b, 0x2b, 0x2b, 0x2b, 0x2b, 0x2b, 0x2b, 0x2b, 0x2b, 0x20, 0x0a, 0x00
	.type		$str$2,@object
	.size		$str$2,($str$11 - $str$2)
$str$2:
        /*04ec*/ 	.byte	0x6e, 0x6f, 0x20, 0x6d, 0x6f, 0x72, 0x65, 0x20, 0x6d, 0x65, 0x6d, 0x6f, 0x72, 0x79, 0x20, 0x69
        /*04fc*/ 	.byte	0x6e, 0x20, 0x62, 0x6e, 0x5f, 0x67, 0x72, 0x6f, 0x77, 0x2e, 0x2e, 0x2e, 0x0a, 0x20, 0x00
	.type		$str$11,@object
	.size		$str$11,($str$56 - $str$11)
$str$11:
        /*050b*/ 	.byte	0x66, 0x70, 0x5f, 0x69, 0x73, 0x5f, 0x7a, 0x65, 0x72, 0x6f, 0x20, 0x69, 0x6e, 0x20, 0x66, 0x70
        /*051b*/ 	.byte	0x5f, 0x69, 0x6e, 0x76, 0x5f, 0x65, 0x78, 0x67, 0x63, 0x64, 0x2e, 0x2e, 0x2e, 0x0a, 0x00
	.type		$str$56,@object
	.size		$str$56,($str$67 - $str$56)
$str$56:
        /*052a*/ 	.byte	0x66, 0x70, 0x5f, 0x69, 0x73, 0x5f, 0x7a, 0x65, 0x72, 0x6f, 0x20, 0x69, 0x6e, 0x20, 0x66, 0x70
        /*053a*/ 	.byte	0x5f, 0x69, 0x6e, 0x76, 0x5f, 0x62, 0x61, 0x73, 0x69, 0x63, 0x2e, 0x2e, 0x2e, 0x0a, 0x00
	.type		$str$67,@object
	.size		$str$67,($str$82 - $str$67)
$str$67:
        /*0549*/ 	.byte	0x64, 0x65, 0x67, 0x72, 0x65, 0x65, 0x20, 0x3d, 0x3d, 0x20, 0x52, 0x4c, 0x43, 0x5f, 0x45, 0x50
        /*0559*/ 	.byte	0x58, 0x5f, 0x43, 0x54, 0x4d, 0x41, 0x50, 0x5f, 0x4d, 0x41, 0x58, 0x2e, 0x2e, 0x2e, 0x0a, 0x00
	.type		$str$82,@object
	.size		$str$82,($str$84 - $str$82)
$str$82:
        /*0569*/ 	.byte	0x63, 0x6f, 0x6d, 0x70, 0x75, 0x74, 0x65, 0x20, 0x78, 0x31, 0x2c, 0x20, 0x67, 0x28, 0x78, 0x31
        /*0579*/ 	.byte	0x29, 0x20, 0x66, 0x69, 0x6e, 0x69, 0x73, 0x68, 0x65, 0x64, 0x2e, 0x2e, 0x2e, 0x20, 0x0a, 0x00
	.type		$str$84,@object
	.size		$str$84,($str$68 - $str$84)
$str$84:
        /*0589*/ 	.byte	0x63, 0x6f, 0x6d, 0x70, 0x75, 0x74, 0x65, 0x20, 0x78, 0x32, 0x2c, 0x20, 0x67, 0x28, 0x78, 0x32
        /*0599*/ 	.byte	0x29, 0x20, 0x66, 0x69, 0x6e, 0x69, 0x73, 0x68, 0x65, 0x64, 0x2e, 0x2e, 0x2e, 0x20, 0x0a, 0x00
	.type		$str$68,@object
	.size		$str$68,($str$100 - $str$68)
$str$68:
        /*05a9*/ 	.byte	0x4e, 0x6f, 0x72, 0x6d, 0x61, 0x6c, 0x69, 0x7a, 0x69, 0x6e, 0x67, 0x20, 0x74, 0x68, 0x65, 0x20
        /*05b9*/ 	.byte	0x63, 0x6f, 0x6f, 0x72, 0x64, 0x69, 0x6e, 0x61, 0x74, 0x65, 0x73, 0x2e, 0x2e, 0x2e, 0x0a, 0x00
	.type		$str$100,@object
	.size		$str$100,($str$80 - $str$100)
$str$100:
        /*05c9*/ 	.byte	0x4e, 0x6f, 0x77, 0x20, 0x61, 0x70, 0x70, 0x6c, 0x79, 0x69, 0x6e, 0x67, 0x20, 0x74, 0x68, 0x65
        /*05d9*/ 	.byte	0x20, 0x69, 0x73, 0x6f, 0x67, 0x65, 0x6e, 0x79, 0x20, 0x6d, 0x61, 0x70, 0x2e, 0x2e, 0x2e, 0x20
        /*05e9*/ 	.byte	0x0a, 0x00
	.type		$str$80,@object
	.size		$str$80,($str$98 - $str$80)
$str$80:
        /*05eb*/ 	.byte	0x43, 0x6f, 0x6d, 0x70, 0x75, 0x74, 0x69, 0x6e, 0x67, 0x20, 0x74, 0x68, 0x65, 0x20, 0x53, 0x53
        /*05fb*/ 	.byte	0x57, 0x55, 0x20, 0x6d, 0x61, 0x70, 0x20, 0x66, 0x69, 0x6e, 0x69, 0x73, 0x68, 0x65, 0x64, 0x2e
        /*060b*/ 	.byte	0x2e, 0x2e, 0x0a, 0x00
	.type		$str$98,@object
	.size		$str$98,($str$101 - $str$98)
$str$98:
        /*060f*/ 	.byte	0x4d, 0x61, 0x70, 0x70, 0x69, 0x6e, 0x67, 0x20, 0x74, 0x68, 0x65, 0x20, 0x73, 0x63, 0x61, 0x6c
        /*061f*/ 	.byte	0x61, 0x72, 0x20, 0x74, 0x6f, 0x20, 0x74, 0x68, 0x65, 0x20, 0x63, 0x75, 0x72, 0x76, 0x65, 0x20
        /*062f*/ 	.byte	0x2e, 0x2e, 0x2e, 0x0a, 0x00
	.type		$str$101,@object
	.size		$str$101,($str$89 - $str$101)
$str$101:
        /*0634*/ 	.byte	0x49, 0x73, 0x6f, 0x67, 0x65, 0x6e, 0x79, 0x20, 0x6d, 0x61, 0x70, 0x20, 0x61, 0x70, 0x70, 0x6c
        /*0644*/ 	.byte	0x69, 0x65, 0x64, 0x20, 0x73, 0x75, 0x63, 0x63, 0x65, 0x73, 0x73, 0x66, 0x75, 0x6c, 0x6c, 0x79
        /*0654*/ 	.byte	0x2e, 0x2e, 0x2e, 0x20, 0x0a, 0x00
	.type		$str$89,@object
	.size		$str$89,($str$61 - $str$89)
$str$89:
        /*065a*/ 	.byte	0x62, 0x49, 0x44, 0x20, 0x25, 0x64, 0x20, 0x74, 0x68, 0x49, 0x44, 0x3a, 0x20, 0x25, 0x64, 0x20
        /*066a*/ 	.byte	0x74, 0x74, 0x74, 0x5b, 0x30, 0x5d, 0x20, 0x25, 0x6c, 0x75, 0x20, 0x74, 0x74, 0x74, 0x5b, 0x31
        /*067a*/ 	.byte	0x5d, 0x20, 0x25, 0x6c, 0x75, 0x0a, 0x00
	.type		$str$61,@object
	.size		$str$61,($str$87 - $str$61)
$str$61:
        /*0681*/ 	.byte	0x50, 0x72, 0x6f, 0x62, 0x6c, 0x65, 0x6d, 0x20, 0x69, 0x6e, 0x20, 0x73, 0x71, 0x75, 0x61, 0x72
        /*0691*/ 	.byte	0x69, 0x6e, 0x67, 0x20, 0x66, 0x69, 0x65, 0x6c, 0x64, 0x20, 0x65, 0x6c, 0x65, 0x6d, 0x65, 0x6e
        /*06a1*/ 	.byte	0x74, 0x73, 0x2e, 0x2e, 0x2e, 0x0a, 0x00
	.type		$str$87,@object
	.size		$str$87,($str$102 - $str$87)
$str$87:
        /*06a8*/ 	.byte	0x4c, 0x65, 0x61, 0x76, 0x69, 0x6e, 0x67, 0x20, 0x65, 0x70, 0x32, 0x5f, 0x63, 0x75, 0x72, 0x76
        /*06b8*/ 	.byte	0x65, 0x5f, 0x73, 0x65, 0x74, 0x5f, 0x63, 0x74, 0x6d, 0x61, 0x70, 0x20, 0x61, 0x20, 0x61, 0x6e
        /*06c8*/ 	.byte	0x64, 0x20, 0x62, 0x2e, 0x2e, 0x2e, 0x0a, 0x00
	.type		$str$102,@object
	.size		$str$102,($str$4 - $str$102)
$str$102:
        /*06d0*/ 	.byte	0x54, 0x68, 0x65, 0x20, 0x72, 0x65, 0x73, 0x75, 0x6c, 0x74, 0x69, 0x6e, 0x67, 0x20, 0x70, 0x6f
        /*06e0*/ 	.byte	0x69, 0x6e, 0x74, 0x20, 0x28, 0x50, 0x29, 0x20, 0x6f, 0x6e, 0x20, 0x42, 0x4c, 0x53, 0x31, 0x32
        /*06f0*/ 	.byte	0x2d, 0x33, 0x38, 0x31, 0x3a, 0x20, 0x0a, 0x00
	.type		$str$4,@object
	.size		$str$4,($str$85 - $str$4)
$str$4:
        /*06f8*/ 	.byte	0x28, 0x62, 0x20, 0x26, 0x20, 0x30, 0x78, 0x30, 0x31, 0x29, 0x20, 0x3d, 0x3d, 0x20, 0x30, 0x20
        /*0708*/ 	.byte	0x69, 0x6e, 0x20, 0x62, 0x6e, 0x5f, 0x6d, 0x6f, 0x64, 0x5f, 0x70, 0x72, 0x65, 0x5f, 0x6d, 0x6f
        /*0718*/ 	.byte	0x6e, 0x74, 0x79, 0x20, 0x2e, 0x2e, 0x2e, 0x0a, 0x00
	.type		$str$85,@object
	.size		$str$85,($str$72 - $str$85)
$str$85:
        /*0721*/ 	.byte	0x21, 0x66, 0x70, 0x32, 0x5f, 0x73, 0x72, 0x74, 0x28, 0x70, 0x2d, 0x3e, 0x79, 0x2c, 0x20, 0x74
        /*0731*/ 	.byte	0x33, 0x29, 0x20, 0x69, 0x6e, 0x20, 0x4d, 0x41, 0x50, 0x20, 0x63, 0x61, 0x6c, 0x63, 0x75, 0x6c
        /*0741*/ 	.byte	0x61, 0x74, 0x69, 0x6f, 0x6e, 0x2e, 0x2e, 0x2e, 0x0a, 0x00
	.type		$str$72,@object
	.size		$str$72,($str$65 - $str$72)
$str$72:
        /*074b*/ 	.byte	0x6e, 0x6f, 0x77, 0x20, 0x70, 0x72, 0x65, 0x63, 0x6f, 0x6d, 0x70, 0x75, 0x74, 0x69, 0x6e, 0x67
        /*075b*/ 	.byte	0x20, 0x74, 0x68, 0x65, 0x20, 0x69, 0x73, 0x6f, 0x6d, 0x61, 0x70, 0x20, 0x63, 0x6f, 0x6e, 0x73
        /*076b*/ 	.byte	0x74, 0x61, 0x6e, 0x74, 0x73, 0x2e, 0x2e, 0x2e, 0x0a, 0x00
	.type		$str$65,@object
	.size		$str$65,($str$99 - $str$65)
$str$65:
        /*0775*/ 	.byte	0x73, 0x74, 0x72, 0x5b, 0x30, 0x5d, 0x20, 0x3d, 0x3d, 0x20, 0x27, 0x00, 0x27, 0x20, 0x69, 0x6e
        /*0785*/ 	.byte	0x20, 0x65, 0x70, 0x32, 0x5f, 0x63, 0x75, 0x72, 0x76, 0x65, 0x5f, 0x67, 0x65, 0x74, 0x5f, 0x63
        /*0795*/ 	.byte	0x6f, 0x65, 0x66, 0x66, 0x73, 0x2e, 0x2e, 0x2e, 0x20, 0x0a, 0x00
	.type		$str$99,@object
	.size		$str$99,(_ZZ14util_conv_charmE10conv_table - $str$99)
$str$99:
        /*07a0*/ 	.byte	0x46, 0x69, 0x6e, 0x69, 0x73, 0x68, 0x65, 0x64, 0x20, 0x6d, 0x61, 0x70, 0x70, 0x69, 0x6e, 0x67
        /*07b0*/ 	.byte	0x20, 0x74, 0x68, 0x65, 0x20, 0x73, 0x63, 0x61, 0x6c, 0x61, 0x72, 0x20, 0x74, 0x6f, 0x20, 0x74
        /*07c0*/ 	.byte	0x68, 0x65, 0x20, 0x63, 0x75, 0x72, 0x76, 0x65, 0x20, 0x2e, 0x2e, 0x2e, 0x0a, 0x00
	.type		_ZZ14util_conv_charmE10conv_table,@object
	.size		_ZZ14util_conv_charmE10conv_table,($str$95 - _ZZ14util_conv_charmE10conv_table)
_ZZ14util_conv_charmE10conv_table:
        /*07ce*/ 	.byte	0x30, 0x31, 0x32, 0x33, 0x34, 0x35, 0x36, 0x37, 0x38, 0x39, 0x41, 0x42, 0x43, 0x44, 0x45, 0x46
        /*07de*/ 	.byte	0x47, 0x48, 0x49, 0x4a, 0x4b, 0x4c, 0x4d, 0x4e, 0x4f, 0x50, 0x51, 0x52, 0x53, 0x54, 0x55, 0x56
        /*07ee*/ 	.byte	0x57, 0x58, 0x59, 0x5a, 0x61, 0x62, 0x63, 0x64, 0x65, 0x66, 0x67, 0x68, 0x69, 0x6a, 0x6b, 0x6c
        /*07fe*/ 	.byte	0x6d, 0x6e, 0x6f, 0x70, 0x71, 0x72, 0x73, 0x74, 0x75, 0x76, 0x77, 0x78, 0x79, 0x7a, 0x2b, 0x2f
        /*080e*/ 	.byte	0x00
	.type		$str$95,@object
	.size		$str$95,($str$97 - $str$95)
$str$95:
        /* <DEDUP_REMOVED lines=13> */
	.type		$str$97,@object
	.size		$str$97,($str$94 - $str$97)
$str$97:
        /* <DEDUP_REMOVED lines=25> */
	.type		$str$94,@object
	.size		$str$94,($str$96 - $str$94)
$str$94:
        /* <DEDUP_REMOVED lines=37> */
	.type		$str$96,@object
	.size		$str$96,(.L_90 - $str$96)
$str$96:
        /* <DEDUP_REMOVED lines=37> */
.L_90:


//--------------------- .nv.shared._Z5saxpyPhPm   --------------------------
	.section	.nv.shared._Z5saxpyPhPm,"aw",@nobits
	.sectionflags	@""
	.align	8
.nv.shared._Z5saxpyPhPm:
	.zero		1208


//--------------------- .nv.shared.reserved.0     --------------------------
	.section	.nv.shared.reserved.0,"aw",@nobits
	.weak		__nv_reservedSMEM_offset_0_alias
	.size		__nv_reservedSMEM_offset_0_alias, 0, 64
	.other		__nv_reservedSMEM_offset_0_alias,@"STO_CUDA_RESERVED_SHARED STV_DEFAULT"
__nv_reservedSMEM_offset_0_alias:
	.zero		0
	.zero		64


//--------------------- .nv.constant0._Z5saxpyPhPm --------------------------
	.section	.nv.constant0._Z5saxpyPhPm,"a",@progbits
	.sectionflags	@""
	.align	4
.nv.constant0._Z5saxpyPhPm:
	.zero		912


//--------------------- SYMBOLS --------------------------

	.type		.nv.reservedSmem.offset0,@object
	.size		.nv.reservedSmem.offset0,0x4
	.type		.nv.reservedSmem.cap,@object
	.size		.nv.reservedSmem.cap,0x4
	.type		vprintf,@function
	.type		malloc,@function
	.type		free,@function
